//
// Generated by NVIDIA NVVM Compiler
//
// Compiler Build ID: CL-36424714
// Cuda compilation tools, release 13.0, V13.0.88
// Based on NVVM 20.0.0
//

.version 9.0
.target sm_100
.address_size 64

	// .globl	main_kernel0
// _ZZ12main_kernel0E15PadInput_shared has been demoted
// _ZZ12main_kernel0E13weight_shared has been demoted

.visible .entry main_kernel0(
	.param .u64 .ptr .align 1 main_kernel0_param_0,
	.param .u64 .ptr .align 1 main_kernel0_param_1,
	.param .u64 .ptr .align 1 main_kernel0_param_2
)
.maxntid 112
{
	.reg .pred 	%p<36>;
	.reg .b16 	%rs<69>;
	.reg .b32 	%r<406>;
	.reg .b32 	%f<2766>;
	.reg .b64 	%rd<215>;
	// demoted variable
	.shared .align 4 .b8 _ZZ12main_kernel0E15PadInput_shared[5184];
	// demoted variable
	.shared .align 4 .b8 _ZZ12main_kernel0E13weight_shared[18432];
	ld.param.u64 	%rd15, [main_kernel0_param_0];
	mov.u32 	%r1, %tid.x;
	mul.wide.u32 	%rd19, %r1, 4;
	mov.u32 	%r54, _ZZ12main_kernel0E15PadInput_shared;
	cvt.u64.u32 	%rd20, %r54;
	cvta.shared.u64 	%rd21, %rd20;
	add.s64 	%rd18, %rd21, %rd19;
	// begin inline asm
	{ .reg .u64 addr; cvta.to.shared.u64 addr, %rd18; cvt.u32.u64 %r52, addr; }

	// end inline asm
	mov.u32 	%r3, %ctaid.x;
	shr.u32 	%r4, %r3, 4;
	mul.lo.s32 	%r5, %r4, 7;
	cvt.u16.u32 	%rs1, %r1;
	mul.lo.s16 	%rs3, %rs1, 57;
	shr.u16 	%rs4, %rs3, 11;
	cvt.u32.u16 	%r6, %rs4;
	or.b32  	%r7, %r5, %r6;
	setp.eq.s32 	%p1, %r7, 0;
	mov.b32 	%r402, 0;
	@%p1 bra 	$L__BB0_3;
	shr.u32 	%r56, %r3, 2;
	and.b32  	%r57, %r56, 3;
	mul.lo.s32 	%r8, %r57, 7;
	mul.lo.s16 	%rs7, %rs4, 36;
	sub.s16 	%rs8, %rs1, %rs7;
	and.b16  	%rs9, %rs8, 252;
	shr.u16 	%rs10, %rs9, 2;
	cvt.u32.u16 	%r9, %rs10;
	or.b32  	%r58, %r8, %r9;
	setp.eq.s32 	%p2, %r58, 0;
	@%p2 bra 	$L__BB0_3;
	add.s32 	%r59, %r8, %r9;
	setp.lt.u32 	%p3, %r59, 29;
	selp.b32 	%r402, 4, 0, %p3;
$L__BB0_3:
	mul.lo.s32 	%r12, %r4, 25088;
	shr.u32 	%r65, %r3, 2;
	and.b32  	%r66, %r65, 3;
	mul.lo.s32 	%r13, %r66, 896;
	mul.lo.s16 	%rs13, %rs4, 36;
	sub.s16 	%rs14, %rs1, %rs13;
	cvt.u32.u16 	%r67, %rs14;
	and.b32  	%r14, %r67, 255;
	and.b16  	%rs15, %rs14, 255;
	mul.wide.u16 	%r68, %rs15, 32;
	and.b32  	%r69, %r68, 1920;
	add.s32 	%r15, %r13, %r12;
	mad.lo.s32 	%r70, %r6, 3584, %r15;
	add.s32 	%r71, %r70, %r69;
	and.b32  	%r16, %r1, 3;
	or.b32  	%r17, %r71, %r16;
	mul.wide.u32 	%rd25, %r17, 4;
	add.s64 	%rd2, %rd15, %rd25;
	add.s64 	%rd22, %rd2, -14848;
	// begin inline asm
	cp.async.ca.shared.global [%r52], [%rd22], 4, %r402;
	// end inline asm
	add.s32 	%r72, %r1, 112;
	cvt.u16.u32 	%rs16, %r72;
	mul.lo.s16 	%rs17, %rs16, 57;
	shr.u16 	%rs18, %rs17, 11;
	mul.lo.s16 	%rs19, %rs18, 36;
	sub.s16 	%rs20, %rs16, %rs19;
	cvt.u32.u16 	%r73, %rs20;
	and.b32  	%r74, %r73, 255;
	sub.s32 	%r75, %r72, %r74;
	shr.u32 	%r76, %r1, 2;
	cvt.u16.u32 	%rs2, %r76;
	mad.lo.s16 	%rs21, %rs2, 57, 57;
	shr.u16 	%rs22, %rs21, 9;
	mul.lo.s16 	%rs23, %rs22, 9;
	sub.s16 	%rs24, %rs2, %rs23;
	add.s16 	%rs25, %rs24, 1;
	cvt.u32.u16 	%r77, %rs25;
	and.b32  	%r78, %r77, 255;
	and.b16  	%rs26, %rs25, 255;
	mul.wide.u16 	%r79, %rs26, 4;
	add.s32 	%r80, %r75, %r16;
	add.s32 	%r18, %r80, %r79;
	mul.wide.u32 	%rd26, %r18, 4;
	cvta.shared.u64 	%rd28, %rd20;
	add.s64 	%rd23, %rd28, %rd26;
	// begin inline asm
	{ .reg .u64 addr; cvta.to.shared.u64 addr, %rd23; cvt.u32.u64 %r62, addr; }

	// end inline asm
	mul.lo.s32 	%r19, %r66, 7;
	or.b32  	%r82, %r19, %r78;
	setp.eq.s32 	%p4, %r82, 0;
	add.s32 	%r83, %r19, %r78;
	setp.lt.u32 	%p5, %r83, 29;
	selp.b32 	%r84, 4, 0, %p5;
	selp.b32 	%r64, 0, %r84, %p4;
	mul.wide.u16 	%r85, %rs18, 3584;
	mul.wide.u16 	%r86, %rs26, 128;
	add.s32 	%r87, %r15, %r85;
	add.s32 	%r88, %r87, %r86;
	or.b32  	%r21, %r88, %r16;
	add.s32 	%r89, %r21, -3712;
	mul.wide.u32 	%rd29, %r89, 4;
	add.s64 	%rd24, %rd15, %rd29;
	// begin inline asm
	cp.async.ca.shared.global [%r62], [%rd24], 4, %r64;
	// end inline asm
	setp.gt.u32 	%p6, %r1, 99;
	@%p6 bra 	$L__BB0_5;
	add.s32 	%r93, %r1, 224;
	cvt.u16.u32 	%rs27, %r93;
	mul.hi.u16 	%rs28, %rs27, 1821;
	mul.lo.s16 	%rs29, %rs28, 36;
	sub.s16 	%rs30, %rs27, %rs29;
	cvt.u32.u16 	%r94, %rs30;
	add.s16 	%rs31, %rs2, 2;
	mul.lo.s16 	%rs32, %rs31, 57;
	shr.u16 	%rs33, %rs32, 9;
	mul.lo.s16 	%rs34, %rs33, 9;
	sub.s16 	%rs35, %rs31, %rs34;
	cvt.u32.u16 	%r95, %rs35;
	and.b32  	%r96, %r95, 255;
	and.b16  	%rs36, %rs35, 255;
	mul.wide.u16 	%r97, %rs36, 4;
	add.s32 	%r98, %r16, %r93;
	sub.s32 	%r99, %r98, %r94;
	add.s32 	%r100, %r99, %r97;
	mul.wide.u32 	%rd32, %r100, 4;
	cvta.shared.u64 	%rd34, %rd20;
	add.s64 	%rd30, %rd34, %rd32;
	// begin inline asm
	{ .reg .u64 addr; cvta.to.shared.u64 addr, %rd30; cvt.u32.u64 %r90, addr; }

	// end inline asm
	cvt.u32.u16 	%r102, %rs28;
	add.s32 	%r103, %r5, %r102;
	setp.gt.u32 	%p7, %r103, 28;
	or.b32  	%r104, %r19, %r96;
	setp.eq.s32 	%p8, %r104, 0;
	add.s32 	%r106, %r19, %r96;
	setp.lt.u32 	%p9, %r106, 29;
	selp.b32 	%r107, 4, 0, %p9;
	selp.b32 	%r108, 0, %r107, %p8;
	selp.b32 	%r92, 0, %r108, %p7;
	mul.wide.u16 	%r109, %rs28, 3584;
	mul.wide.u16 	%r110, %rs36, 128;
	add.s32 	%r111, %r16, %r15;
	add.s32 	%r112, %r111, %r109;
	add.s32 	%r113, %r112, %r110;
	add.s32 	%r114, %r113, -3712;
	mul.wide.u32 	%rd35, %r114, 4;
	add.s64 	%rd31, %rd15, %rd35;
	// begin inline asm
	cp.async.ca.shared.global [%r90], [%rd31], 4, %r92;
	// end inline asm
$L__BB0_5:
	ld.param.u64 	%rd208, [main_kernel0_param_1];
	mov.u32 	%r135, _ZZ12main_kernel0E13weight_shared;
	cvt.u64.u32 	%rd57, %r135;
	cvta.shared.u64 	%rd58, %rd57;
	add.s64 	%rd36, %rd58, %rd19;
	// begin inline asm
	{ .reg .u64 addr; cvta.to.shared.u64 addr, %rd36; cvt.u32.u64 %r115, addr; }

	// end inline asm
	shl.b32 	%r136, %r1, 2;
	and.b32  	%r137, %r136, 384;
	shl.b32 	%r138, %r3, 5;
	and.b32  	%r22, %r138, 96;
	and.b32  	%r139, %r1, 31;
	or.b32  	%r140, %r22, %r139;
	or.b32  	%r141, %r140, %r137;
	mul.wide.u32 	%rd59, %r141, 4;
	add.s64 	%rd37, %rd208, %rd59;
	// begin inline asm
	cp.async.ca.shared.global [%r115], [%rd37], 4;
	// end inline asm
	add.s64 	%rd38, %rd36, 448;
	// begin inline asm
	{ .reg .u64 addr; cvta.to.shared.u64 addr, %rd38; cvt.u32.u64 %r117, addr; }

	// end inline asm
	shl.b32 	%r142, %r1, 7;
	add.s32 	%r143, %r142, 14336;
	and.b32  	%r144, %r143, 16384;
	and.b32  	%r145, %r136, 448;
	add.s32 	%r146, %r145, 448;
	and.b32  	%r147, %r146, 384;
	xor.b32  	%r148, %r139, 16;
	or.b32  	%r149, %r148, %r22;
	or.b32  	%r150, %r149, %r144;
	or.b32  	%r23, %r150, %r147;
	mul.wide.u32 	%rd60, %r23, 4;
	add.s64 	%rd39, %rd208, %rd60;
	// begin inline asm
	cp.async.ca.shared.global [%r117], [%rd39], 4;
	// end inline asm
	add.s64 	%rd40, %rd36, 896;
	// begin inline asm
	{ .reg .u64 addr; cvta.to.shared.u64 addr, %rd40; cvt.u32.u64 %r119, addr; }

	// end inline asm
	add.s32 	%r151, %r142, 28672;
	and.b32  	%r152, %r151, 49152;
	add.s32 	%r153, %r136, 384;
	and.b32  	%r154, %r153, 384;
	or.b32  	%r155, %r140, %r152;
	or.b32  	%r24, %r155, %r154;
	mul.wide.u32 	%rd61, %r24, 4;
	add.s64 	%rd41, %rd208, %rd61;
	// begin inline asm
	cp.async.ca.shared.global [%r119], [%rd41], 4;
	// end inline asm
	add.s64 	%rd42, %rd36, 1344;
	// begin inline asm
	{ .reg .u64 addr; cvta.to.shared.u64 addr, %rd42; cvt.u32.u64 %r121, addr; }

	// end inline asm
	add.s32 	%r156, %r142, 43008;
	and.b32  	%r157, %r156, 49152;
	add.s32 	%r158, %r145, 320;
	and.b32  	%r159, %r158, 384;
	or.b32  	%r160, %r149, %r157;
	or.b32  	%r25, %r160, %r159;
	mul.wide.u32 	%rd62, %r25, 4;
	add.s64 	%rd43, %rd208, %rd62;
	// begin inline asm
	cp.async.ca.shared.global [%r121], [%rd43], 4;
	// end inline asm
	add.s64 	%rd44, %rd36, 1792;
	// begin inline asm
	{ .reg .u64 addr; cvta.to.shared.u64 addr, %rd44; cvt.u32.u64 %r123, addr; }

	// end inline asm
	add.s32 	%r161, %r142, 57344;
	and.b32  	%r162, %r161, 114688;
	xor.b32  	%r163, %r137, 256;
	or.b32  	%r164, %r140, %r163;
	or.b32  	%r26, %r164, %r162;
	mul.wide.u32 	%rd63, %r26, 4;
	add.s64 	%rd45, %rd208, %rd63;
	// begin inline asm
	cp.async.ca.shared.global [%r123], [%rd45], 4;
	// end inline asm
	add.s64 	%rd46, %rd36, 2240;
	// begin inline asm
	{ .reg .u64 addr; cvta.to.shared.u64 addr, %rd46; cvt.u32.u64 %r125, addr; }

	// end inline asm
	add.s32 	%r165, %r142, 71680;
	and.b32  	%r166, %r165, 81920;
	add.s32 	%r167, %r145, 192;
	and.b32  	%r168, %r167, 384;
	or.b32  	%r169, %r149, %r166;
	or.b32  	%r27, %r169, %r168;
	mul.wide.u32 	%rd64, %r27, 4;
	add.s64 	%rd47, %rd208, %rd64;
	// begin inline asm
	cp.async.ca.shared.global [%r125], [%rd47], 4;
	// end inline asm
	add.s64 	%rd48, %rd36, 2688;
	// begin inline asm
	{ .reg .u64 addr; cvta.to.shared.u64 addr, %rd48; cvt.u32.u64 %r127, addr; }

	// end inline asm
	add.s32 	%r170, %r142, 86016;
	and.b32  	%r171, %r170, 114688;
	add.s32 	%r172, %r136, 128;
	and.b32  	%r173, %r172, 384;
	or.b32  	%r174, %r140, %r171;
	or.b32  	%r28, %r174, %r173;
	mul.wide.u32 	%rd65, %r28, 4;
	add.s64 	%rd49, %rd208, %rd65;
	// begin inline asm
	cp.async.ca.shared.global [%r127], [%rd49], 4;
	// end inline asm
	add.s64 	%rd50, %rd36, 3136;
	// begin inline asm
	{ .reg .u64 addr; cvta.to.shared.u64 addr, %rd50; cvt.u32.u64 %r129, addr; }

	// end inline asm
	add.s32 	%r175, %r136, 64;
	and.b32  	%r176, %r175, 896;
	or.b32  	%r177, %r149, %r176;
	mul.wide.u32 	%rd66, %r177, 4;
	add.s64 	%rd12, %rd208, %rd66;
	add.s64 	%rd51, %rd12, 393216;
	// begin inline asm
	cp.async.ca.shared.global [%r129], [%rd51], 4;
	// end inline asm
	add.s64 	%rd52, %rd36, 3584;
	// begin inline asm
	{ .reg .u64 addr; cvta.to.shared.u64 addr, %rd52; cvt.u32.u64 %r131, addr; }

	// end inline asm
	add.s64 	%rd53, %rd37, 458752;
	// begin inline asm
	cp.async.ca.shared.global [%r131], [%rd53], 4;
	// end inline asm
	add.s64 	%rd54, %rd36, 4032;
	// begin inline asm
	{ .reg .u64 addr; cvta.to.shared.u64 addr, %rd54; cvt.u32.u64 %r133, addr; }

	// end inline asm
	add.s32 	%r178, %r142, 129024;
	and.b32  	%r179, %r178, 245760;
	or.b32  	%r180, %r149, %r179;
	or.b32  	%r29, %r180, %r147;
	mul.wide.u32 	%rd67, %r29, 4;
	add.s64 	%rd55, %rd208, %rd67;
	// begin inline asm
	cp.async.ca.shared.global [%r133], [%rd55], 4;
	// end inline asm
	setp.gt.u32 	%p10, %r1, 31;
	@%p10 bra 	$L__BB0_7;
	ld.param.u64 	%rd209, [main_kernel0_param_1];
	add.s64 	%rd68, %rd36, 4480;
	// begin inline asm
	{ .reg .u64 addr; cvta.to.shared.u64 addr, %rd68; cvt.u32.u64 %r181, addr; }

	// end inline asm
	add.s32 	%r183, %r1, %r22;
	mul.wide.u32 	%rd70, %r183, 4;
	add.s64 	%rd71, %rd209, %rd70;
	add.s64 	%rd69, %rd71, 525824;
	// begin inline asm
	cp.async.ca.shared.global [%r181], [%rd69], 4;
	// end inline asm
$L__BB0_7:
	setp.eq.s32 	%p11, %r7, 0;
	// begin inline asm
	cp.async.commit_group;
	// end inline asm
	add.s64 	%rd72, %rd18, 1296;
	// begin inline asm
	{ .reg .u64 addr; cvta.to.shared.u64 addr, %rd72; cvt.u32.u64 %r184, addr; }

	// end inline asm
	mov.b32 	%r403, 0;
	@%p11 bra 	$L__BB0_10;
	shr.u32 	%r31, %r14, 2;
	or.b32  	%r187, %r31, %r19;
	setp.eq.s32 	%p12, %r187, 0;
	@%p12 bra 	$L__BB0_10;
	add.s32 	%r188, %r31, %r19;
	setp.lt.u32 	%p13, %r188, 29;
	selp.b32 	%r403, 4, 0, %p13;
$L__BB0_10:
	setp.gt.u32 	%p14, %r1, 99;
	add.s64 	%rd73, %rd2, -14832;
	// begin inline asm
	cp.async.ca.shared.global [%r184], [%rd73], 4, %r403;
	// end inline asm
	add.s64 	%rd74, %rd23, 1296;
	// begin inline asm
	{ .reg .u64 addr; cvta.to.shared.u64 addr, %rd74; cvt.u32.u64 %r191, addr; }

	// end inline asm
	add.s32 	%r194, %r21, -3708;
	mul.wide.u32 	%rd76, %r194, 4;
	add.s64 	%rd75, %rd15, %rd76;
	// begin inline asm
	cp.async.ca.shared.global [%r191], [%rd75], 4, %r64;
	// end inline asm
	@%p14 bra 	$L__BB0_12;
	cvt.u16.u32 	%rs37, %r1;
	add.s16 	%rs38, %rs37, 224;
	mul.hi.u16 	%rs39, %rs38, 1821;
	mul.lo.s16 	%rs40, %rs39, 36;
	sub.s16 	%rs41, %rs38, %rs40;
	cvt.u32.u16 	%r198, %rs41;
	add.s16 	%rs42, %rs2, 2;
	mul.lo.s16 	%rs43, %rs42, 57;
	shr.u16 	%rs44, %rs43, 9;
	mul.lo.s16 	%rs45, %rs44, 9;
	sub.s16 	%rs46, %rs42, %rs45;
	cvt.u32.u16 	%r199, %rs46;
	and.b32  	%r200, %r199, 255;
	and.b16  	%rs47, %rs46, 255;
	mul.wide.u16 	%r201, %rs47, 4;
	add.s32 	%r202, %r1, %r16;
	sub.s32 	%r203, %r202, %r198;
	add.s32 	%r204, %r203, %r201;
	add.s32 	%r205, %r204, 548;
	mul.wide.u32 	%rd79, %r205, 4;
	mov.u32 	%r206, _ZZ12main_kernel0E15PadInput_shared;
	cvt.u64.u32 	%rd80, %r206;
	cvta.shared.u64 	%rd81, %rd80;
	add.s64 	%rd77, %rd81, %rd79;
	// begin inline asm
	{ .reg .u64 addr; cvta.to.shared.u64 addr, %rd77; cvt.u32.u64 %r195, addr; }

	// end inline asm
	cvt.u32.u16 	%r207, %rs39;
	add.s32 	%r208, %r5, %r207;
	setp.gt.u32 	%p15, %r208, 28;
	or.b32  	%r209, %r19, %r200;
	setp.eq.s32 	%p16, %r209, 0;
	add.s32 	%r211, %r19, %r200;
	setp.lt.u32 	%p17, %r211, 29;
	selp.b32 	%r212, 4, 0, %p17;
	selp.b32 	%r213, 0, %r212, %p16;
	selp.b32 	%r197, 0, %r213, %p15;
	mul.wide.u16 	%r214, %rs39, 3584;
	mul.wide.u16 	%r215, %rs47, 128;
	add.s32 	%r216, %r16, %r15;
	add.s32 	%r217, %r216, %r214;
	add.s32 	%r218, %r217, %r215;
	add.s32 	%r219, %r218, -3708;
	mul.wide.u32 	%rd82, %r219, 4;
	add.s64 	%rd78, %rd15, %rd82;
	// begin inline asm
	cp.async.ca.shared.global [%r195], [%rd78], 4, %r197;
	// end inline asm
$L__BB0_12:
	add.s64 	%rd83, %rd36, 4608;
	// begin inline asm
	{ .reg .u64 addr; cvta.to.shared.u64 addr, %rd83; cvt.u32.u64 %r220, addr; }

	// end inline asm
	add.s64 	%rd84, %rd37, 2048;
	// begin inline asm
	cp.async.ca.shared.global [%r220], [%rd84], 4;
	// end inline asm
	add.s64 	%rd85, %rd36, 5056;
	// begin inline asm
	{ .reg .u64 addr; cvta.to.shared.u64 addr, %rd85; cvt.u32.u64 %r222, addr; }

	// end inline asm
	add.s64 	%rd86, %rd39, 2048;
	// begin inline asm
	cp.async.ca.shared.global [%r222], [%rd86], 4;
	// end inline asm
	add.s64 	%rd87, %rd36, 5504;
	// begin inline asm
	{ .reg .u64 addr; cvta.to.shared.u64 addr, %rd87; cvt.u32.u64 %r224, addr; }

	// end inline asm
	add.s64 	%rd88, %rd41, 2048;
	// begin inline asm
	cp.async.ca.shared.global [%r224], [%rd88], 4;
	// end inline asm
	add.s64 	%rd89, %rd36, 5952;
	// begin inline asm
	{ .reg .u64 addr; cvta.to.shared.u64 addr, %rd89; cvt.u32.u64 %r226, addr; }

	// end inline asm
	add.s64 	%rd90, %rd43, 2048;
	// begin inline asm
	cp.async.ca.shared.global [%r226], [%rd90], 4;
	// end inline asm
	add.s64 	%rd91, %rd36, 6400;
	// begin inline asm
	{ .reg .u64 addr; cvta.to.shared.u64 addr, %rd91; cvt.u32.u64 %r228, addr; }

	// end inline asm
	add.s64 	%rd92, %rd45, 2048;
	// begin inline asm
	cp.async.ca.shared.global [%r228], [%rd92], 4;
	// end inline asm
	add.s64 	%rd93, %rd36, 6848;
	// begin inline asm
	{ .reg .u64 addr; cvta.to.shared.u64 addr, %rd93; cvt.u32.u64 %r230, addr; }

	// end inline asm
	add.s64 	%rd94, %rd47, 2048;
	// begin inline asm
	cp.async.ca.shared.global [%r230], [%rd94], 4;
	// end inline asm
	add.s64 	%rd95, %rd36, 7296;
	// begin inline asm
	{ .reg .u64 addr; cvta.to.shared.u64 addr, %rd95; cvt.u32.u64 %r232, addr; }

	// end inline asm
	add.s64 	%rd96, %rd49, 2048;
	// begin inline asm
	cp.async.ca.shared.global [%r232], [%rd96], 4;
	// end inline asm
	add.s64 	%rd97, %rd36, 7744;
	// begin inline asm
	{ .reg .u64 addr; cvta.to.shared.u64 addr, %rd97; cvt.u32.u64 %r234, addr; }

	// end inline asm
	add.s64 	%rd98, %rd12, 395264;
	// begin inline asm
	cp.async.ca.shared.global [%r234], [%rd98], 4;
	// end inline asm
	add.s64 	%rd99, %rd36, 8192;
	// begin inline asm
	{ .reg .u64 addr; cvta.to.shared.u64 addr, %rd99; cvt.u32.u64 %r236, addr; }

	// end inline asm
	add.s64 	%rd100, %rd37, 460800;
	// begin inline asm
	cp.async.ca.shared.global [%r236], [%rd100], 4;
	// end inline asm
	add.s64 	%rd101, %rd36, 8640;
	// begin inline asm
	{ .reg .u64 addr; cvta.to.shared.u64 addr, %rd101; cvt.u32.u64 %r238, addr; }

	// end inline asm
	add.s64 	%rd102, %rd55, 2048;
	// begin inline asm
	cp.async.ca.shared.global [%r238], [%rd102], 4;
	// end inline asm
	@%p10 bra 	$L__BB0_14;
	ld.param.u64 	%rd210, [main_kernel0_param_1];
	add.s64 	%rd103, %rd36, 9088;
	// begin inline asm
	{ .reg .u64 addr; cvta.to.shared.u64 addr, %rd103; cvt.u32.u64 %r240, addr; }

	// end inline asm
	add.s32 	%r242, %r1, %r22;
	mul.wide.u32 	%rd105, %r242, 4;
	add.s64 	%rd106, %rd210, %rd105;
	add.s64 	%rd104, %rd106, 527872;
	// begin inline asm
	cp.async.ca.shared.global [%r240], [%rd104], 4;
	// end inline asm
$L__BB0_14:
	// begin inline asm
	cp.async.commit_group;
	// end inline asm
	add.s64 	%rd107, %rd18, 2592;
	// begin inline asm
	{ .reg .u64 addr; cvta.to.shared.u64 addr, %rd107; cvt.u32.u64 %r243, addr; }

	// end inline asm
	mov.b32 	%r404, 0;
	@%p11 bra 	$L__BB0_17;
	shr.u32 	%r35, %r14, 2;
	or.b32  	%r246, %r35, %r19;
	setp.eq.s32 	%p20, %r246, 0;
	@%p20 bra 	$L__BB0_17;
	add.s32 	%r247, %r35, %r19;
	setp.lt.u32 	%p21, %r247, 29;
	selp.b32 	%r404, 4, 0, %p21;
$L__BB0_17:
	add.s64 	%rd108, %rd2, -14816;
	// begin inline asm
	cp.async.ca.shared.global [%r243], [%rd108], 4, %r404;
	// end inline asm
	add.s64 	%rd109, %rd23, 2592;
	// begin inline asm
	{ .reg .u64 addr; cvta.to.shared.u64 addr, %rd109; cvt.u32.u64 %r250, addr; }

	// end inline asm
	add.s32 	%r253, %r21, -3704;
	mul.wide.u32 	%rd111, %r253, 4;
	add.s64 	%rd110, %rd15, %rd111;
	// begin inline asm
	cp.async.ca.shared.global [%r250], [%rd110], 4, %r64;
	// end inline asm
	@%p14 bra 	$L__BB0_19;
	cvt.u16.u32 	%rs48, %r1;
	add.s16 	%rs49, %rs48, 224;
	mul.hi.u16 	%rs50, %rs49, 1821;
	mul.lo.s16 	%rs51, %rs50, 36;
	sub.s16 	%rs52, %rs49, %rs51;
	cvt.u32.u16 	%r257, %rs52;
	add.s16 	%rs53, %rs2, 2;
	mul.lo.s16 	%rs54, %rs53, 57;
	shr.u16 	%rs55, %rs54, 9;
	mul.lo.s16 	%rs56, %rs55, 9;
	sub.s16 	%rs57, %rs53, %rs56;
	cvt.u32.u16 	%r258, %rs57;
	and.b32  	%r259, %r258, 255;
	and.b16  	%rs58, %rs57, 255;
	mul.wide.u16 	%r260, %rs58, 4;
	add.s32 	%r261, %r1, %r16;
	sub.s32 	%r262, %r261, %r257;
	add.s32 	%r263, %r262, %r260;
	add.s32 	%r264, %r263, 872;
	mul.wide.u32 	%rd114, %r264, 4;
	mov.u32 	%r265, _ZZ12main_kernel0E15PadInput_shared;
	cvt.u64.u32 	%rd115, %r265;
	cvta.shared.u64 	%rd116, %rd115;
	add.s64 	%rd112, %rd116, %rd114;
	// begin inline asm
	{ .reg .u64 addr; cvta.to.shared.u64 addr, %rd112; cvt.u32.u64 %r254, addr; }

	// end inline asm
	cvt.u32.u16 	%r266, %rs50;
	add.s32 	%r267, %r5, %r266;
	setp.gt.u32 	%p23, %r267, 28;
	or.b32  	%r268, %r19, %r259;
	setp.eq.s32 	%p24, %r268, 0;
	add.s32 	%r270, %r19, %r259;
	setp.lt.u32 	%p25, %r270, 29;
	selp.b32 	%r271, 4, 0, %p25;
	selp.b32 	%r272, 0, %r271, %p24;
	selp.b32 	%r256, 0, %r272, %p23;
	mul.wide.u16 	%r273, %rs50, 3584;
	mul.wide.u16 	%r274, %rs58, 128;
	add.s32 	%r275, %r16, %r15;
	add.s32 	%r276, %r275, %r273;
	add.s32 	%r277, %r276, %r274;
	add.s32 	%r278, %r277, -3704;
	mul.wide.u32 	%rd117, %r278, 4;
	add.s64 	%rd113, %rd15, %rd117;
	// begin inline asm
	cp.async.ca.shared.global [%r254], [%rd113], 4, %r256;
	// end inline asm
$L__BB0_19:
	add.s64 	%rd118, %rd36, 9216;
	// begin inline asm
	{ .reg .u64 addr; cvta.to.shared.u64 addr, %rd118; cvt.u32.u64 %r279, addr; }

	// end inline asm
	add.s64 	%rd119, %rd37, 4096;
	// begin inline asm
	cp.async.ca.shared.global [%r279], [%rd119], 4;
	// end inline asm
	add.s64 	%rd120, %rd36, 9664;
	// begin inline asm
	{ .reg .u64 addr; cvta.to.shared.u64 addr, %rd120; cvt.u32.u64 %r281, addr; }

	// end inline asm
	add.s64 	%rd121, %rd39, 4096;
	// begin inline asm
	cp.async.ca.shared.global [%r281], [%rd121], 4;
	// end inline asm
	add.s64 	%rd122, %rd36, 10112;
	// begin inline asm
	{ .reg .u64 addr; cvta.to.shared.u64 addr, %rd122; cvt.u32.u64 %r283, addr; }

	// end inline asm
	add.s64 	%rd123, %rd41, 4096;
	// begin inline asm
	cp.async.ca.shared.global [%r283], [%rd123], 4;
	// end inline asm
	add.s64 	%rd124, %rd36, 10560;
	// begin inline asm
	{ .reg .u64 addr; cvta.to.shared.u64 addr, %rd124; cvt.u32.u64 %r285, addr; }

	// end inline asm
	add.s64 	%rd125, %rd43, 4096;
	// begin inline asm
	cp.async.ca.shared.global [%r285], [%rd125], 4;
	// end inline asm
	add.s64 	%rd126, %rd36, 11008;
	// begin inline asm
	{ .reg .u64 addr; cvta.to.shared.u64 addr, %rd126; cvt.u32.u64 %r287, addr; }

	// end inline asm
	add.s64 	%rd127, %rd45, 4096;
	// begin inline asm
	cp.async.ca.shared.global [%r287], [%rd127], 4;
	// end inline asm
	add.s64 	%rd128, %rd36, 11456;
	// begin inline asm
	{ .reg .u64 addr; cvta.to.shared.u64 addr, %rd128; cvt.u32.u64 %r289, addr; }

	// end inline asm
	add.s64 	%rd129, %rd47, 4096;
	// begin inline asm
	cp.async.ca.shared.global [%r289], [%rd129], 4;
	// end inline asm
	add.s64 	%rd130, %rd36, 11904;
	// begin inline asm
	{ .reg .u64 addr; cvta.to.shared.u64 addr, %rd130; cvt.u32.u64 %r291, addr; }

	// end inline asm
	add.s64 	%rd131, %rd49, 4096;
	// begin inline asm
	cp.async.ca.shared.global [%r291], [%rd131], 4;
	// end inline asm
	add.s64 	%rd132, %rd36, 12352;
	// begin inline asm
	{ .reg .u64 addr; cvta.to.shared.u64 addr, %rd132; cvt.u32.u64 %r293, addr; }

	// end inline asm
	add.s64 	%rd133, %rd12, 397312;
	// begin inline asm
	cp.async.ca.shared.global [%r293], [%rd133], 4;
	// end inline asm
	add.s64 	%rd134, %rd36, 12800;
	// begin inline asm
	{ .reg .u64 addr; cvta.to.shared.u64 addr, %rd134; cvt.u32.u64 %r295, addr; }

	// end inline asm
	add.s64 	%rd135, %rd37, 462848;
	// begin inline asm
	cp.async.ca.shared.global [%r295], [%rd135], 4;
	// end inline asm
	add.s64 	%rd136, %rd36, 13248;
	// begin inline asm
	{ .reg .u64 addr; cvta.to.shared.u64 addr, %rd136; cvt.u32.u64 %r297, addr; }

	// end inline asm
	add.s64 	%rd137, %rd55, 4096;
	// begin inline asm
	cp.async.ca.shared.global [%r297], [%rd137], 4;
	// end inline asm
	@%p10 bra 	$L__BB0_21;
	ld.param.u64 	%rd211, [main_kernel0_param_1];
	add.s64 	%rd138, %rd36, 13696;
	// begin inline asm
	{ .reg .u64 addr; cvta.to.shared.u64 addr, %rd138; cvt.u32.u64 %r299, addr; }

	// end inline asm
	add.s32 	%r301, %r1, %r22;
	mul.wide.u32 	%rd140, %r301, 4;
	add.s64 	%rd141, %rd211, %rd140;
	add.s64 	%rd139, %rd141, 529920;
	// begin inline asm
	cp.async.ca.shared.global [%r299], [%rd139], 4;
	// end inline asm
$L__BB0_21:
	setp.eq.s32 	%p27, %r7, 0;
	// begin inline asm
	cp.async.commit_group;
	// end inline asm
	shr.u32 	%r303, %r14, 2;
	or.b32  	%r304, %r303, %r19;
	setp.eq.s32 	%p28, %r304, 0;
	add.s32 	%r306, %r303, %r19;
	setp.lt.u32 	%p29, %r306, 29;
	selp.b32 	%r307, 4, 0, %p29;
	add.s32 	%r308, %r16, %r15;
	add.s32 	%r38, %r17, -3700;
	add.s32 	%r39, %r21, -3700;
	add.s32 	%r309, %r1, 224;
	cvt.u16.u32 	%rs59, %r309;
	mul.hi.u16 	%rs60, %rs59, 1821;
	mul.lo.s16 	%rs61, %rs60, 36;
	sub.s16 	%rs62, %rs59, %rs61;
	cvt.u32.u16 	%r310, %rs62;
	add.s16 	%rs63, %rs2, 2;
	mul.lo.s16 	%rs64, %rs63, 57;
	shr.u16 	%rs65, %rs64, 9;
	mul.lo.s16 	%rs66, %rs65, 9;
	sub.s16 	%rs67, %rs63, %rs66;
	cvt.u32.u16 	%r311, %rs67;
	and.b32  	%r312, %r311, 255;
	and.b16  	%rs68, %rs67, 255;
	mul.wide.u16 	%r313, %rs68, 4;
	add.s32 	%r314, %r16, %r309;
	sub.s32 	%r315, %r314, %r310;
	add.s32 	%r40, %r315, %r313;
	cvt.u32.u16 	%r316, %rs60;
	add.s32 	%r317, %r5, %r316;
	setp.gt.u32 	%p30, %r317, 28;
	or.b32  	%r318, %r19, %r312;
	setp.eq.s32 	%p31, %r318, 0;
	add.s32 	%r320, %r19, %r312;
	setp.lt.u32 	%p32, %r320, 29;
	selp.b32 	%r321, 4, 0, %p32;
	selp.b32 	%r322, 0, %r321, %p31;
	selp.b32 	%r41, 0, %r322, %p30;
	mul.wide.u16 	%r323, %rs60, 3584;
	mul.wide.u16 	%r324, %rs68, 128;
	add.s32 	%r325, %r308, %r324;
	add.s32 	%r326, %r325, %r323;
	add.s32 	%r42, %r326, -3700;
	selp.b32 	%r327, 0, %r307, %p28;
	selp.b32 	%r43, 0, %r327, %p27;
	mov.f32 	%f2752, 0f00000000;
	mov.b32 	%r405, 0;
	mov.f32 	%f2753, %f2752;
	mov.f32 	%f2754, %f2752;
	mov.f32 	%f2755, %f2752;
	mov.f32 	%f2756, %f2752;
	mov.f32 	%f2757, %f2752;
	mov.f32 	%f2758, %f2752;
	mov.f32 	%f2759, %f2752;
	mov.f32 	%f2760, %f2752;
	mov.f32 	%f2761, %f2752;
	mov.f32 	%f2762, %f2752;
	mov.f32 	%f2763, %f2752;
	mov.f32 	%f2764, %f2752;
	mov.f32 	%f2765, %f2752;
$L__BB0_22:
	setp.gt.u32 	%p33, %r1, 99;
	bar.sync 	0;
	add.s32 	%r334, %r405, -1;
	and.b32  	%r45, %r334, 3;
	mul.lo.s32 	%r46, %r45, 324;
	mul.wide.u32 	%rd146, %r46, 4;
	add.s64 	%rd142, %rd18, %rd146;
	// begin inline asm
	{ .reg .u64 addr; cvta.to.shared.u64 addr, %rd142; cvt.u32.u64 %r328, addr; }

	// end inline asm
	shl.b32 	%r47, %r405, 2;
	add.s32 	%r335, %r38, %r47;
	mul.wide.s32 	%rd147, %r335, 4;
	add.s64 	%rd143, %rd15, %rd147;
	// begin inline asm
	cp.async.ca.shared.global [%r328], [%rd143], 4, %r43;
	// end inline asm
	add.s32 	%r336, %r18, %r46;
	mul.wide.u32 	%rd148, %r336, 4;
	mov.u32 	%r337, _ZZ12main_kernel0E15PadInput_shared;
	cvt.u64.u32 	%rd149, %r337;
	cvta.shared.u64 	%rd150, %rd149;
	add.s64 	%rd144, %rd150, %rd148;
	// begin inline asm
	{ .reg .u64 addr; cvta.to.shared.u64 addr, %rd144; cvt.u32.u64 %r331, addr; }

	// end inline asm
	add.s32 	%r338, %r39, %r47;
	mul.wide.u32 	%rd151, %r338, 4;
	add.s64 	%rd145, %rd15, %rd151;
	// begin inline asm
	cp.async.ca.shared.global [%r331], [%rd145], 4, %r64;
	// end inline asm
	@%p33 bra 	$L__BB0_24;
	add.s32 	%r342, %r40, %r46;
	mul.wide.u32 	%rd154, %r342, 4;
	cvta.shared.u64 	%rd156, %rd149;
	add.s64 	%rd152, %rd156, %rd154;
	// begin inline asm
	{ .reg .u64 addr; cvta.to.shared.u64 addr, %rd152; cvt.u32.u64 %r339, addr; }

	// end inline asm
	add.s32 	%r344, %r42, %r47;
	mul.wide.u32 	%rd157, %r344, 4;
	add.s64 	%rd153, %rd15, %rd157;
	// begin inline asm
	cp.async.ca.shared.global [%r339], [%rd153], 4, %r41;
	// end inline asm
$L__BB0_24:
	ld.param.u64 	%rd212, [main_kernel0_param_1];
	setp.gt.u32 	%p34, %r1, 31;
	add.s32 	%r365, %r46, %r1;
	mad.lo.s32 	%r366, %r45, 828, %r365;
	mul.wide.u32 	%rd178, %r366, 4;
	mov.u32 	%r367, _ZZ12main_kernel0E13weight_shared;
	cvt.u64.u32 	%rd179, %r367;
	cvta.shared.u64 	%rd180, %rd179;
	add.s64 	%rd158, %rd180, %rd178;
	// begin inline asm
	{ .reg .u64 addr; cvta.to.shared.u64 addr, %rd158; cvt.u32.u64 %r345, addr; }

	// end inline asm
	shl.b32 	%r48, %r405, 9;
	mul.wide.s32 	%rd181, %r48, 4;
	add.s64 	%rd182, %rd37, %rd181;
	add.s64 	%rd159, %rd182, 6144;
	// begin inline asm
	cp.async.ca.shared.global [%r345], [%rd159], 4;
	// end inline asm
	add.s64 	%rd160, %rd158, 448;
	// begin inline asm
	{ .reg .u64 addr; cvta.to.shared.u64 addr, %rd160; cvt.u32.u64 %r347, addr; }

	// end inline asm
	add.s32 	%r368, %r23, %r48;
	mul.wide.u32 	%rd183, %r368, 4;
	add.s64 	%rd184, %rd212, %rd183;
	add.s64 	%rd161, %rd184, 6144;
	// begin inline asm
	cp.async.ca.shared.global [%r347], [%rd161], 4;
	// end inline asm
	add.s64 	%rd162, %rd158, 896;
	// begin inline asm
	{ .reg .u64 addr; cvta.to.shared.u64 addr, %rd162; cvt.u32.u64 %r349, addr; }

	// end inline asm
	add.s32 	%r369, %r24, %r48;
	mul.wide.u32 	%rd185, %r369, 4;
	add.s64 	%rd186, %rd212, %rd185;
	add.s64 	%rd163, %rd186, 6144;
	// begin inline asm
	cp.async.ca.shared.global [%r349], [%rd163], 4;
	// end inline asm
	add.s64 	%rd164, %rd158, 1344;
	// begin inline asm
	{ .reg .u64 addr; cvta.to.shared.u64 addr, %rd164; cvt.u32.u64 %r351, addr; }

	// end inline asm
	add.s32 	%r370, %r25, %r48;
	mul.wide.u32 	%rd187, %r370, 4;
	add.s64 	%rd188, %rd212, %rd187;
	add.s64 	%rd165, %rd188, 6144;
	// begin inline asm
	cp.async.ca.shared.global [%r351], [%rd165], 4;
	// end inline asm
	add.s64 	%rd166, %rd158, 1792;
	// begin inline asm
	{ .reg .u64 addr; cvta.to.shared.u64 addr, %rd166; cvt.u32.u64 %r353, addr; }

	// end inline asm
	add.s32 	%r371, %r26, %r48;
	mul.wide.u32 	%rd189, %r371, 4;
	add.s64 	%rd190, %rd212, %rd189;
	add.s64 	%rd167, %rd190, 6144;
	// begin inline asm
	cp.async.ca.shared.global [%r353], [%rd167], 4;
	// end inline asm
	add.s64 	%rd168, %rd158, 2240;
	// begin inline asm
	{ .reg .u64 addr; cvta.to.shared.u64 addr, %rd168; cvt.u32.u64 %r355, addr; }

	// end inline asm
	add.s32 	%r372, %r27, %r48;
	mul.wide.u32 	%rd191, %r372, 4;
	add.s64 	%rd192, %rd212, %rd191;
	add.s64 	%rd169, %rd192, 6144;
	// begin inline asm
	cp.async.ca.shared.global [%r355], [%rd169], 4;
	// end inline asm
	add.s64 	%rd170, %rd158, 2688;
	// begin inline asm
	{ .reg .u64 addr; cvta.to.shared.u64 addr, %rd170; cvt.u32.u64 %r357, addr; }

	// end inline asm
	add.s32 	%r373, %r28, %r48;
	mul.wide.u32 	%rd193, %r373, 4;
	add.s64 	%rd194, %rd212, %rd193;
	add.s64 	%rd171, %rd194, 6144;
	// begin inline asm
	cp.async.ca.shared.global [%r357], [%rd171], 4;
	// end inline asm
	add.s64 	%rd172, %rd158, 3136;
	// begin inline asm
	{ .reg .u64 addr; cvta.to.shared.u64 addr, %rd172; cvt.u32.u64 %r359, addr; }

	// end inline asm
	mul.wide.u32 	%rd195, %r48, 4;
	add.s64 	%rd196, %rd12, %rd195;
	add.s64 	%rd173, %rd196, 399360;
	// begin inline asm
	cp.async.ca.shared.global [%r359], [%rd173], 4;
	// end inline asm
	add.s64 	%rd174, %rd158, 3584;
	// begin inline asm
	{ .reg .u64 addr; cvta.to.shared.u64 addr, %rd174; cvt.u32.u64 %r361, addr; }

	// end inline asm
	add.s64 	%rd175, %rd182, 464896;
	// begin inline asm
	cp.async.ca.shared.global [%r361], [%rd175], 4;
	// end inline asm
	add.s64 	%rd176, %rd158, 4032;
	// begin inline asm
	{ .reg .u64 addr; cvta.to.shared.u64 addr, %rd176; cvt.u32.u64 %r363, addr; }

	// end inline asm
	add.s32 	%r374, %r29, %r48;
	mul.wide.u32 	%rd197, %r374, 4;
	add.s64 	%rd198, %rd212, %rd197;
	add.s64 	%rd177, %rd198, 6144;
	// begin inline asm
	cp.async.ca.shared.global [%r363], [%rd177], 4;
	// end inline asm
	@%p34 bra 	$L__BB0_26;
	ld.param.u64 	%rd213, [main_kernel0_param_1];
	add.s64 	%rd199, %rd158, 4480;
	// begin inline asm
	{ .reg .u64 addr; cvta.to.shared.u64 addr, %rd199; cvt.u32.u64 %r375, addr; }

	// end inline asm
	add.s32 	%r377, %r1, %r22;
	mul.wide.u32 	%rd201, %r377, 4;
	add.s64 	%rd202, %rd213, %rd201;
	add.s64 	%rd204, %rd202, %rd195;
	add.s64 	%rd200, %rd204, 531968;
	// begin inline asm
	cp.async.ca.shared.global [%r375], [%rd200], 4;
	// end inline asm
$L__BB0_26:
	// begin inline asm
	cp.async.commit_group;
	// end inline asm
	// begin inline asm
	cp.async.wait_group 3;
	// end inline asm
	bar.sync 	0;
	and.b32  	%r378, %r405, 3;
	shr.u32 	%r49, %r1, 4;
	mul.lo.s32 	%r50, %r49, 36;
	mad.lo.s32 	%r379, %r378, 324, %r50;
	shl.b32 	%r380, %r379, 2;
	mov.u32 	%r381, _ZZ12main_kernel0E15PadInput_shared;
	add.s32 	%r382, %r381, %r380;
	ld.shared.f32 	%f30, [%r382];
	mul.lo.s32 	%r383, %r378, 4608;
	shl.b32 	%r384, %r1, 3;
	and.b32  	%r385, %r384, 120;
	or.b32  	%r386, %r385, %r383;
	mov.u32 	%r387, _ZZ12main_kernel0E13weight_shared;
	add.s32 	%r388, %r387, %r386;
	ld.shared.f32 	%f31, [%r388];
	fma.rn.f32 	%f32, %f30, %f31, %f2752;
	ld.shared.f32 	%f33, [%r382+16];
	fma.rn.f32 	%f34, %f31, %f33, %f2754;
	ld.shared.f32 	%f35, [%r382+32];
	fma.rn.f32 	%f36, %f35, %f31, %f2756;
	ld.shared.f32 	%f37, [%r382+48];
	fma.rn.f32 	%f38, %f31, %f37, %f2758;
	ld.shared.f32 	%f39, [%r382+64];
	fma.rn.f32 	%f40, %f39, %f31, %f2760;
	ld.shared.f32 	%f41, [%r382+80];
	fma.rn.f32 	%f42, %f31, %f41, %f2762;
	ld.shared.f32 	%f43, [%r382+96];
	fma.rn.f32 	%f44, %f43, %f31, %f2764;
	ld.shared.f32 	%f45, [%r388+512];
	fma.rn.f32 	%f46, %f33, %f45, %f32;
	fma.rn.f32 	%f47, %f45, %f35, %f34;
	fma.rn.f32 	%f48, %f37, %f45, %f36;
	fma.rn.f32 	%f49, %f45, %f39, %f38;
	fma.rn.f32 	%f50, %f41, %f45, %f40;
	fma.rn.f32 	%f51, %f45, %f43, %f42;
	ld.shared.f32 	%f52, [%r382+112];
	fma.rn.f32 	%f53, %f52, %f45, %f44;
	ld.shared.f32 	%f54, [%r388+1024];
	fma.rn.f32 	%f55, %f35, %f54, %f46;
	fma.rn.f32 	%f56, %f54, %f37, %f47;
	fma.rn.f32 	%f57, %f39, %f54, %f48;
	fma.rn.f32 	%f58, %f54, %f41, %f49;
	fma.rn.f32 	%f59, %f43, %f54, %f50;
	fma.rn.f32 	%f60, %f54, %f52, %f51;
	ld.shared.f32 	%f61, [%r382+128];
	fma.rn.f32 	%f62, %f61, %f54, %f53;
	ld.shared.f32 	%f63, [%r388+4];
	fma.rn.f32 	%f64, %f30, %f63, %f2753;
	fma.rn.f32 	%f65, %f63, %f33, %f2755;
	fma.rn.f32 	%f66, %f35, %f63, %f2757;
	fma.rn.f32 	%f67, %f63, %f37, %f2759;
	fma.rn.f32 	%f68, %f39, %f63, %f2761;
	fma.rn.f32 	%f69, %f63, %f41, %f2763;
	fma.rn.f32 	%f70, %f43, %f63, %f2765;
	ld.shared.f32 	%f71, [%r388+516];
	fma.rn.f32 	%f72, %f33, %f71, %f64;
	fma.rn.f32 	%f73, %f71, %f35, %f65;
	fma.rn.f32 	%f74, %f37, %f71, %f66;
	fma.rn.f32 	%f75, %f71, %f39, %f67;
	fma.rn.f32 	%f76, %f41, %f71, %f68;
	fma.rn.f32 	%f77, %f71, %f43, %f69;
	fma.rn.f32 	%f78, %f52, %f71, %f70;
	ld.shared.f32 	%f79, [%r388+1028];
	fma.rn.f32 	%f80, %f35, %f79, %f72;
	fma.rn.f32 	%f81, %f79, %f37, %f73;
	fma.rn.f32 	%f82, %f39, %f79, %f74;
	fma.rn.f32 	%f83, %f79, %f41, %f75;
	fma.rn.f32 	%f84, %f43, %f79, %f76;
	fma.rn.f32 	%f85, %f79, %f52, %f77;
	fma.rn.f32 	%f86, %f61, %f79, %f78;
	ld.shared.f32 	%f87, [%r382+4];
	ld.shared.f32 	%f88, [%r388+128];
	fma.rn.f32 	%f89, %f87, %f88, %f55;
	ld.shared.f32 	%f90, [%r382+20];
	fma.rn.f32 	%f91, %f88, %f90, %f56;
	ld.shared.f32 	%f92, [%r382+36];
	fma.rn.f32 	%f93, %f92, %f88, %f57;
	ld.shared.f32 	%f94, [%r382+52];
	fma.rn.f32 	%f95, %f88, %f94, %f58;
	ld.shared.f32 	%f96, [%r382+68];
	fma.rn.f32 	%f97, %f96, %f88, %f59;
	ld.shared.f32 	%f98, [%r382+84];
	fma.rn.f32 	%f99, %f88, %f98, %f60;
	ld.shared.f32 	%f100, [%r382+100];
	fma.rn.f32 	%f101, %f100, %f88, %f62;
	ld.shared.f32 	%f102, [%r388+640];
	fma.rn.f32 	%f103, %f90, %f102, %f89;
	fma.rn.f32 	%f104, %f102, %f92, %f91;
	fma.rn.f32 	%f105, %f94, %f102, %f93;
	fma.rn.f32 	%f106, %f102, %f96, %f95;
	fma.rn.f32 	%f107, %f98, %f102, %f97;
	fma.rn.f32 	%f108, %f102, %f100, %f99;
	ld.shared.f32 	%f109, [%r382+116];
	fma.rn.f32 	%f110, %f109, %f102, %f101;
	ld.shared.f32 	%f111, [%r388+1152];
	fma.rn.f32 	%f112, %f92, %f111, %f103;
	fma.rn.f32 	%f113, %f111, %f94, %f104;
	fma.rn.f32 	%f114, %f96, %f111, %f105;
	fma.rn.f32 	%f115, %f111, %f98, %f106;
	fma.rn.f32 	%f116, %f100, %f111, %f107;
	fma.rn.f32 	%f117, %f111, %f109, %f108;
	ld.shared.f32 	%f118, [%r382+132];
	fma.rn.f32 	%f119, %f118, %f111, %f110;
	ld.shared.f32 	%f120, [%r388+132];
	fma.rn.f32 	%f121, %f87, %f120, %f80;
	fma.rn.f32 	%f122, %f120, %f90, %f81;
	fma.rn.f32 	%f123, %f92, %f120, %f82;
	fma.rn.f32 	%f124, %f120, %f94, %f83;
	fma.rn.f32 	%f125, %f96, %f120, %f84;
	fma.rn.f32 	%f126, %f120, %f98, %f85;
	fma.rn.f32 	%f127, %f100, %f120, %f86;
	ld.shared.f32 	%f128, [%r388+644];
	fma.rn.f32 	%f129, %f90, %f128, %f121;
	fma.rn.f32 	%f130, %f128, %f92, %f122;
	fma.rn.f32 	%f131, %f94, %f128, %f123;
	fma.rn.f32 	%f132, %f128, %f96, %f124;
	fma.rn.f32 	%f133, %f98, %f128, %f125;
	fma.rn.f32 	%f134, %f128, %f100, %f126;
	fma.rn.f32 	%f135, %f109, %f128, %f127;
	ld.shared.f32 	%f136, [%r388+1156];
	fma.rn.f32 	%f137, %f92, %f136, %f129;
	fma.rn.f32 	%f138, %f136, %f94, %f130;
	fma.rn.f32 	%f139, %f96, %f136, %f131;
	fma.rn.f32 	%f140, %f136, %f98, %f132;
	fma.rn.f32 	%f141, %f100, %f136, %f133;
	fma.rn.f32 	%f142, %f136, %f109, %f134;
	fma.rn.f32 	%f143, %f118, %f136, %f135;
	ld.shared.f32 	%f144, [%r382+8];
	ld.shared.f32 	%f145, [%r388+256];
	fma.rn.f32 	%f146, %f144, %f145, %f112;
	ld.shared.f32 	%f147, [%r382+24];
	fma.rn.f32 	%f148, %f145, %f147, %f113;
	ld.shared.f32 	%f149, [%r382+40];
	fma.rn.f32 	%f150, %f149, %f145, %f114;
	ld.shared.f32 	%f151, [%r382+56];
	fma.rn.f32 	%f152, %f145, %f151, %f115;
	ld.shared.f32 	%f153, [%r382+72];
	fma.rn.f32 	%f154, %f153, %f145, %f116;
	ld.shared.f32 	%f155, [%r382+88];
	fma.rn.f32 	%f156, %f145, %f155, %f117;
	ld.shared.f32 	%f157, [%r382+104];
	fma.rn.f32 	%f158, %f157, %f145, %f119;
	ld.shared.f32 	%f159, [%r388+768];
	fma.rn.f32 	%f160, %f147, %f159, %f146;
	fma.rn.f32 	%f161, %f159, %f149, %f148;
	fma.rn.f32 	%f162, %f151, %f159, %f150;
	fma.rn.f32 	%f163, %f159, %f153, %f152;
	fma.rn.f32 	%f164, %f155, %f159, %f154;
	fma.rn.f32 	%f165, %f159, %f157, %f156;
	ld.shared.f32 	%f166, [%r382+120];
	fma.rn.f32 	%f167, %f166, %f159, %f158;
	ld.shared.f32 	%f168, [%r388+1280];
	fma.rn.f32 	%f169, %f149, %f168, %f160;
	fma.rn.f32 	%f170, %f168, %f151, %f161;
	fma.rn.f32 	%f171, %f153, %f168, %f162;
	fma.rn.f32 	%f172, %f168, %f155, %f163;
	fma.rn.f32 	%f173, %f157, %f168, %f164;
	fma.rn.f32 	%f174, %f168, %f166, %f165;
	ld.shared.f32 	%f175, [%r382+136];
	fma.rn.f32 	%f176, %f175, %f168, %f167;
	ld.shared.f32 	%f177, [%r388+260];
	fma.rn.f32 	%f178, %f144, %f177, %f137;
	fma.rn.f32 	%f179, %f177, %f147, %f138;
	fma.rn.f32 	%f180, %f149, %f177, %f139;
	fma.rn.f32 	%f181, %f177, %f151, %f140;
	fma.rn.f32 	%f182, %f153, %f177, %f141;
	fma.rn.f32 	%f183, %f177, %f155, %f142;
	fma.rn.f32 	%f184, %f157, %f177, %f143;
	ld.shared.f32 	%f185, [%r388+772];
	fma.rn.f32 	%f186, %f147, %f185, %f178;
	fma.rn.f32 	%f187, %f185, %f149, %f179;
	fma.rn.f32 	%f188, %f151, %f185, %f180;
	fma.rn.f32 	%f189, %f185, %f153, %f181;
	fma.rn.f32 	%f190, %f155, %f185, %f182;
	fma.rn.f32 	%f191, %f185, %f157, %f183;
	fma.rn.f32 	%f192, %f166, %f185, %f184;
	ld.shared.f32 	%f193, [%r388+1284];
	fma.rn.f32 	%f194, %f149, %f193, %f186;
	fma.rn.f32 	%f195, %f193, %f151, %f187;
	fma.rn.f32 	%f196, %f153, %f193, %f188;
	fma.rn.f32 	%f197, %f193, %f155, %f189;
	fma.rn.f32 	%f198, %f157, %f193, %f190;
	fma.rn.f32 	%f199, %f193, %f166, %f191;
	fma.rn.f32 	%f200, %f175, %f193, %f192;
	ld.shared.f32 	%f201, [%r382+12];
	ld.shared.f32 	%f202, [%r388+384];
	fma.rn.f32 	%f203, %f201, %f202, %f169;
	ld.shared.f32 	%f204, [%r382+28];
	fma.rn.f32 	%f205, %f202, %f204, %f170;
	ld.shared.f32 	%f206, [%r382+44];
	fma.rn.f32 	%f207, %f206, %f202, %f171;
	ld.shared.f32 	%f208, [%r382+60];
	fma.rn.f32 	%f209, %f202, %f208, %f172;
	ld.shared.f32 	%f210, [%r382+76];
	fma.rn.f32 	%f211, %f210, %f202, %f173;
	ld.shared.f32 	%f212, [%r382+92];
	fma.rn.f32 	%f213, %f202, %f212, %f174;
	ld.shared.f32 	%f214, [%r382+108];
	fma.rn.f32 	%f215, %f214, %f202, %f176;
	ld.shared.f32 	%f216, [%r388+896];
	fma.rn.f32 	%f217, %f204, %f216, %f203;
	fma.rn.f32 	%f218, %f216, %f206, %f205;
	fma.rn.f32 	%f219, %f208, %f216, %f207;
	fma.rn.f32 	%f220, %f216, %f210, %f209;
	fma.rn.f32 	%f221, %f212, %f216, %f211;
	fma.rn.f32 	%f222, %f216, %f214, %f213;
	ld.shared.f32 	%f223, [%r382+124];
	fma.rn.f32 	%f224, %f223, %f216, %f215;
	ld.shared.f32 	%f225, [%r388+1408];
	fma.rn.f32 	%f226, %f206, %f225, %f217;
	fma.rn.f32 	%f227, %f225, %f208, %f218;
	fma.rn.f32 	%f228, %f210, %f225, %f219;
	fma.rn.f32 	%f229, %f225, %f212, %f220;
	fma.rn.f32 	%f230, %f214, %f225, %f221;
	fma.rn.f32 	%f231, %f225, %f223, %f222;
	ld.shared.f32 	%f232, [%r382+140];
	fma.rn.f32 	%f233, %f232, %f225, %f224;
	ld.shared.f32 	%f234, [%r388+388];
	fma.rn.f32 	%f235, %f201, %f234, %f194;
	fma.rn.f32 	%f236, %f234, %f204, %f195;
	fma.rn.f32 	%f237, %f206, %f234, %f196;
	fma.rn.f32 	%f238, %f234, %f208, %f197;
	fma.rn.f32 	%f239, %f210, %f234, %f198;
	fma.rn.f32 	%f240, %f234, %f212, %f199;
	fma.rn.f32 	%f241, %f214, %f234, %f200;
	ld.shared.f32 	%f242, [%r388+900];
	fma.rn.f32 	%f243, %f204, %f242, %f235;
	fma.rn.f32 	%f244, %f242, %f206, %f236;
	fma.rn.f32 	%f245, %f208, %f242, %f237;
	fma.rn.f32 	%f246, %f242, %f210, %f238;
	fma.rn.f32 	%f247, %f212, %f242, %f239;
	fma.rn.f32 	%f248, %f242, %f214, %f240;
	fma.rn.f32 	%f249, %f223, %f242, %f241;
	ld.shared.f32 	%f250, [%r388+1412];
	fma.rn.f32 	%f251, %f206, %f250, %f243;
	fma.rn.f32 	%f252, %f250, %f208, %f244;
	fma.rn.f32 	%f253, %f210, %f250, %f245;
	fma.rn.f32 	%f254, %f250, %f212, %f246;
	fma.rn.f32 	%f255, %f214, %f250, %f247;
	fma.rn.f32 	%f256, %f250, %f223, %f248;
	fma.rn.f32 	%f257, %f232, %f250, %f249;
	ld.shared.f32 	%f258, [%r382+144];
	ld.shared.f32 	%f259, [%r388+1536];
	fma.rn.f32 	%f260, %f258, %f259, %f226;
	ld.shared.f32 	%f261, [%r382+160];
	fma.rn.f32 	%f262, %f259, %f261, %f227;
	ld.shared.f32 	%f263, [%r382+176];
	fma.rn.f32 	%f264, %f263, %f259, %f228;
	ld.shared.f32 	%f265, [%r382+192];
	fma.rn.f32 	%f266, %f259, %f265, %f229;
	ld.shared.f32 	%f267, [%r382+208];
	fma.rn.f32 	%f268, %f267, %f259, %f230;
	ld.shared.f32 	%f269, [%r382+224];
	fma.rn.f32 	%f270, %f259, %f269, %f231;
	ld.shared.f32 	%f271, [%r382+240];
	fma.rn.f32 	%f272, %f271, %f259, %f233;
	ld.shared.f32 	%f273, [%r388+2048];
	fma.rn.f32 	%f274, %f261, %f273, %f260;
	fma.rn.f32 	%f275, %f273, %f263, %f262;
	fma.rn.f32 	%f276, %f265, %f273, %f264;
	fma.rn.f32 	%f277, %f273, %f267, %f266;
	fma.rn.f32 	%f278, %f269, %f273, %f268;
	fma.rn.f32 	%f279, %f273, %f271, %f270;
	ld.shared.f32 	%f280, [%r382+256];
	fma.rn.f32 	%f281, %f280, %f273, %f272;
	ld.shared.f32 	%f282, [%r388+2560];
	fma.rn.f32 	%f283, %f263, %f282, %f274;
	fma.rn.f32 	%f284, %f282, %f265, %f275;
	fma.rn.f32 	%f285, %f267, %f282, %f276;
	fma.rn.f32 	%f286, %f282, %f269, %f277;
	fma.rn.f32 	%f287, %f271, %f282, %f278;
	fma.rn.f32 	%f288, %f282, %f280, %f279;
	ld.shared.f32 	%f289, [%r382+272];
	fma.rn.f32 	%f290, %f289, %f282, %f281;
	ld.shared.f32 	%f291, [%r388+1540];
	fma.rn.f32 	%f292, %f258, %f291, %f251;
	fma.rn.f32 	%f293, %f291, %f261, %f252;
	fma.rn.f32 	%f294, %f263, %f291, %f253;
	fma.rn.f32 	%f295, %f291, %f265, %f254;
	fma.rn.f32 	%f296, %f267, %f291, %f255;
	fma.rn.f32 	%f297, %f291, %f269, %f256;
	fma.rn.f32 	%f298, %f271, %f291, %f257;
	ld.shared.f32 	%f299, [%r388+2052];
	fma.rn.f32 	%f300, %f261, %f299, %f292;
	fma.rn.f32 	%f301, %f299, %f263, %f293;
	fma.rn.f32 	%f302, %f265, %f299, %f294;
	fma.rn.f32 	%f303, %f299, %f267, %f295;
	fma.rn.f32 	%f304, %f269, %f299, %f296;
	fma.rn.f32 	%f305, %f299, %f271, %f297;
	fma.rn.f32 	%f306, %f280, %f299, %f298;
	ld.shared.f32 	%f307, [%r388+2564];
	fma.rn.f32 	%f308, %f263, %f307, %f300;
	fma.rn.f32 	%f309, %f307, %f265, %f301;
	fma.rn.f32 	%f310, %f267, %f307, %f302;
	fma.rn.f32 	%f311, %f307, %f269, %f303;
	fma.rn.f32 	%f312, %f271, %f307, %f304;
	fma.rn.f32 	%f313, %f307, %f280, %f305;
	fma.rn.f32 	%f314, %f289, %f307, %f306;
	ld.shared.f32 	%f315, [%r382+148];
	ld.shared.f32 	%f316, [%r388+1664];
	fma.rn.f32 	%f317, %f315, %f316, %f283;
	ld.shared.f32 	%f318, [%r382+164];
	fma.rn.f32 	%f319, %f316, %f318, %f284;
	ld.shared.f32 	%f320, [%r382+180];
	fma.rn.f32 	%f321, %f320, %f316, %f285;
	ld.shared.f32 	%f322, [%r382+196];
	fma.rn.f32 	%f323, %f316, %f322, %f286;
	ld.shared.f32 	%f324, [%r382+212];
	fma.rn.f32 	%f325, %f324, %f316, %f287;
	ld.shared.f32 	%f326, [%r382+228];
	fma.rn.f32 	%f327, %f316, %f326, %f288;
	ld.shared.f32 	%f328, [%r382+244];
	fma.rn.f32 	%f329, %f328, %f316, %f290;
	ld.shared.f32 	%f330, [%r388+2176];
	fma.rn.f32 	%f331, %f318, %f330, %f317;
	fma.rn.f32 	%f332, %f330, %f320, %f319;
	fma.rn.f32 	%f333, %f322, %f330, %f321;
	fma.rn.f32 	%f334, %f330, %f324, %f323;
	fma.rn.f32 	%f335, %f326, %f330, %f325;
	fma.rn.f32 	%f336, %f330, %f328, %f327;
	ld.shared.f32 	%f337, [%r382+260];
	fma.rn.f32 	%f338, %f337, %f330, %f329;
	ld.shared.f32 	%f339, [%r388+2688];
	fma.rn.f32 	%f340, %f320, %f339, %f331;
	fma.rn.f32 	%f341, %f339, %f322, %f332;
	fma.rn.f32 	%f342, %f324, %f339, %f333;
	fma.rn.f32 	%f343, %f339, %f326, %f334;
	fma.rn.f32 	%f344, %f328, %f339, %f335;
	fma.rn.f32 	%f345, %f339, %f337, %f336;
	ld.shared.f32 	%f346, [%r382+276];
	fma.rn.f32 	%f347, %f346, %f339, %f338;
	ld.shared.f32 	%f348, [%r388+1668];
	fma.rn.f32 	%f349, %f315, %f348, %f308;
	fma.rn.f32 	%f350, %f348, %f318, %f309;
	fma.rn.f32 	%f351, %f320, %f348, %f310;
	fma.rn.f32 	%f352, %f348, %f322, %f311;
	fma.rn.f32 	%f353, %f324, %f348, %f312;
	fma.rn.f32 	%f354, %f348, %f326, %f313;
	fma.rn.f32 	%f355, %f328, %f348, %f314;
	ld.shared.f32 	%f356, [%r388+2180];
	fma.rn.f32 	%f357, %f318, %f356, %f349;
	fma.rn.f32 	%f358, %f356, %f320, %f350;
	fma.rn.f32 	%f359, %f322, %f356, %f351;
	fma.rn.f32 	%f360, %f356, %f324, %f352;
	fma.rn.f32 	%f361, %f326, %f356, %f353;
	fma.rn.f32 	%f362, %f356, %f328, %f354;
	fma.rn.f32 	%f363, %f337, %f356, %f355;
	ld.shared.f32 	%f364, [%r388+2692];
	fma.rn.f32 	%f365, %f320, %f364, %f357;
	fma.rn.f32 	%f366, %f364, %f322, %f358;
	fma.rn.f32 	%f367, %f324, %f364, %f359;
	fma.rn.f32 	%f368, %f364, %f326, %f360;
	fma.rn.f32 	%f369, %f328, %f364, %f361;
	fma.rn.f32 	%f370, %f364, %f337, %f362;
	fma.rn.f32 	%f371, %f346, %f364, %f363;
	ld.shared.f32 	%f372, [%r382+152];
	ld.shared.f32 	%f373, [%r388+1792];
	fma.rn.f32 	%f374, %f372, %f373, %f340;
	ld.shared.f32 	%f375, [%r382+168];
	fma.rn.f32 	%f376, %f373, %f375, %f341;
	ld.shared.f32 	%f377, [%r382+184];
	fma.rn.f32 	%f378, %f377, %f373, %f342;
	ld.shared.f32 	%f379, [%r382+200];
	fma.rn.f32 	%f380, %f373, %f379, %f343;
	ld.shared.f32 	%f381, [%r382+216];
	fma.rn.f32 	%f382, %f381, %f373, %f344;
	ld.shared.f32 	%f383, [%r382+232];
	fma.rn.f32 	%f384, %f373, %f383, %f345;
	ld.shared.f32 	%f385, [%r382+248];
	fma.rn.f32 	%f386, %f385, %f373, %f347;
	ld.shared.f32 	%f387, [%r388+2304];
	fma.rn.f32 	%f388, %f375, %f387, %f374;
	fma.rn.f32 	%f389, %f387, %f377, %f376;
	fma.rn.f32 	%f390, %f379, %f387, %f378;
	fma.rn.f32 	%f391, %f387, %f381, %f380;
	fma.rn.f32 	%f392, %f383, %f387, %f382;
	fma.rn.f32 	%f393, %f387, %f385, %f384;
	ld.shared.f32 	%f394, [%r382+264];
	fma.rn.f32 	%f395, %f394, %f387, %f386;
	ld.shared.f32 	%f396, [%r388+2816];
	fma.rn.f32 	%f397, %f377, %f396, %f388;
	fma.rn.f32 	%f398, %f396, %f379, %f389;
	fma.rn.f32 	%f399, %f381, %f396, %f390;
	fma.rn.f32 	%f400, %f396, %f383, %f391;
	fma.rn.f32 	%f401, %f385, %f396, %f392;
	fma.rn.f32 	%f402, %f396, %f394, %f393;
	ld.shared.f32 	%f403, [%r382+280];
	fma.rn.f32 	%f404, %f403, %f396, %f395;
	ld.shared.f32 	%f405, [%r388+1796];
	fma.rn.f32 	%f406, %f372, %f405, %f365;
	fma.rn.f32 	%f407, %f405, %f375, %f366;
	fma.rn.f32 	%f408, %f377, %f405, %f367;
	fma.rn.f32 	%f409, %f405, %f379, %f368;
	fma.rn.f32 	%f410, %f381, %f405, %f369;
	fma.rn.f32 	%f411, %f405, %f383, %f370;
	fma.rn.f32 	%f412, %f385, %f405, %f371;
	ld.shared.f32 	%f413, [%r388+2308];
	fma.rn.f32 	%f414, %f375, %f413, %f406;
	fma.rn.f32 	%f415, %f413, %f377, %f407;
	fma.rn.f32 	%f416, %f379, %f413, %f408;
	fma.rn.f32 	%f417, %f413, %f381, %f409;
	fma.rn.f32 	%f418, %f383, %f413, %f410;
	fma.rn.f32 	%f419, %f413, %f385, %f411;
	fma.rn.f32 	%f420, %f394, %f413, %f412;
	ld.shared.f32 	%f421, [%r388+2820];
	fma.rn.f32 	%f422, %f377, %f421, %f414;
	fma.rn.f32 	%f423, %f421, %f379, %f415;
	fma.rn.f32 	%f424, %f381, %f421, %f416;
	fma.rn.f32 	%f425, %f421, %f383, %f417;
	fma.rn.f32 	%f426, %f385, %f421, %f418;
	fma.rn.f32 	%f427, %f421, %f394, %f419;
	fma.rn.f32 	%f428, %f403, %f421, %f420;
	ld.shared.f32 	%f429, [%r382+156];
	ld.shared.f32 	%f430, [%r388+1920];
	fma.rn.f32 	%f431, %f429, %f430, %f397;
	ld.shared.f32 	%f432, [%r382+172];
	fma.rn.f32 	%f433, %f430, %f432, %f398;
	ld.shared.f32 	%f434, [%r382+188];
	fma.rn.f32 	%f435, %f434, %f430, %f399;
	ld.shared.f32 	%f436, [%r382+204];
	fma.rn.f32 	%f437, %f430, %f436, %f400;
	ld.shared.f32 	%f438, [%r382+220];
	fma.rn.f32 	%f439, %f438, %f430, %f401;
	ld.shared.f32 	%f440, [%r382+236];
	fma.rn.f32 	%f441, %f430, %f440, %f402;
	ld.shared.f32 	%f442, [%r382+252];
	fma.rn.f32 	%f443, %f442, %f430, %f404;
	ld.shared.f32 	%f444, [%r388+2432];
	fma.rn.f32 	%f445, %f432, %f444, %f431;
	fma.rn.f32 	%f446, %f444, %f434, %f433;
	fma.rn.f32 	%f447, %f436, %f444, %f435;
	fma.rn.f32 	%f448, %f444, %f438, %f437;
	fma.rn.f32 	%f449, %f440, %f444, %f439;
	fma.rn.f32 	%f450, %f444, %f442, %f441;
	ld.shared.f32 	%f451, [%r382+268];
	fma.rn.f32 	%f452, %f451, %f444, %f443;
	ld.shared.f32 	%f453, [%r388+2944];
	fma.rn.f32 	%f454, %f434, %f453, %f445;
	fma.rn.f32 	%f455, %f453, %f436, %f446;
	fma.rn.f32 	%f456, %f438, %f453, %f447;
	fma.rn.f32 	%f457, %f453, %f440, %f448;
	fma.rn.f32 	%f458, %f442, %f453, %f449;
	fma.rn.f32 	%f459, %f453, %f451, %f450;
	ld.shared.f32 	%f460, [%r382+284];
	fma.rn.f32 	%f461, %f460, %f453, %f452;
	ld.shared.f32 	%f462, [%r388+1924];
	fma.rn.f32 	%f463, %f429, %f462, %f422;
	fma.rn.f32 	%f464, %f462, %f432, %f423;
	fma.rn.f32 	%f465, %f434, %f462, %f424;
	fma.rn.f32 	%f466, %f462, %f436, %f425;
	fma.rn.f32 	%f467, %f438, %f462, %f426;
	fma.rn.f32 	%f468, %f462, %f440, %f427;
	fma.rn.f32 	%f469, %f442, %f462, %f428;
	ld.shared.f32 	%f470, [%r388+2436];
	fma.rn.f32 	%f471, %f432, %f470, %f463;
	fma.rn.f32 	%f472, %f470, %f434, %f464;
	fma.rn.f32 	%f473, %f436, %f470, %f465;
	fma.rn.f32 	%f474, %f470, %f438, %f466;
	fma.rn.f32 	%f475, %f440, %f470, %f467;
	fma.rn.f32 	%f476, %f470, %f442, %f468;
	fma.rn.f32 	%f477, %f451, %f470, %f469;
	ld.shared.f32 	%f478, [%r388+2948];
	fma.rn.f32 	%f479, %f434, %f478, %f471;
	fma.rn.f32 	%f480, %f478, %f436, %f472;
	fma.rn.f32 	%f481, %f438, %f478, %f473;
	fma.rn.f32 	%f482, %f478, %f440, %f474;
	fma.rn.f32 	%f483, %f442, %f478, %f475;
	fma.rn.f32 	%f484, %f478, %f451, %f476;
	fma.rn.f32 	%f485, %f460, %f478, %f477;
	ld.shared.f32 	%f486, [%r382+288];
	ld.shared.f32 	%f487, [%r388+3072];
	fma.rn.f32 	%f488, %f486, %f487, %f454;
	ld.shared.f32 	%f489, [%r382+304];
	fma.rn.f32 	%f490, %f487, %f489, %f455;
	ld.shared.f32 	%f491, [%r382+320];
	fma.rn.f32 	%f492, %f491, %f487, %f456;
	ld.shared.f32 	%f493, [%r382+336];
	fma.rn.f32 	%f494, %f487, %f493, %f457;
	ld.shared.f32 	%f495, [%r382+352];
	fma.rn.f32 	%f496, %f495, %f487, %f458;
	ld.shared.f32 	%f497, [%r382+368];
	fma.rn.f32 	%f498, %f487, %f497, %f459;
	ld.shared.f32 	%f499, [%r382+384];
	fma.rn.f32 	%f500, %f499, %f487, %f461;
	ld.shared.f32 	%f501, [%r388+3584];
	fma.rn.f32 	%f502, %f489, %f501, %f488;
	fma.rn.f32 	%f503, %f501, %f491, %f490;
	fma.rn.f32 	%f504, %f493, %f501, %f492;
	fma.rn.f32 	%f505, %f501, %f495, %f494;
	fma.rn.f32 	%f506, %f497, %f501, %f496;
	fma.rn.f32 	%f507, %f501, %f499, %f498;
	ld.shared.f32 	%f508, [%r382+400];
	fma.rn.f32 	%f509, %f508, %f501, %f500;
	ld.shared.f32 	%f510, [%r388+4096];
	fma.rn.f32 	%f511, %f491, %f510, %f502;
	fma.rn.f32 	%f512, %f510, %f493, %f503;
	fma.rn.f32 	%f513, %f495, %f510, %f504;
	fma.rn.f32 	%f514, %f510, %f497, %f505;
	fma.rn.f32 	%f515, %f499, %f510, %f506;
	fma.rn.f32 	%f516, %f510, %f508, %f507;
	ld.shared.f32 	%f517, [%r382+416];
	fma.rn.f32 	%f518, %f517, %f510, %f509;
	ld.shared.f32 	%f519, [%r388+3076];
	fma.rn.f32 	%f520, %f486, %f519, %f479;
	fma.rn.f32 	%f521, %f519, %f489, %f480;
	fma.rn.f32 	%f522, %f491, %f519, %f481;
	fma.rn.f32 	%f523, %f519, %f493, %f482;
	fma.rn.f32 	%f524, %f495, %f519, %f483;
	fma.rn.f32 	%f525, %f519, %f497, %f484;
	fma.rn.f32 	%f526, %f499, %f519, %f485;
	ld.shared.f32 	%f527, [%r388+3588];
	fma.rn.f32 	%f528, %f489, %f527, %f520;
	fma.rn.f32 	%f529, %f527, %f491, %f521;
	fma.rn.f32 	%f530, %f493, %f527, %f522;
	fma.rn.f32 	%f531, %f527, %f495, %f523;
	fma.rn.f32 	%f532, %f497, %f527, %f524;
	fma.rn.f32 	%f533, %f527, %f499, %f525;
	fma.rn.f32 	%f534, %f508, %f527, %f526;
	ld.shared.f32 	%f535, [%r388+4100];
	fma.rn.f32 	%f536, %f491, %f535, %f528;
	fma.rn.f32 	%f537, %f535, %f493, %f529;
	fma.rn.f32 	%f538, %f495, %f535, %f530;
	fma.rn.f32 	%f539, %f535, %f497, %f531;
	fma.rn.f32 	%f540, %f499, %f535, %f532;
	fma.rn.f32 	%f541, %f535, %f508, %f533;
	fma.rn.f32 	%f542, %f517, %f535, %f534;
	ld.shared.f32 	%f543, [%r382+292];
	ld.shared.f32 	%f544, [%r388+3200];
	fma.rn.f32 	%f545, %f543, %f544, %f511;
	ld.shared.f32 	%f546, [%r382+308];
	fma.rn.f32 	%f547, %f544, %f546, %f512;
	ld.shared.f32 	%f548, [%r382+324];
	fma.rn.f32 	%f549, %f548, %f544, %f513;
	ld.shared.f32 	%f550, [%r382+340];
	fma.rn.f32 	%f551, %f544, %f550, %f514;
	ld.shared.f32 	%f552, [%r382+356];
	fma.rn.f32 	%f553, %f552, %f544, %f515;
	ld.shared.f32 	%f554, [%r382+372];
	fma.rn.f32 	%f555, %f544, %f554, %f516;
	ld.shared.f32 	%f556, [%r382+388];
	fma.rn.f32 	%f557, %f556, %f544, %f518;
	ld.shared.f32 	%f558, [%r388+3712];
	fma.rn.f32 	%f559, %f546, %f558, %f545;
	fma.rn.f32 	%f560, %f558, %f548, %f547;
	fma.rn.f32 	%f561, %f550, %f558, %f549;
	fma.rn.f32 	%f562, %f558, %f552, %f551;
	fma.rn.f32 	%f563, %f554, %f558, %f553;
	fma.rn.f32 	%f564, %f558, %f556, %f555;
	ld.shared.f32 	%f565, [%r382+404];
	fma.rn.f32 	%f566, %f565, %f558, %f557;
	ld.shared.f32 	%f567, [%r388+4224];
	fma.rn.f32 	%f568, %f548, %f567, %f559;
	fma.rn.f32 	%f569, %f567, %f550, %f560;
	fma.rn.f32 	%f570, %f552, %f567, %f561;
	fma.rn.f32 	%f571, %f567, %f554, %f562;
	fma.rn.f32 	%f572, %f556, %f567, %f563;
	fma.rn.f32 	%f573, %f567, %f565, %f564;
	ld.shared.f32 	%f574, [%r382+420];
	fma.rn.f32 	%f575, %f574, %f567, %f566;
	ld.shared.f32 	%f576, [%r388+3204];
	fma.rn.f32 	%f577, %f543, %f576, %f536;
	fma.rn.f32 	%f578, %f576, %f546, %f537;
	fma.rn.f32 	%f579, %f548, %f576, %f538;
	fma.rn.f32 	%f580, %f576, %f550, %f539;
	fma.rn.f32 	%f581, %f552, %f576, %f540;
	fma.rn.f32 	%f582, %f576, %f554, %f541;
	fma.rn.f32 	%f583, %f556, %f576, %f542;
	ld.shared.f32 	%f584, [%r388+3716];
	fma.rn.f32 	%f585, %f546, %f584, %f577;
	fma.rn.f32 	%f586, %f584, %f548, %f578;
	fma.rn.f32 	%f587, %f550, %f584, %f579;
	fma.rn.f32 	%f588, %f584, %f552, %f580;
	fma.rn.f32 	%f589, %f554, %f584, %f581;
	fma.rn.f32 	%f590, %f584, %f556, %f582;
	fma.rn.f32 	%f591, %f565, %f584, %f583;
	ld.shared.f32 	%f592, [%r388+4228];
	fma.rn.f32 	%f593, %f548, %f592, %f585;
	fma.rn.f32 	%f594, %f592, %f550, %f586;
	fma.rn.f32 	%f595, %f552, %f592, %f587;
	fma.rn.f32 	%f596, %f592, %f554, %f588;
	fma.rn.f32 	%f597, %f556, %f592, %f589;
	fma.rn.f32 	%f598, %f592, %f565, %f590;
	fma.rn.f32 	%f599, %f574, %f592, %f591;
	ld.shared.f32 	%f600, [%r382+296];
	ld.shared.f32 	%f601, [%r388+3328];
	fma.rn.f32 	%f602, %f600, %f601, %f568;
	ld.shared.f32 	%f603, [%r382+312];
	fma.rn.f32 	%f604, %f601, %f603, %f569;
	ld.shared.f32 	%f605, [%r382+328];
	fma.rn.f32 	%f606, %f605, %f601, %f570;
	ld.shared.f32 	%f607, [%r382+344];
	fma.rn.f32 	%f608, %f601, %f607, %f571;
	ld.shared.f32 	%f609, [%r382+360];
	fma.rn.f32 	%f610, %f609, %f601, %f572;
	ld.shared.f32 	%f611, [%r382+376];
	fma.rn.f32 	%f612, %f601, %f611, %f573;
	ld.shared.f32 	%f613, [%r382+392];
	fma.rn.f32 	%f614, %f613, %f601, %f575;
	ld.shared.f32 	%f615, [%r388+3840];
	fma.rn.f32 	%f616, %f603, %f615, %f602;
	fma.rn.f32 	%f617, %f615, %f605, %f604;
	fma.rn.f32 	%f618, %f607, %f615, %f606;
	fma.rn.f32 	%f619, %f615, %f609, %f608;
	fma.rn.f32 	%f620, %f611, %f615, %f610;
	fma.rn.f32 	%f621, %f615, %f613, %f612;
	ld.shared.f32 	%f622, [%r382+408];
	fma.rn.f32 	%f623, %f622, %f615, %f614;
	ld.shared.f32 	%f624, [%r388+4352];
	fma.rn.f32 	%f625, %f605, %f624, %f616;
	fma.rn.f32 	%f626, %f624, %f607, %f617;
	fma.rn.f32 	%f627, %f609, %f624, %f618;
	fma.rn.f32 	%f628, %f624, %f611, %f619;
	fma.rn.f32 	%f629, %f613, %f624, %f620;
	fma.rn.f32 	%f630, %f624, %f622, %f621;
	ld.shared.f32 	%f631, [%r382+424];
	fma.rn.f32 	%f632, %f631, %f624, %f623;
	ld.shared.f32 	%f633, [%r388+3332];
	fma.rn.f32 	%f634, %f600, %f633, %f593;
	fma.rn.f32 	%f635, %f633, %f603, %f594;
	fma.rn.f32 	%f636, %f605, %f633, %f595;
	fma.rn.f32 	%f637, %f633, %f607, %f596;
	fma.rn.f32 	%f638, %f609, %f633, %f597;
	fma.rn.f32 	%f639, %f633, %f611, %f598;
	fma.rn.f32 	%f640, %f613, %f633, %f599;
	ld.shared.f32 	%f641, [%r388+3844];
	fma.rn.f32 	%f642, %f603, %f641, %f634;
	fma.rn.f32 	%f643, %f641, %f605, %f635;
	fma.rn.f32 	%f644, %f607, %f641, %f636;
	fma.rn.f32 	%f645, %f641, %f609, %f637;
	fma.rn.f32 	%f646, %f611, %f641, %f638;
	fma.rn.f32 	%f647, %f641, %f613, %f639;
	fma.rn.f32 	%f648, %f622, %f641, %f640;
	ld.shared.f32 	%f649, [%r388+4356];
	fma.rn.f32 	%f650, %f605, %f649, %f642;
	fma.rn.f32 	%f651, %f649, %f607, %f643;
	fma.rn.f32 	%f652, %f609, %f649, %f644;
	fma.rn.f32 	%f653, %f649, %f611, %f645;
	fma.rn.f32 	%f654, %f613, %f649, %f646;
	fma.rn.f32 	%f655, %f649, %f622, %f647;
	fma.rn.f32 	%f656, %f631, %f649, %f648;
	ld.shared.f32 	%f657, [%r382+300];
	ld.shared.f32 	%f658, [%r388+3456];
	fma.rn.f32 	%f659, %f657, %f658, %f625;
	ld.shared.f32 	%f660, [%r382+316];
	fma.rn.f32 	%f661, %f658, %f660, %f626;
	ld.shared.f32 	%f662, [%r382+332];
	fma.rn.f32 	%f663, %f662, %f658, %f627;
	ld.shared.f32 	%f664, [%r382+348];
	fma.rn.f32 	%f665, %f658, %f664, %f628;
	ld.shared.f32 	%f666, [%r382+364];
	fma.rn.f32 	%f667, %f666, %f658, %f629;
	ld.shared.f32 	%f668, [%r382+380];
	fma.rn.f32 	%f669, %f658, %f668, %f630;
	ld.shared.f32 	%f670, [%r382+396];
	fma.rn.f32 	%f671, %f670, %f658, %f632;
	ld.shared.f32 	%f672, [%r388+3968];
	fma.rn.f32 	%f673, %f660, %f672, %f659;
	fma.rn.f32 	%f674, %f672, %f662, %f661;
	fma.rn.f32 	%f675, %f664, %f672, %f663;
	fma.rn.f32 	%f676, %f672, %f666, %f665;
	fma.rn.f32 	%f677, %f668, %f672, %f667;
	fma.rn.f32 	%f678, %f672, %f670, %f669;
	ld.shared.f32 	%f679, [%r382+412];
	fma.rn.f32 	%f680, %f679, %f672, %f671;
	ld.shared.f32 	%f681, [%r388+4480];
	fma.rn.f32 	%f2752, %f662, %f681, %f673;
	fma.rn.f32 	%f2754, %f681, %f664, %f674;
	fma.rn.f32 	%f2756, %f666, %f681, %f675;
	fma.rn.f32 	%f2758, %f681, %f668, %f676;
	fma.rn.f32 	%f2760, %f670, %f681, %f677;
	fma.rn.f32 	%f2762, %f681, %f679, %f678;
	ld.shared.f32 	%f682, [%r382+428];
	fma.rn.f32 	%f2764, %f682, %f681, %f680;
	ld.shared.f32 	%f683, [%r388+3460];
	fma.rn.f32 	%f684, %f657, %f683, %f650;
	fma.rn.f32 	%f685, %f683, %f660, %f651;
	fma.rn.f32 	%f686, %f662, %f683, %f652;
	fma.rn.f32 	%f687, %f683, %f664, %f653;
	fma.rn.f32 	%f688, %f666, %f683, %f654;
	fma.rn.f32 	%f689, %f683, %f668, %f655;
	fma.rn.f32 	%f690, %f670, %f683, %f656;
	ld.shared.f32 	%f691, [%r388+3972];
	fma.rn.f32 	%f692, %f660, %f691, %f684;
	fma.rn.f32 	%f693, %f691, %f662, %f685;
	fma.rn.f32 	%f694, %f664, %f691, %f686;
	fma.rn.f32 	%f695, %f691, %f666, %f687;
	fma.rn.f32 	%f696, %f668, %f691, %f688;
	fma.rn.f32 	%f697, %f691, %f670, %f689;
	fma.rn.f32 	%f698, %f679, %f691, %f690;
	ld.shared.f32 	%f699, [%r388+4484];
	fma.rn.f32 	%f2753, %f662, %f699, %f692;
	fma.rn.f32 	%f2755, %f699, %f664, %f693;
	fma.rn.f32 	%f2757, %f666, %f699, %f694;
	fma.rn.f32 	%f2759, %f699, %f668, %f695;
	fma.rn.f32 	%f2761, %f670, %f699, %f696;
	fma.rn.f32 	%f2763, %f699, %f679, %f697;
	fma.rn.f32 	%f2765, %f682, %f699, %f698;
	add.s32 	%r405, %r405, 1;
	setp.ne.s32 	%p35, %r405, 29;
	@%p35 bra 	$L__BB0_22;
	ld.param.u64 	%rd214, [main_kernel0_param_2];
	cvta.to.global.u64 	%rd205, %rd214;
	// begin inline asm
	cp.async.wait_group 2;
	// end inline asm
	bar.sync 	0;
	shl.b32 	%r389, %r50, 2;
	add.s32 	%r391, %r381, %r389;
	ld.shared.f32 	%f700, [%r391+1296];
	shl.b32 	%r392, %r1, 1;
	and.b32  	%r393, %r392, 30;
	add.s32 	%r397, %r387, %r385;
	ld.shared.f32 	%f701, [%r397+4608];
	fma.rn.f32 	%f702, %f700, %f701, %f2752;
	ld.shared.f32 	%f703, [%r391+1312];
	fma.rn.f32 	%f704, %f701, %f703, %f2754;
	ld.shared.f32 	%f705, [%r391+1328];
	fma.rn.f32 	%f706, %f705, %f701, %f2756;
	ld.shared.f32 	%f707, [%r391+1344];
	fma.rn.f32 	%f708, %f701, %f707, %f2758;
	ld.shared.f32 	%f709, [%r391+1360];
	fma.rn.f32 	%f710, %f709, %f701, %f2760;
	ld.shared.f32 	%f711, [%r391+1376];
	fma.rn.f32 	%f712, %f701, %f711, %f2762;
	ld.shared.f32 	%f713, [%r391+1392];
	fma.rn.f32 	%f714, %f713, %f701, %f2764;
	ld.shared.f32 	%f715, [%r397+5120];
	fma.rn.f32 	%f716, %f703, %f715, %f702;
	fma.rn.f32 	%f717, %f715, %f705, %f704;
	fma.rn.f32 	%f718, %f707, %f715, %f706;
	fma.rn.f32 	%f719, %f715, %f709, %f708;
	fma.rn.f32 	%f720, %f711, %f715, %f710;
	fma.rn.f32 	%f721, %f715, %f713, %f712;
	ld.shared.f32 	%f722, [%r391+1408];
	fma.rn.f32 	%f723, %f722, %f715, %f714;
	ld.shared.f32 	%f724, [%r397+5632];
	fma.rn.f32 	%f725, %f705, %f724, %f716;
	fma.rn.f32 	%f726, %f724, %f707, %f717;
	fma.rn.f32 	%f727, %f709, %f724, %f718;
	fma.rn.f32 	%f728, %f724, %f711, %f719;
	fma.rn.f32 	%f729, %f713, %f724, %f720;
	fma.rn.f32 	%f730, %f724, %f722, %f721;
	ld.shared.f32 	%f731, [%r391+1424];
	fma.rn.f32 	%f732, %f731, %f724, %f723;
	ld.shared.f32 	%f733, [%r397+4612];
	fma.rn.f32 	%f734, %f700, %f733, %f2753;
	fma.rn.f32 	%f735, %f733, %f703, %f2755;
	fma.rn.f32 	%f736, %f705, %f733, %f2757;
	fma.rn.f32 	%f737, %f733, %f707, %f2759;
	fma.rn.f32 	%f738, %f709, %f733, %f2761;
	fma.rn.f32 	%f739, %f733, %f711, %f2763;
	fma.rn.f32 	%f740, %f713, %f733, %f2765;
	ld.shared.f32 	%f741, [%r397+5124];
	fma.rn.f32 	%f742, %f703, %f741, %f734;
	fma.rn.f32 	%f743, %f741, %f705, %f735;
	fma.rn.f32 	%f744, %f707, %f741, %f736;
	fma.rn.f32 	%f745, %f741, %f709, %f737;
	fma.rn.f32 	%f746, %f711, %f741, %f738;
	fma.rn.f32 	%f747, %f741, %f713, %f739;
	fma.rn.f32 	%f748, %f722, %f741, %f740;
	ld.shared.f32 	%f749, [%r397+5636];
	fma.rn.f32 	%f750, %f705, %f749, %f742;
	fma.rn.f32 	%f751, %f749, %f707, %f743;
	fma.rn.f32 	%f752, %f709, %f749, %f744;
	fma.rn.f32 	%f753, %f749, %f711, %f745;
	fma.rn.f32 	%f754, %f713, %f749, %f746;
	fma.rn.f32 	%f755, %f749, %f722, %f747;
	fma.rn.f32 	%f756, %f731, %f749, %f748;
	ld.shared.f32 	%f757, [%r391+1300];
	ld.shared.f32 	%f758, [%r397+4736];
	fma.rn.f32 	%f759, %f757, %f758, %f725;
	ld.shared.f32 	%f760, [%r391+1316];
	fma.rn.f32 	%f761, %f758, %f760, %f726;
	ld.shared.f32 	%f762, [%r391+1332];
	fma.rn.f32 	%f763, %f762, %f758, %f727;
	ld.shared.f32 	%f764, [%r391+1348];
	fma.rn.f32 	%f765, %f758, %f764, %f728;
	ld.shared.f32 	%f766, [%r391+1364];
	fma.rn.f32 	%f767, %f766, %f758, %f729;
	ld.shared.f32 	%f768, [%r391+1380];
	fma.rn.f32 	%f769, %f758, %f768, %f730;
	ld.shared.f32 	%f770, [%r391+1396];
	fma.rn.f32 	%f771, %f770, %f758, %f732;
	ld.shared.f32 	%f772, [%r397+5248];
	fma.rn.f32 	%f773, %f760, %f772, %f759;
	fma.rn.f32 	%f774, %f772, %f762, %f761;
	fma.rn.f32 	%f775, %f764, %f772, %f763;
	fma.rn.f32 	%f776, %f772, %f766, %f765;
	fma.rn.f32 	%f777, %f768, %f772, %f767;
	fma.rn.f32 	%f778, %f772, %f770, %f769;
	ld.shared.f32 	%f779, [%r391+1412];
	fma.rn.f32 	%f780, %f779, %f772, %f771;
	ld.shared.f32 	%f781, [%r397+5760];
	fma.rn.f32 	%f782, %f762, %f781, %f773;
	fma.rn.f32 	%f783, %f781, %f764, %f774;
	fma.rn.f32 	%f784, %f766, %f781, %f775;
	fma.rn.f32 	%f785, %f781, %f768, %f776;
	fma.rn.f32 	%f786, %f770, %f781, %f777;
	fma.rn.f32 	%f787, %f781, %f779, %f778;
	ld.shared.f32 	%f788, [%r391+1428];
	fma.rn.f32 	%f789, %f788, %f781, %f780;
	ld.shared.f32 	%f790, [%r397+4740];
	fma.rn.f32 	%f791, %f757, %f790, %f750;
	fma.rn.f32 	%f792, %f790, %f760, %f751;
	fma.rn.f32 	%f793, %f762, %f790, %f752;
	fma.rn.f32 	%f794, %f790, %f764, %f753;
	fma.rn.f32 	%f795, %f766, %f790, %f754;
	fma.rn.f32 	%f796, %f790, %f768, %f755;
	fma.rn.f32 	%f797, %f770, %f790, %f756;
	ld.shared.f32 	%f798, [%r397+5252];
	fma.rn.f32 	%f799, %f760, %f798, %f791;
	fma.rn.f32 	%f800, %f798, %f762, %f792;
	fma.rn.f32 	%f801, %f764, %f798, %f793;
	fma.rn.f32 	%f802, %f798, %f766, %f794;
	fma.rn.f32 	%f803, %f768, %f798, %f795;
	fma.rn.f32 	%f804, %f798, %f770, %f796;
	fma.rn.f32 	%f805, %f779, %f798, %f797;
	ld.shared.f32 	%f806, [%r397+5764];
	fma.rn.f32 	%f807, %f762, %f806, %f799;
	fma.rn.f32 	%f808, %f806, %f764, %f800;
	fma.rn.f32 	%f809, %f766, %f806, %f801;
	fma.rn.f32 	%f810, %f806, %f768, %f802;
	fma.rn.f32 	%f811, %f770, %f806, %f803;
	fma.rn.f32 	%f812, %f806, %f779, %f804;
	fma.rn.f32 	%f813, %f788, %f806, %f805;
	ld.shared.f32 	%f814, [%r391+1304];
	ld.shared.f32 	%f815, [%r397+4864];
	fma.rn.f32 	%f816, %f814, %f815, %f782;
	ld.shared.f32 	%f817, [%r391+1320];
	fma.rn.f32 	%f818, %f815, %f817, %f783;
	ld.shared.f32 	%f819, [%r391+1336];
	fma.rn.f32 	%f820, %f819, %f815, %f784;
	ld.shared.f32 	%f821, [%r391+1352];
	fma.rn.f32 	%f822, %f815, %f821, %f785;
	ld.shared.f32 	%f823, [%r391+1368];
	fma.rn.f32 	%f824, %f823, %f815, %f786;
	ld.shared.f32 	%f825, [%r391+1384];
	fma.rn.f32 	%f826, %f815, %f825, %f787;
	ld.shared.f32 	%f827, [%r391+1400];
	fma.rn.f32 	%f828, %f827, %f815, %f789;
	ld.shared.f32 	%f829, [%r397+5376];
	fma.rn.f32 	%f830, %f817, %f829, %f816;
	fma.rn.f32 	%f831, %f829, %f819, %f818;
	fma.rn.f32 	%f832, %f821, %f829, %f820;
	fma.rn.f32 	%f833, %f829, %f823, %f822;
	fma.rn.f32 	%f834, %f825, %f829, %f824;
	fma.rn.f32 	%f835, %f829, %f827, %f826;
	ld.shared.f32 	%f836, [%r391+1416];
	fma.rn.f32 	%f837, %f836, %f829, %f828;
	ld.shared.f32 	%f838, [%r397+5888];
	fma.rn.f32 	%f839, %f819, %f838, %f830;
	fma.rn.f32 	%f840, %f838, %f821, %f831;
	fma.rn.f32 	%f841, %f823, %f838, %f832;
	fma.rn.f32 	%f842, %f838, %f825, %f833;
	fma.rn.f32 	%f843, %f827, %f838, %f834;
	fma.rn.f32 	%f844, %f838, %f836, %f835;
	ld.shared.f32 	%f845, [%r391+1432];
	fma.rn.f32 	%f846, %f845, %f838, %f837;
	ld.shared.f32 	%f847, [%r397+4868];
	fma.rn.f32 	%f848, %f814, %f847, %f807;
	fma.rn.f32 	%f849, %f847, %f817, %f808;
	fma.rn.f32 	%f850, %f819, %f847, %f809;
	fma.rn.f32 	%f851, %f847, %f821, %f810;
	fma.rn.f32 	%f852, %f823, %f847, %f811;
	fma.rn.f32 	%f853, %f847, %f825, %f812;
	fma.rn.f32 	%f854, %f827, %f847, %f813;
	ld.shared.f32 	%f855, [%r397+5380];
	fma.rn.f32 	%f856, %f817, %f855, %f848;
	fma.rn.f32 	%f857, %f855, %f819, %f849;
	fma.rn.f32 	%f858, %f821, %f855, %f850;
	fma.rn.f32 	%f859, %f855, %f823, %f851;
	fma.rn.f32 	%f860, %f825, %f855, %f852;
	fma.rn.f32 	%f861, %f855, %f827, %f853;
	fma.rn.f32 	%f862, %f836, %f855, %f854;
	ld.shared.f32 	%f863, [%r397+5892];
	fma.rn.f32 	%f864, %f819, %f863, %f856;
	fma.rn.f32 	%f865, %f863, %f821, %f857;
	fma.rn.f32 	%f866, %f823, %f863, %f858;
	fma.rn.f32 	%f867, %f863, %f825, %f859;
	fma.rn.f32 	%f868, %f827, %f863, %f860;
	fma.rn.f32 	%f869, %f863, %f836, %f861;
	fma.rn.f32 	%f870, %f845, %f863, %f862;
	ld.shared.f32 	%f871, [%r391+1308];
	ld.shared.f32 	%f872, [%r397+4992];
	fma.rn.f32 	%f873, %f871, %f872, %f839;
	ld.shared.f32 	%f874, [%r391+1324];
	fma.rn.f32 	%f875, %f872, %f874, %f840;
	ld.shared.f32 	%f876, [%r391+1340];
	fma.rn.f32 	%f877, %f876, %f872, %f841;
	ld.shared.f32 	%f878, [%r391+1356];
	fma.rn.f32 	%f879, %f872, %f878, %f842;
	ld.shared.f32 	%f880, [%r391+1372];
	fma.rn.f32 	%f881, %f880, %f872, %f843;
	ld.shared.f32 	%f882, [%r391+1388];
	fma.rn.f32 	%f883, %f872, %f882, %f844;
	ld.shared.f32 	%f884, [%r391+1404];
	fma.rn.f32 	%f885, %f884, %f872, %f846;
	ld.shared.f32 	%f886, [%r397+5504];
	fma.rn.f32 	%f887, %f874, %f886, %f873;
	fma.rn.f32 	%f888, %f886, %f876, %f875;
	fma.rn.f32 	%f889, %f878, %f886, %f877;
	fma.rn.f32 	%f890, %f886, %f880, %f879;
	fma.rn.f32 	%f891, %f882, %f886, %f881;
	fma.rn.f32 	%f892, %f886, %f884, %f883;
	ld.shared.f32 	%f893, [%r391+1420];
	fma.rn.f32 	%f894, %f893, %f886, %f885;
	ld.shared.f32 	%f895, [%r397+6016];
	fma.rn.f32 	%f896, %f876, %f895, %f887;
	fma.rn.f32 	%f897, %f895, %f878, %f888;
	fma.rn.f32 	%f898, %f880, %f895, %f889;
	fma.rn.f32 	%f899, %f895, %f882, %f890;
	fma.rn.f32 	%f900, %f884, %f895, %f891;
	fma.rn.f32 	%f901, %f895, %f893, %f892;
	ld.shared.f32 	%f902, [%r391+1436];
	fma.rn.f32 	%f903, %f902, %f895, %f894;
	ld.shared.f32 	%f904, [%r397+4996];
	fma.rn.f32 	%f905, %f871, %f904, %f864;
	fma.rn.f32 	%f906, %f904, %f874, %f865;
	fma.rn.f32 	%f907, %f876, %f904, %f866;
	fma.rn.f32 	%f908, %f904, %f878, %f867;
	fma.rn.f32 	%f909, %f880, %f904, %f868;
	fma.rn.f32 	%f910, %f904, %f882, %f869;
	fma.rn.f32 	%f911, %f884, %f904, %f870;
	ld.shared.f32 	%f912, [%r397+5508];
	fma.rn.f32 	%f913, %f874, %f912, %f905;
	fma.rn.f32 	%f914, %f912, %f876, %f906;
	fma.rn.f32 	%f915, %f878, %f912, %f907;
	fma.rn.f32 	%f916, %f912, %f880, %f908;
	fma.rn.f32 	%f917, %f882, %f912, %f909;
	fma.rn.f32 	%f918, %f912, %f884, %f910;
	fma.rn.f32 	%f919, %f893, %f912, %f911;
	ld.shared.f32 	%f920, [%r397+6020];
	fma.rn.f32 	%f921, %f876, %f920, %f913;
	fma.rn.f32 	%f922, %f920, %f878, %f914;
	fma.rn.f32 	%f923, %f880, %f920, %f915;
	fma.rn.f32 	%f924, %f920, %f882, %f916;
	fma.rn.f32 	%f925, %f884, %f920, %f917;
	fma.rn.f32 	%f926, %f920, %f893, %f918;
	fma.rn.f32 	%f927, %f902, %f920, %f919;
	ld.shared.f32 	%f928, [%r391+1440];
	ld.shared.f32 	%f929, [%r397+6144];
	fma.rn.f32 	%f930, %f928, %f929, %f896;
	ld.shared.f32 	%f931, [%r391+1456];
	fma.rn.f32 	%f932, %f929, %f931, %f897;
	ld.shared.f32 	%f933, [%r391+1472];
	fma.rn.f32 	%f934, %f933, %f929, %f898;
	ld.shared.f32 	%f935, [%r391+1488];
	fma.rn.f32 	%f936, %f929, %f935, %f899;
	ld.shared.f32 	%f937, [%r391+1504];
	fma.rn.f32 	%f938, %f937, %f929, %f900;
	ld.shared.f32 	%f939, [%r391+1520];
	fma.rn.f32 	%f940, %f929, %f939, %f901;
	ld.shared.f32 	%f941, [%r391+1536];
	fma.rn.f32 	%f942, %f941, %f929, %f903;
	ld.shared.f32 	%f943, [%r397+6656];
	fma.rn.f32 	%f944, %f931, %f943, %f930;
	fma.rn.f32 	%f945, %f943, %f933, %f932;
	fma.rn.f32 	%f946, %f935, %f943, %f934;
	fma.rn.f32 	%f947, %f943, %f937, %f936;
	fma.rn.f32 	%f948, %f939, %f943, %f938;
	fma.rn.f32 	%f949, %f943, %f941, %f940;
	ld.shared.f32 	%f950, [%r391+1552];
	fma.rn.f32 	%f951, %f950, %f943, %f942;
	ld.shared.f32 	%f952, [%r397+7168];
	fma.rn.f32 	%f953, %f933, %f952, %f944;
	fma.rn.f32 	%f954, %f952, %f935, %f945;
	fma.rn.f32 	%f955, %f937, %f952, %f946;
	fma.rn.f32 	%f956, %f952, %f939, %f947;
	fma.rn.f32 	%f957, %f941, %f952, %f948;
	fma.rn.f32 	%f958, %f952, %f950, %f949;
	ld.shared.f32 	%f959, [%r391+1568];
	fma.rn.f32 	%f960, %f959, %f952, %f951;
	ld.shared.f32 	%f961, [%r397+6148];
	fma.rn.f32 	%f962, %f928, %f961, %f921;
	fma.rn.f32 	%f963, %f961, %f931, %f922;
	fma.rn.f32 	%f964, %f933, %f961, %f923;
	fma.rn.f32 	%f965, %f961, %f935, %f924;
	fma.rn.f32 	%f966, %f937, %f961, %f925;
	fma.rn.f32 	%f967, %f961, %f939, %f926;
	fma.rn.f32 	%f968, %f941, %f961, %f927;
	ld.shared.f32 	%f969, [%r397+6660];
	fma.rn.f32 	%f970, %f931, %f969, %f962;
	fma.rn.f32 	%f971, %f969, %f933, %f963;
	fma.rn.f32 	%f972, %f935, %f969, %f964;
	fma.rn.f32 	%f973, %f969, %f937, %f965;
	fma.rn.f32 	%f974, %f939, %f969, %f966;
	fma.rn.f32 	%f975, %f969, %f941, %f967;
	fma.rn.f32 	%f976, %f950, %f969, %f968;
	ld.shared.f32 	%f977, [%r397+7172];
	fma.rn.f32 	%f978, %f933, %f977, %f970;
	fma.rn.f32 	%f979, %f977, %f935, %f971;
	fma.rn.f32 	%f980, %f937, %f977, %f972;
	fma.rn.f32 	%f981, %f977, %f939, %f973;
	fma.rn.f32 	%f982, %f941, %f977, %f974;
	fma.rn.f32 	%f983, %f977, %f950, %f975;
	fma.rn.f32 	%f984, %f959, %f977, %f976;
	ld.shared.f32 	%f985, [%r391+1444];
	ld.shared.f32 	%f986, [%r397+6272];
	fma.rn.f32 	%f987, %f985, %f986, %f953;
	ld.shared.f32 	%f988, [%r391+1460];
	fma.rn.f32 	%f989, %f986, %f988, %f954;
	ld.shared.f32 	%f990, [%r391+1476];
	fma.rn.f32 	%f991, %f990, %f986, %f955;
	ld.shared.f32 	%f992, [%r391+1492];
	fma.rn.f32 	%f993, %f986, %f992, %f956;
	ld.shared.f32 	%f994, [%r391+1508];
	fma.rn.f32 	%f995, %f994, %f986, %f957;
	ld.shared.f32 	%f996, [%r391+1524];
	fma.rn.f32 	%f997, %f986, %f996, %f958;
	ld.shared.f32 	%f998, [%r391+1540];
	fma.rn.f32 	%f999, %f998, %f986, %f960;
	ld.shared.f32 	%f1000, [%r397+6784];
	fma.rn.f32 	%f1001, %f988, %f1000, %f987;
	fma.rn.f32 	%f1002, %f1000, %f990, %f989;
	fma.rn.f32 	%f1003, %f992, %f1000, %f991;
	fma.rn.f32 	%f1004, %f1000, %f994, %f993;
	fma.rn.f32 	%f1005, %f996, %f1000, %f995;
	fma.rn.f32 	%f1006, %f1000, %f998, %f997;
	ld.shared.f32 	%f1007, [%r391+1556];
	fma.rn.f32 	%f1008, %f1007, %f1000, %f999;
	ld.shared.f32 	%f1009, [%r397+7296];
	fma.rn.f32 	%f1010, %f990, %f1009, %f1001;
	fma.rn.f32 	%f1011, %f1009, %f992, %f1002;
	fma.rn.f32 	%f1012, %f994, %f1009, %f1003;
	fma.rn.f32 	%f1013, %f1009, %f996, %f1004;
	fma.rn.f32 	%f1014, %f998, %f1009, %f1005;
	fma.rn.f32 	%f1015, %f1009, %f1007, %f1006;
	ld.shared.f32 	%f1016, [%r391+1572];
	fma.rn.f32 	%f1017, %f1016, %f1009, %f1008;
	ld.shared.f32 	%f1018, [%r397+6276];
	fma.rn.f32 	%f1019, %f985, %f1018, %f978;
	fma.rn.f32 	%f1020, %f1018, %f988, %f979;
	fma.rn.f32 	%f1021, %f990, %f1018, %f980;
	fma.rn.f32 	%f1022, %f1018, %f992, %f981;
	fma.rn.f32 	%f1023, %f994, %f1018, %f982;
	fma.rn.f32 	%f1024, %f1018, %f996, %f983;
	fma.rn.f32 	%f1025, %f998, %f1018, %f984;
	ld.shared.f32 	%f1026, [%r397+6788];
	fma.rn.f32 	%f1027, %f988, %f1026, %f1019;
	fma.rn.f32 	%f1028, %f1026, %f990, %f1020;
	fma.rn.f32 	%f1029, %f992, %f1026, %f1021;
	fma.rn.f32 	%f1030, %f1026, %f994, %f1022;
	fma.rn.f32 	%f1031, %f996, %f1026, %f1023;
	fma.rn.f32 	%f1032, %f1026, %f998, %f1024;
	fma.rn.f32 	%f1033, %f1007, %f1026, %f1025;
	ld.shared.f32 	%f1034, [%r397+7300];
	fma.rn.f32 	%f1035, %f990, %f1034, %f1027;
	fma.rn.f32 	%f1036, %f1034, %f992, %f1028;
	fma.rn.f32 	%f1037, %f994, %f1034, %f1029;
	fma.rn.f32 	%f1038, %f1034, %f996, %f1030;
	fma.rn.f32 	%f1039, %f998, %f1034, %f1031;
	fma.rn.f32 	%f1040, %f1034, %f1007, %f1032;
	fma.rn.f32 	%f1041, %f1016, %f1034, %f1033;
	ld.shared.f32 	%f1042, [%r391+1448];
	ld.shared.f32 	%f1043, [%r397+6400];
	fma.rn.f32 	%f1044, %f1042, %f1043, %f1010;
	ld.shared.f32 	%f1045, [%r391+1464];
	fma.rn.f32 	%f1046, %f1043, %f1045, %f1011;
	ld.shared.f32 	%f1047, [%r391+1480];
	fma.rn.f32 	%f1048, %f1047, %f1043, %f1012;
	ld.shared.f32 	%f1049, [%r391+1496];
	fma.rn.f32 	%f1050, %f1043, %f1049, %f1013;
	ld.shared.f32 	%f1051, [%r391+1512];
	fma.rn.f32 	%f1052, %f1051, %f1043, %f1014;
	ld.shared.f32 	%f1053, [%r391+1528];
	fma.rn.f32 	%f1054, %f1043, %f1053, %f1015;
	ld.shared.f32 	%f1055, [%r391+1544];
	fma.rn.f32 	%f1056, %f1055, %f1043, %f1017;
	ld.shared.f32 	%f1057, [%r397+6912];
	fma.rn.f32 	%f1058, %f1045, %f1057, %f1044;
	fma.rn.f32 	%f1059, %f1057, %f1047, %f1046;
	fma.rn.f32 	%f1060, %f1049, %f1057, %f1048;
	fma.rn.f32 	%f1061, %f1057, %f1051, %f1050;
	fma.rn.f32 	%f1062, %f1053, %f1057, %f1052;
	fma.rn.f32 	%f1063, %f1057, %f1055, %f1054;
	ld.shared.f32 	%f1064, [%r391+1560];
	fma.rn.f32 	%f1065, %f1064, %f1057, %f1056;
	ld.shared.f32 	%f1066, [%r397+7424];
	fma.rn.f32 	%f1067, %f1047, %f1066, %f1058;
	fma.rn.f32 	%f1068, %f1066, %f1049, %f1059;
	fma.rn.f32 	%f1069, %f1051, %f1066, %f1060;
	fma.rn.f32 	%f1070, %f1066, %f1053, %f1061;
	fma.rn.f32 	%f1071, %f1055, %f1066, %f1062;
	fma.rn.f32 	%f1072, %f1066, %f1064, %f1063;
	ld.shared.f32 	%f1073, [%r391+1576];
	fma.rn.f32 	%f1074, %f1073, %f1066, %f1065;
	ld.shared.f32 	%f1075, [%r397+6404];
	fma.rn.f32 	%f1076, %f1042, %f1075, %f1035;
	fma.rn.f32 	%f1077, %f1075, %f1045, %f1036;
	fma.rn.f32 	%f1078, %f1047, %f1075, %f1037;
	fma.rn.f32 	%f1079, %f1075, %f1049, %f1038;
	fma.rn.f32 	%f1080, %f1051, %f1075, %f1039;
	fma.rn.f32 	%f1081, %f1075, %f1053, %f1040;
	fma.rn.f32 	%f1082, %f1055, %f1075, %f1041;
	ld.shared.f32 	%f1083, [%r397+6916];
	fma.rn.f32 	%f1084, %f1045, %f1083, %f1076;
	fma.rn.f32 	%f1085, %f1083, %f1047, %f1077;
	fma.rn.f32 	%f1086, %f1049, %f1083, %f1078;
	fma.rn.f32 	%f1087, %f1083, %f1051, %f1079;
	fma.rn.f32 	%f1088, %f1053, %f1083, %f1080;
	fma.rn.f32 	%f1089, %f1083, %f1055, %f1081;
	fma.rn.f32 	%f1090, %f1064, %f1083, %f1082;
	ld.shared.f32 	%f1091, [%r397+7428];
	fma.rn.f32 	%f1092, %f1047, %f1091, %f1084;
	fma.rn.f32 	%f1093, %f1091, %f1049, %f1085;
	fma.rn.f32 	%f1094, %f1051, %f1091, %f1086;
	fma.rn.f32 	%f1095, %f1091, %f1053, %f1087;
	fma.rn.f32 	%f1096, %f1055, %f1091, %f1088;
	fma.rn.f32 	%f1097, %f1091, %f1064, %f1089;
	fma.rn.f32 	%f1098, %f1073, %f1091, %f1090;
	ld.shared.f32 	%f1099, [%r391+1452];
	ld.shared.f32 	%f1100, [%r397+6528];
	fma.rn.f32 	%f1101, %f1099, %f1100, %f1067;
	ld.shared.f32 	%f1102, [%r391+1468];
	fma.rn.f32 	%f1103, %f1100, %f1102, %f1068;
	ld.shared.f32 	%f1104, [%r391+1484];
	fma.rn.f32 	%f1105, %f1104, %f1100, %f1069;
	ld.shared.f32 	%f1106, [%r391+1500];
	fma.rn.f32 	%f1107, %f1100, %f1106, %f1070;
	ld.shared.f32 	%f1108, [%r391+1516];
	fma.rn.f32 	%f1109, %f1108, %f1100, %f1071;
	ld.shared.f32 	%f1110, [%r391+1532];
	fma.rn.f32 	%f1111, %f1100, %f1110, %f1072;
	ld.shared.f32 	%f1112, [%r391+1548];
	fma.rn.f32 	%f1113, %f1112, %f1100, %f1074;
	ld.shared.f32 	%f1114, [%r397+7040];
	fma.rn.f32 	%f1115, %f1102, %f1114, %f1101;
	fma.rn.f32 	%f1116, %f1114, %f1104, %f1103;
	fma.rn.f32 	%f1117, %f1106, %f1114, %f1105;
	fma.rn.f32 	%f1118, %f1114, %f1108, %f1107;
	fma.rn.f32 	%f1119, %f1110, %f1114, %f1109;
	fma.rn.f32 	%f1120, %f1114, %f1112, %f1111;
	ld.shared.f32 	%f1121, [%r391+1564];
	fma.rn.f32 	%f1122, %f1121, %f1114, %f1113;
	ld.shared.f32 	%f1123, [%r397+7552];
	fma.rn.f32 	%f1124, %f1104, %f1123, %f1115;
	fma.rn.f32 	%f1125, %f1123, %f1106, %f1116;
	fma.rn.f32 	%f1126, %f1108, %f1123, %f1117;
	fma.rn.f32 	%f1127, %f1123, %f1110, %f1118;
	fma.rn.f32 	%f1128, %f1112, %f1123, %f1119;
	fma.rn.f32 	%f1129, %f1123, %f1121, %f1120;
	ld.shared.f32 	%f1130, [%r391+1580];
	fma.rn.f32 	%f1131, %f1130, %f1123, %f1122;
	ld.shared.f32 	%f1132, [%r397+6532];
	fma.rn.f32 	%f1133, %f1099, %f1132, %f1092;
	fma.rn.f32 	%f1134, %f1132, %f1102, %f1093;
	fma.rn.f32 	%f1135, %f1104, %f1132, %f1094;
	fma.rn.f32 	%f1136, %f1132, %f1106, %f1095;
	fma.rn.f32 	%f1137, %f1108, %f1132, %f1096;
	fma.rn.f32 	%f1138, %f1132, %f1110, %f1097;
	fma.rn.f32 	%f1139, %f1112, %f1132, %f1098;
	ld.shared.f32 	%f1140, [%r397+7044];
	fma.rn.f32 	%f1141, %f1102, %f1140, %f1133;
	fma.rn.f32 	%f1142, %f1140, %f1104, %f1134;
	fma.rn.f32 	%f1143, %f1106, %f1140, %f1135;
	fma.rn.f32 	%f1144, %f1140, %f1108, %f1136;
	fma.rn.f32 	%f1145, %f1110, %f1140, %f1137;
	fma.rn.f32 	%f1146, %f1140, %f1112, %f1138;
	fma.rn.f32 	%f1147, %f1121, %f1140, %f1139;
	ld.shared.f32 	%f1148, [%r397+7556];
	fma.rn.f32 	%f1149, %f1104, %f1148, %f1141;
	fma.rn.f32 	%f1150, %f1148, %f1106, %f1142;
	fma.rn.f32 	%f1151, %f1108, %f1148, %f1143;
	fma.rn.f32 	%f1152, %f1148, %f1110, %f1144;
	fma.rn.f32 	%f1153, %f1112, %f1148, %f1145;
	fma.rn.f32 	%f1154, %f1148, %f1121, %f1146;
	fma.rn.f32 	%f1155, %f1130, %f1148, %f1147;
	ld.shared.f32 	%f1156, [%r391+1584];
	ld.shared.f32 	%f1157, [%r397+7680];
	fma.rn.f32 	%f1158, %f1156, %f1157, %f1124;
	ld.shared.f32 	%f1159, [%r391+1600];
	fma.rn.f32 	%f1160, %f1157, %f1159, %f1125;
	ld.shared.f32 	%f1161, [%r391+1616];
	fma.rn.f32 	%f1162, %f1161, %f1157, %f1126;
	ld.shared.f32 	%f1163, [%r391+1632];
	fma.rn.f32 	%f1164, %f1157, %f1163, %f1127;
	ld.shared.f32 	%f1165, [%r391+1648];
	fma.rn.f32 	%f1166, %f1165, %f1157, %f1128;
	ld.shared.f32 	%f1167, [%r391+1664];
	fma.rn.f32 	%f1168, %f1157, %f1167, %f1129;
	ld.shared.f32 	%f1169, [%r391+1680];
	fma.rn.f32 	%f1170, %f1169, %f1157, %f1131;
	ld.shared.f32 	%f1171, [%r397+8192];
	fma.rn.f32 	%f1172, %f1159, %f1171, %f1158;
	fma.rn.f32 	%f1173, %f1171, %f1161, %f1160;
	fma.rn.f32 	%f1174, %f1163, %f1171, %f1162;
	fma.rn.f32 	%f1175, %f1171, %f1165, %f1164;
	fma.rn.f32 	%f1176, %f1167, %f1171, %f1166;
	fma.rn.f32 	%f1177, %f1171, %f1169, %f1168;
	ld.shared.f32 	%f1178, [%r391+1696];
	fma.rn.f32 	%f1179, %f1178, %f1171, %f1170;
	ld.shared.f32 	%f1180, [%r397+8704];
	fma.rn.f32 	%f1181, %f1161, %f1180, %f1172;
	fma.rn.f32 	%f1182, %f1180, %f1163, %f1173;
	fma.rn.f32 	%f1183, %f1165, %f1180, %f1174;
	fma.rn.f32 	%f1184, %f1180, %f1167, %f1175;
	fma.rn.f32 	%f1185, %f1169, %f1180, %f1176;
	fma.rn.f32 	%f1186, %f1180, %f1178, %f1177;
	ld.shared.f32 	%f1187, [%r391+1712];
	fma.rn.f32 	%f1188, %f1187, %f1180, %f1179;
	ld.shared.f32 	%f1189, [%r397+7684];
	fma.rn.f32 	%f1190, %f1156, %f1189, %f1149;
	fma.rn.f32 	%f1191, %f1189, %f1159, %f1150;
	fma.rn.f32 	%f1192, %f1161, %f1189, %f1151;
	fma.rn.f32 	%f1193, %f1189, %f1163, %f1152;
	fma.rn.f32 	%f1194, %f1165, %f1189, %f1153;
	fma.rn.f32 	%f1195, %f1189, %f1167, %f1154;
	fma.rn.f32 	%f1196, %f1169, %f1189, %f1155;
	ld.shared.f32 	%f1197, [%r397+8196];
	fma.rn.f32 	%f1198, %f1159, %f1197, %f1190;
	fma.rn.f32 	%f1199, %f1197, %f1161, %f1191;
	fma.rn.f32 	%f1200, %f1163, %f1197, %f1192;
	fma.rn.f32 	%f1201, %f1197, %f1165, %f1193;
	fma.rn.f32 	%f1202, %f1167, %f1197, %f1194;
	fma.rn.f32 	%f1203, %f1197, %f1169, %f1195;
	fma.rn.f32 	%f1204, %f1178, %f1197, %f1196;
	ld.shared.f32 	%f1205, [%r397+8708];
	fma.rn.f32 	%f1206, %f1161, %f1205, %f1198;
	fma.rn.f32 	%f1207, %f1205, %f1163, %f1199;
	fma.rn.f32 	%f1208, %f1165, %f1205, %f1200;
	fma.rn.f32 	%f1209, %f1205, %f1167, %f1201;
	fma.rn.f32 	%f1210, %f1169, %f1205, %f1202;
	fma.rn.f32 	%f1211, %f1205, %f1178, %f1203;
	fma.rn.f32 	%f1212, %f1187, %f1205, %f1204;
	ld.shared.f32 	%f1213, [%r391+1588];
	ld.shared.f32 	%f1214, [%r397+7808];
	fma.rn.f32 	%f1215, %f1213, %f1214, %f1181;
	ld.shared.f32 	%f1216, [%r391+1604];
	fma.rn.f32 	%f1217, %f1214, %f1216, %f1182;
	ld.shared.f32 	%f1218, [%r391+1620];
	fma.rn.f32 	%f1219, %f1218, %f1214, %f1183;
	ld.shared.f32 	%f1220, [%r391+1636];
	fma.rn.f32 	%f1221, %f1214, %f1220, %f1184;
	ld.shared.f32 	%f1222, [%r391+1652];
	fma.rn.f32 	%f1223, %f1222, %f1214, %f1185;
	ld.shared.f32 	%f1224, [%r391+1668];
	fma.rn.f32 	%f1225, %f1214, %f1224, %f1186;
	ld.shared.f32 	%f1226, [%r391+1684];
	fma.rn.f32 	%f1227, %f1226, %f1214, %f1188;
	ld.shared.f32 	%f1228, [%r397+8320];
	fma.rn.f32 	%f1229, %f1216, %f1228, %f1215;
	fma.rn.f32 	%f1230, %f1228, %f1218, %f1217;
	fma.rn.f32 	%f1231, %f1220, %f1228, %f1219;
	fma.rn.f32 	%f1232, %f1228, %f1222, %f1221;
	fma.rn.f32 	%f1233, %f1224, %f1228, %f1223;
	fma.rn.f32 	%f1234, %f1228, %f1226, %f1225;
	ld.shared.f32 	%f1235, [%r391+1700];
	fma.rn.f32 	%f1236, %f1235, %f1228, %f1227;
	ld.shared.f32 	%f1237, [%r397+8832];
	fma.rn.f32 	%f1238, %f1218, %f1237, %f1229;
	fma.rn.f32 	%f1239, %f1237, %f1220, %f1230;
	fma.rn.f32 	%f1240, %f1222, %f1237, %f1231;
	fma.rn.f32 	%f1241, %f1237, %f1224, %f1232;
	fma.rn.f32 	%f1242, %f1226, %f1237, %f1233;
	fma.rn.f32 	%f1243, %f1237, %f1235, %f1234;
	ld.shared.f32 	%f1244, [%r391+1716];
	fma.rn.f32 	%f1245, %f1244, %f1237, %f1236;
	ld.shared.f32 	%f1246, [%r397+7812];
	fma.rn.f32 	%f1247, %f1213, %f1246, %f1206;
	fma.rn.f32 	%f1248, %f1246, %f1216, %f1207;
	fma.rn.f32 	%f1249, %f1218, %f1246, %f1208;
	fma.rn.f32 	%f1250, %f1246, %f1220, %f1209;
	fma.rn.f32 	%f1251, %f1222, %f1246, %f1210;
	fma.rn.f32 	%f1252, %f1246, %f1224, %f1211;
	fma.rn.f32 	%f1253, %f1226, %f1246, %f1212;
	ld.shared.f32 	%f1254, [%r397+8324];
	fma.rn.f32 	%f1255, %f1216, %f1254, %f1247;
	fma.rn.f32 	%f1256, %f1254, %f1218, %f1248;
	fma.rn.f32 	%f1257, %f1220, %f1254, %f1249;
	fma.rn.f32 	%f1258, %f1254, %f1222, %f1250;
	fma.rn.f32 	%f1259, %f1224, %f1254, %f1251;
	fma.rn.f32 	%f1260, %f1254, %f1226, %f1252;
	fma.rn.f32 	%f1261, %f1235, %f1254, %f1253;
	ld.shared.f32 	%f1262, [%r397+8836];
	fma.rn.f32 	%f1263, %f1218, %f1262, %f1255;
	fma.rn.f32 	%f1264, %f1262, %f1220, %f1256;
	fma.rn.f32 	%f1265, %f1222, %f1262, %f1257;
	fma.rn.f32 	%f1266, %f1262, %f1224, %f1258;
	fma.rn.f32 	%f1267, %f1226, %f1262, %f1259;
	fma.rn.f32 	%f1268, %f1262, %f1235, %f1260;
	fma.rn.f32 	%f1269, %f1244, %f1262, %f1261;
	ld.shared.f32 	%f1270, [%r391+1592];
	ld.shared.f32 	%f1271, [%r397+7936];
	fma.rn.f32 	%f1272, %f1270, %f1271, %f1238;
	ld.shared.f32 	%f1273, [%r391+1608];
	fma.rn.f32 	%f1274, %f1271, %f1273, %f1239;
	ld.shared.f32 	%f1275, [%r391+1624];
	fma.rn.f32 	%f1276, %f1275, %f1271, %f1240;
	ld.shared.f32 	%f1277, [%r391+1640];
	fma.rn.f32 	%f1278, %f1271, %f1277, %f1241;
	ld.shared.f32 	%f1279, [%r391+1656];
	fma.rn.f32 	%f1280, %f1279, %f1271, %f1242;
	ld.shared.f32 	%f1281, [%r391+1672];
	fma.rn.f32 	%f1282, %f1271, %f1281, %f1243;
	ld.shared.f32 	%f1283, [%r391+1688];
	fma.rn.f32 	%f1284, %f1283, %f1271, %f1245;
	ld.shared.f32 	%f1285, [%r397+8448];
	fma.rn.f32 	%f1286, %f1273, %f1285, %f1272;
	fma.rn.f32 	%f1287, %f1285, %f1275, %f1274;
	fma.rn.f32 	%f1288, %f1277, %f1285, %f1276;
	fma.rn.f32 	%f1289, %f1285, %f1279, %f1278;
	fma.rn.f32 	%f1290, %f1281, %f1285, %f1280;
	fma.rn.f32 	%f1291, %f1285, %f1283, %f1282;
	ld.shared.f32 	%f1292, [%r391+1704];
	fma.rn.f32 	%f1293, %f1292, %f1285, %f1284;
	ld.shared.f32 	%f1294, [%r397+8960];
	fma.rn.f32 	%f1295, %f1275, %f1294, %f1286;
	fma.rn.f32 	%f1296, %f1294, %f1277, %f1287;
	fma.rn.f32 	%f1297, %f1279, %f1294, %f1288;
	fma.rn.f32 	%f1298, %f1294, %f1281, %f1289;
	fma.rn.f32 	%f1299, %f1283, %f1294, %f1290;
	fma.rn.f32 	%f1300, %f1294, %f1292, %f1291;
	ld.shared.f32 	%f1301, [%r391+1720];
	fma.rn.f32 	%f1302, %f1301, %f1294, %f1293;
	ld.shared.f32 	%f1303, [%r397+7940];
	fma.rn.f32 	%f1304, %f1270, %f1303, %f1263;
	fma.rn.f32 	%f1305, %f1303, %f1273, %f1264;
	fma.rn.f32 	%f1306, %f1275, %f1303, %f1265;
	fma.rn.f32 	%f1307, %f1303, %f1277, %f1266;
	fma.rn.f32 	%f1308, %f1279, %f1303, %f1267;
	fma.rn.f32 	%f1309, %f1303, %f1281, %f1268;
	fma.rn.f32 	%f1310, %f1283, %f1303, %f1269;
	ld.shared.f32 	%f1311, [%r397+8452];
	fma.rn.f32 	%f1312, %f1273, %f1311, %f1304;
	fma.rn.f32 	%f1313, %f1311, %f1275, %f1305;
	fma.rn.f32 	%f1314, %f1277, %f1311, %f1306;
	fma.rn.f32 	%f1315, %f1311, %f1279, %f1307;
	fma.rn.f32 	%f1316, %f1281, %f1311, %f1308;
	fma.rn.f32 	%f1317, %f1311, %f1283, %f1309;
	fma.rn.f32 	%f1318, %f1292, %f1311, %f1310;
	ld.shared.f32 	%f1319, [%r397+8964];
	fma.rn.f32 	%f1320, %f1275, %f1319, %f1312;
	fma.rn.f32 	%f1321, %f1319, %f1277, %f1313;
	fma.rn.f32 	%f1322, %f1279, %f1319, %f1314;
	fma.rn.f32 	%f1323, %f1319, %f1281, %f1315;
	fma.rn.f32 	%f1324, %f1283, %f1319, %f1316;
	fma.rn.f32 	%f1325, %f1319, %f1292, %f1317;
	fma.rn.f32 	%f1326, %f1301, %f1319, %f1318;
	ld.shared.f32 	%f1327, [%r391+1596];
	ld.shared.f32 	%f1328, [%r397+8064];
	fma.rn.f32 	%f1329, %f1327, %f1328, %f1295;
	ld.shared.f32 	%f1330, [%r391+1612];
	fma.rn.f32 	%f1331, %f1328, %f1330, %f1296;
	ld.shared.f32 	%f1332, [%r391+1628];
	fma.rn.f32 	%f1333, %f1332, %f1328, %f1297;
	ld.shared.f32 	%f1334, [%r391+1644];
	fma.rn.f32 	%f1335, %f1328, %f1334, %f1298;
	ld.shared.f32 	%f1336, [%r391+1660];
	fma.rn.f32 	%f1337, %f1336, %f1328, %f1299;
	ld.shared.f32 	%f1338, [%r391+1676];
	fma.rn.f32 	%f1339, %f1328, %f1338, %f1300;
	ld.shared.f32 	%f1340, [%r391+1692];
	fma.rn.f32 	%f1341, %f1340, %f1328, %f1302;
	ld.shared.f32 	%f1342, [%r397+8576];
	fma.rn.f32 	%f1343, %f1330, %f1342, %f1329;
	fma.rn.f32 	%f1344, %f1342, %f1332, %f1331;
	fma.rn.f32 	%f1345, %f1334, %f1342, %f1333;
	fma.rn.f32 	%f1346, %f1342, %f1336, %f1335;
	fma.rn.f32 	%f1347, %f1338, %f1342, %f1337;
	fma.rn.f32 	%f1348, %f1342, %f1340, %f1339;
	ld.shared.f32 	%f1349, [%r391+1708];
	fma.rn.f32 	%f1350, %f1349, %f1342, %f1341;
	ld.shared.f32 	%f1351, [%r397+9088];
	fma.rn.f32 	%f1352, %f1332, %f1351, %f1343;
	fma.rn.f32 	%f1353, %f1351, %f1334, %f1344;
	fma.rn.f32 	%f1354, %f1336, %f1351, %f1345;
	fma.rn.f32 	%f1355, %f1351, %f1338, %f1346;
	fma.rn.f32 	%f1356, %f1340, %f1351, %f1347;
	fma.rn.f32 	%f1357, %f1351, %f1349, %f1348;
	ld.shared.f32 	%f1358, [%r391+1724];
	fma.rn.f32 	%f1359, %f1358, %f1351, %f1350;
	ld.shared.f32 	%f1360, [%r397+8068];
	fma.rn.f32 	%f1361, %f1327, %f1360, %f1320;
	fma.rn.f32 	%f1362, %f1360, %f1330, %f1321;
	fma.rn.f32 	%f1363, %f1332, %f1360, %f1322;
	fma.rn.f32 	%f1364, %f1360, %f1334, %f1323;
	fma.rn.f32 	%f1365, %f1336, %f1360, %f1324;
	fma.rn.f32 	%f1366, %f1360, %f1338, %f1325;
	fma.rn.f32 	%f1367, %f1340, %f1360, %f1326;
	ld.shared.f32 	%f1368, [%r397+8580];
	fma.rn.f32 	%f1369, %f1330, %f1368, %f1361;
	fma.rn.f32 	%f1370, %f1368, %f1332, %f1362;
	fma.rn.f32 	%f1371, %f1334, %f1368, %f1363;
	fma.rn.f32 	%f1372, %f1368, %f1336, %f1364;
	fma.rn.f32 	%f1373, %f1338, %f1368, %f1365;
	fma.rn.f32 	%f1374, %f1368, %f1340, %f1366;
	fma.rn.f32 	%f1375, %f1349, %f1368, %f1367;
	ld.shared.f32 	%f1376, [%r397+9092];
	fma.rn.f32 	%f1377, %f1332, %f1376, %f1369;
	fma.rn.f32 	%f1378, %f1376, %f1334, %f1370;
	fma.rn.f32 	%f1379, %f1336, %f1376, %f1371;
	fma.rn.f32 	%f1380, %f1376, %f1338, %f1372;
	fma.rn.f32 	%f1381, %f1340, %f1376, %f1373;
	fma.rn.f32 	%f1382, %f1376, %f1349, %f1374;
	fma.rn.f32 	%f1383, %f1358, %f1376, %f1375;
	// begin inline asm
	cp.async.wait_group 1;
	// end inline asm
	bar.sync 	0;
	ld.shared.f32 	%f1384, [%r391+2592];
	ld.shared.f32 	%f1385, [%r397+9216];
	fma.rn.f32 	%f1386, %f1384, %f1385, %f1352;
	ld.shared.f32 	%f1387, [%r391+2608];
	fma.rn.f32 	%f1388, %f1385, %f1387, %f1353;
	ld.shared.f32 	%f1389, [%r391+2624];
	fma.rn.f32 	%f1390, %f1389, %f1385, %f1354;
	ld.shared.f32 	%f1391, [%r391+2640];
	fma.rn.f32 	%f1392, %f1385, %f1391, %f1355;
	ld.shared.f32 	%f1393, [%r391+2656];
	fma.rn.f32 	%f1394, %f1393, %f1385, %f1356;
	ld.shared.f32 	%f1395, [%r391+2672];
	fma.rn.f32 	%f1396, %f1385, %f1395, %f1357;
	ld.shared.f32 	%f1397, [%r391+2688];
	fma.rn.f32 	%f1398, %f1397, %f1385, %f1359;
	ld.shared.f32 	%f1399, [%r397+9728];
	fma.rn.f32 	%f1400, %f1387, %f1399, %f1386;
	fma.rn.f32 	%f1401, %f1399, %f1389, %f1388;
	fma.rn.f32 	%f1402, %f1391, %f1399, %f1390;
	fma.rn.f32 	%f1403, %f1399, %f1393, %f1392;
	fma.rn.f32 	%f1404, %f1395, %f1399, %f1394;
	fma.rn.f32 	%f1405, %f1399, %f1397, %f1396;
	ld.shared.f32 	%f1406, [%r391+2704];
	fma.rn.f32 	%f1407, %f1406, %f1399, %f1398;
	ld.shared.f32 	%f1408, [%r397+10240];
	fma.rn.f32 	%f1409, %f1389, %f1408, %f1400;
	fma.rn.f32 	%f1410, %f1408, %f1391, %f1401;
	fma.rn.f32 	%f1411, %f1393, %f1408, %f1402;
	fma.rn.f32 	%f1412, %f1408, %f1395, %f1403;
	fma.rn.f32 	%f1413, %f1397, %f1408, %f1404;
	fma.rn.f32 	%f1414, %f1408, %f1406, %f1405;
	ld.shared.f32 	%f1415, [%r391+2720];
	fma.rn.f32 	%f1416, %f1415, %f1408, %f1407;
	ld.shared.f32 	%f1417, [%r397+9220];
	fma.rn.f32 	%f1418, %f1384, %f1417, %f1377;
	fma.rn.f32 	%f1419, %f1417, %f1387, %f1378;
	fma.rn.f32 	%f1420, %f1389, %f1417, %f1379;
	fma.rn.f32 	%f1421, %f1417, %f1391, %f1380;
	fma.rn.f32 	%f1422, %f1393, %f1417, %f1381;
	fma.rn.f32 	%f1423, %f1417, %f1395, %f1382;
	fma.rn.f32 	%f1424, %f1397, %f1417, %f1383;
	ld.shared.f32 	%f1425, [%r397+9732];
	fma.rn.f32 	%f1426, %f1387, %f1425, %f1418;
	fma.rn.f32 	%f1427, %f1425, %f1389, %f1419;
	fma.rn.f32 	%f1428, %f1391, %f1425, %f1420;
	fma.rn.f32 	%f1429, %f1425, %f1393, %f1421;
	fma.rn.f32 	%f1430, %f1395, %f1425, %f1422;
	fma.rn.f32 	%f1431, %f1425, %f1397, %f1423;
	fma.rn.f32 	%f1432, %f1406, %f1425, %f1424;
	ld.shared.f32 	%f1433, [%r397+10244];
	fma.rn.f32 	%f1434, %f1389, %f1433, %f1426;
	fma.rn.f32 	%f1435, %f1433, %f1391, %f1427;
	fma.rn.f32 	%f1436, %f1393, %f1433, %f1428;
	fma.rn.f32 	%f1437, %f1433, %f1395, %f1429;
	fma.rn.f32 	%f1438, %f1397, %f1433, %f1430;
	fma.rn.f32 	%f1439, %f1433, %f1406, %f1431;
	fma.rn.f32 	%f1440, %f1415, %f1433, %f1432;
	ld.shared.f32 	%f1441, [%r391+2596];
	ld.shared.f32 	%f1442, [%r397+9344];
	fma.rn.f32 	%f1443, %f1441, %f1442, %f1409;
	ld.shared.f32 	%f1444, [%r391+2612];
	fma.rn.f32 	%f1445, %f1442, %f1444, %f1410;
	ld.shared.f32 	%f1446, [%r391+2628];
	fma.rn.f32 	%f1447, %f1446, %f1442, %f1411;
	ld.shared.f32 	%f1448, [%r391+2644];
	fma.rn.f32 	%f1449, %f1442, %f1448, %f1412;
	ld.shared.f32 	%f1450, [%r391+2660];
	fma.rn.f32 	%f1451, %f1450, %f1442, %f1413;
	ld.shared.f32 	%f1452, [%r391+2676];
	fma.rn.f32 	%f1453, %f1442, %f1452, %f1414;
	ld.shared.f32 	%f1454, [%r391+2692];
	fma.rn.f32 	%f1455, %f1454, %f1442, %f1416;
	ld.shared.f32 	%f1456, [%r397+9856];
	fma.rn.f32 	%f1457, %f1444, %f1456, %f1443;
	fma.rn.f32 	%f1458, %f1456, %f1446, %f1445;
	fma.rn.f32 	%f1459, %f1448, %f1456, %f1447;
	fma.rn.f32 	%f1460, %f1456, %f1450, %f1449;
	fma.rn.f32 	%f1461, %f1452, %f1456, %f1451;
	fma.rn.f32 	%f1462, %f1456, %f1454, %f1453;
	ld.shared.f32 	%f1463, [%r391+2708];
	fma.rn.f32 	%f1464, %f1463, %f1456, %f1455;
	ld.shared.f32 	%f1465, [%r397+10368];
	fma.rn.f32 	%f1466, %f1446, %f1465, %f1457;
	fma.rn.f32 	%f1467, %f1465, %f1448, %f1458;
	fma.rn.f32 	%f1468, %f1450, %f1465, %f1459;
	fma.rn.f32 	%f1469, %f1465, %f1452, %f1460;
	fma.rn.f32 	%f1470, %f1454, %f1465, %f1461;
	fma.rn.f32 	%f1471, %f1465, %f1463, %f1462;
	ld.shared.f32 	%f1472, [%r391+2724];
	fma.rn.f32 	%f1473, %f1472, %f1465, %f1464;
	ld.shared.f32 	%f1474, [%r397+9348];
	fma.rn.f32 	%f1475, %f1441, %f1474, %f1434;
	fma.rn.f32 	%f1476, %f1474, %f1444, %f1435;
	fma.rn.f32 	%f1477, %f1446, %f1474, %f1436;
	fma.rn.f32 	%f1478, %f1474, %f1448, %f1437;
	fma.rn.f32 	%f1479, %f1450, %f1474, %f1438;
	fma.rn.f32 	%f1480, %f1474, %f1452, %f1439;
	fma.rn.f32 	%f1481, %f1454, %f1474, %f1440;
	ld.shared.f32 	%f1482, [%r397+9860];
	fma.rn.f32 	%f1483, %f1444, %f1482, %f1475;
	fma.rn.f32 	%f1484, %f1482, %f1446, %f1476;
	fma.rn.f32 	%f1485, %f1448, %f1482, %f1477;
	fma.rn.f32 	%f1486, %f1482, %f1450, %f1478;
	fma.rn.f32 	%f1487, %f1452, %f1482, %f1479;
	fma.rn.f32 	%f1488, %f1482, %f1454, %f1480;
	fma.rn.f32 	%f1489, %f1463, %f1482, %f1481;
	ld.shared.f32 	%f1490, [%r397+10372];
	fma.rn.f32 	%f1491, %f1446, %f1490, %f1483;
	fma.rn.f32 	%f1492, %f1490, %f1448, %f1484;
	fma.rn.f32 	%f1493, %f1450, %f1490, %f1485;
	fma.rn.f32 	%f1494, %f1490, %f1452, %f1486;
	fma.rn.f32 	%f1495, %f1454, %f1490, %f1487;
	fma.rn.f32 	%f1496, %f1490, %f1463, %f1488;
	fma.rn.f32 	%f1497, %f1472, %f1490, %f1489;
	ld.shared.f32 	%f1498, [%r391+2600];
	ld.shared.f32 	%f1499, [%r397+9472];
	fma.rn.f32 	%f1500, %f1498, %f1499, %f1466;
	ld.shared.f32 	%f1501, [%r391+2616];
	fma.rn.f32 	%f1502, %f1499, %f1501, %f1467;
	ld.shared.f32 	%f1503, [%r391+2632];
	fma.rn.f32 	%f1504, %f1503, %f1499, %f1468;
	ld.shared.f32 	%f1505, [%r391+2648];
	fma.rn.f32 	%f1506, %f1499, %f1505, %f1469;
	ld.shared.f32 	%f1507, [%r391+2664];
	fma.rn.f32 	%f1508, %f1507, %f1499, %f1470;
	ld.shared.f32 	%f1509, [%r391+2680];
	fma.rn.f32 	%f1510, %f1499, %f1509, %f1471;
	ld.shared.f32 	%f1511, [%r391+2696];
	fma.rn.f32 	%f1512, %f1511, %f1499, %f1473;
	ld.shared.f32 	%f1513, [%r397+9984];
	fma.rn.f32 	%f1514, %f1501, %f1513, %f1500;
	fma.rn.f32 	%f1515, %f1513, %f1503, %f1502;
	fma.rn.f32 	%f1516, %f1505, %f1513, %f1504;
	fma.rn.f32 	%f1517, %f1513, %f1507, %f1506;
	fma.rn.f32 	%f1518, %f1509, %f1513, %f1508;
	fma.rn.f32 	%f1519, %f1513, %f1511, %f1510;
	ld.shared.f32 	%f1520, [%r391+2712];
	fma.rn.f32 	%f1521, %f1520, %f1513, %f1512;
	ld.shared.f32 	%f1522, [%r397+10496];
	fma.rn.f32 	%f1523, %f1503, %f1522, %f1514;
	fma.rn.f32 	%f1524, %f1522, %f1505, %f1515;
	fma.rn.f32 	%f1525, %f1507, %f1522, %f1516;
	fma.rn.f32 	%f1526, %f1522, %f1509, %f1517;
	fma.rn.f32 	%f1527, %f1511, %f1522, %f1518;
	fma.rn.f32 	%f1528, %f1522, %f1520, %f1519;
	ld.shared.f32 	%f1529, [%r391+2728];
	fma.rn.f32 	%f1530, %f1529, %f1522, %f1521;
	ld.shared.f32 	%f1531, [%r397+9476];
	fma.rn.f32 	%f1532, %f1498, %f1531, %f1491;
	fma.rn.f32 	%f1533, %f1531, %f1501, %f1492;
	fma.rn.f32 	%f1534, %f1503, %f1531, %f1493;
	fma.rn.f32 	%f1535, %f1531, %f1505, %f1494;
	fma.rn.f32 	%f1536, %f1507, %f1531, %f1495;
	fma.rn.f32 	%f1537, %f1531, %f1509, %f1496;
	fma.rn.f32 	%f1538, %f1511, %f1531, %f1497;
	ld.shared.f32 	%f1539, [%r397+9988];
	fma.rn.f32 	%f1540, %f1501, %f1539, %f1532;
	fma.rn.f32 	%f1541, %f1539, %f1503, %f1533;
	fma.rn.f32 	%f1542, %f1505, %f1539, %f1534;
	fma.rn.f32 	%f1543, %f1539, %f1507, %f1535;
	fma.rn.f32 	%f1544, %f1509, %f1539, %f1536;
	fma.rn.f32 	%f1545, %f1539, %f1511, %f1537;
	fma.rn.f32 	%f1546, %f1520, %f1539, %f1538;
	ld.shared.f32 	%f1547, [%r397+10500];
	fma.rn.f32 	%f1548, %f1503, %f1547, %f1540;
	fma.rn.f32 	%f1549, %f1547, %f1505, %f1541;
	fma.rn.f32 	%f1550, %f1507, %f1547, %f1542;
	fma.rn.f32 	%f1551, %f1547, %f1509, %f1543;
	fma.rn.f32 	%f1552, %f1511, %f1547, %f1544;
	fma.rn.f32 	%f1553, %f1547, %f1520, %f1545;
	fma.rn.f32 	%f1554, %f1529, %f1547, %f1546;
	ld.shared.f32 	%f1555, [%r391+2604];
	ld.shared.f32 	%f1556, [%r397+9600];
	fma.rn.f32 	%f1557, %f1555, %f1556, %f1523;
	ld.shared.f32 	%f1558, [%r391+2620];
	fma.rn.f32 	%f1559, %f1556, %f1558, %f1524;
	ld.shared.f32 	%f1560, [%r391+2636];
	fma.rn.f32 	%f1561, %f1560, %f1556, %f1525;
	ld.shared.f32 	%f1562, [%r391+2652];
	fma.rn.f32 	%f1563, %f1556, %f1562, %f1526;
	ld.shared.f32 	%f1564, [%r391+2668];
	fma.rn.f32 	%f1565, %f1564, %f1556, %f1527;
	ld.shared.f32 	%f1566, [%r391+2684];
	fma.rn.f32 	%f1567, %f1556, %f1566, %f1528;
	ld.shared.f32 	%f1568, [%r391+2700];
	fma.rn.f32 	%f1569, %f1568, %f1556, %f1530;
	ld.shared.f32 	%f1570, [%r397+10112];
	fma.rn.f32 	%f1571, %f1558, %f1570, %f1557;
	fma.rn.f32 	%f1572, %f1570, %f1560, %f1559;
	fma.rn.f32 	%f1573, %f1562, %f1570, %f1561;
	fma.rn.f32 	%f1574, %f1570, %f1564, %f1563;
	fma.rn.f32 	%f1575, %f1566, %f1570, %f1565;
	fma.rn.f32 	%f1576, %f1570, %f1568, %f1567;
	ld.shared.f32 	%f1577, [%r391+2716];
	fma.rn.f32 	%f1578, %f1577, %f1570, %f1569;
	ld.shared.f32 	%f1579, [%r397+10624];
	fma.rn.f32 	%f1580, %f1560, %f1579, %f1571;
	fma.rn.f32 	%f1581, %f1579, %f1562, %f1572;
	fma.rn.f32 	%f1582, %f1564, %f1579, %f1573;
	fma.rn.f32 	%f1583, %f1579, %f1566, %f1574;
	fma.rn.f32 	%f1584, %f1568, %f1579, %f1575;
	fma.rn.f32 	%f1585, %f1579, %f1577, %f1576;
	ld.shared.f32 	%f1586, [%r391+2732];
	fma.rn.f32 	%f1587, %f1586, %f1579, %f1578;
	ld.shared.f32 	%f1588, [%r397+9604];
	fma.rn.f32 	%f1589, %f1555, %f1588, %f1548;
	fma.rn.f32 	%f1590, %f1588, %f1558, %f1549;
	fma.rn.f32 	%f1591, %f1560, %f1588, %f1550;
	fma.rn.f32 	%f1592, %f1588, %f1562, %f1551;
	fma.rn.f32 	%f1593, %f1564, %f1588, %f1552;
	fma.rn.f32 	%f1594, %f1588, %f1566, %f1553;
	fma.rn.f32 	%f1595, %f1568, %f1588, %f1554;
	ld.shared.f32 	%f1596, [%r397+10116];
	fma.rn.f32 	%f1597, %f1558, %f1596, %f1589;
	fma.rn.f32 	%f1598, %f1596, %f1560, %f1590;
	fma.rn.f32 	%f1599, %f1562, %f1596, %f1591;
	fma.rn.f32 	%f1600, %f1596, %f1564, %f1592;
	fma.rn.f32 	%f1601, %f1566, %f1596, %f1593;
	fma.rn.f32 	%f1602, %f1596, %f1568, %f1594;
	fma.rn.f32 	%f1603, %f1577, %f1596, %f1595;
	ld.shared.f32 	%f1604, [%r397+10628];
	fma.rn.f32 	%f1605, %f1560, %f1604, %f1597;
	fma.rn.f32 	%f1606, %f1604, %f1562, %f1598;
	fma.rn.f32 	%f1607, %f1564, %f1604, %f1599;
	fma.rn.f32 	%f1608, %f1604, %f1566, %f1600;
	fma.rn.f32 	%f1609, %f1568, %f1604, %f1601;
	fma.rn.f32 	%f1610, %f1604, %f1577, %f1602;
	fma.rn.f32 	%f1611, %f1586, %f1604, %f1603;
	ld.shared.f32 	%f1612, [%r391+2736];
	ld.shared.f32 	%f1613, [%r397+10752];
	fma.rn.f32 	%f1614, %f1612, %f1613, %f1580;
	ld.shared.f32 	%f1615, [%r391+2752];
	fma.rn.f32 	%f1616, %f1613, %f1615, %f1581;
	ld.shared.f32 	%f1617, [%r391+2768];
	fma.rn.f32 	%f1618, %f1617, %f1613, %f1582;
	ld.shared.f32 	%f1619, [%r391+2784];
	fma.rn.f32 	%f1620, %f1613, %f1619, %f1583;
	ld.shared.f32 	%f1621, [%r391+2800];
	fma.rn.f32 	%f1622, %f1621, %f1613, %f1584;
	ld.shared.f32 	%f1623, [%r391+2816];
	fma.rn.f32 	%f1624, %f1613, %f1623, %f1585;
	ld.shared.f32 	%f1625, [%r391+2832];
	fma.rn.f32 	%f1626, %f1625, %f1613, %f1587;
	ld.shared.f32 	%f1627, [%r397+11264];
	fma.rn.f32 	%f1628, %f1615, %f1627, %f1614;
	fma.rn.f32 	%f1629, %f1627, %f1617, %f1616;
	fma.rn.f32 	%f1630, %f1619, %f1627, %f1618;
	fma.rn.f32 	%f1631, %f1627, %f1621, %f1620;
	fma.rn.f32 	%f1632, %f1623, %f1627, %f1622;
	fma.rn.f32 	%f1633, %f1627, %f1625, %f1624;
	ld.shared.f32 	%f1634, [%r391+2848];
	fma.rn.f32 	%f1635, %f1634, %f1627, %f1626;
	ld.shared.f32 	%f1636, [%r397+11776];
	fma.rn.f32 	%f1637, %f1617, %f1636, %f1628;
	fma.rn.f32 	%f1638, %f1636, %f1619, %f1629;
	fma.rn.f32 	%f1639, %f1621, %f1636, %f1630;
	fma.rn.f32 	%f1640, %f1636, %f1623, %f1631;
	fma.rn.f32 	%f1641, %f1625, %f1636, %f1632;
	fma.rn.f32 	%f1642, %f1636, %f1634, %f1633;
	ld.shared.f32 	%f1643, [%r391+2864];
	fma.rn.f32 	%f1644, %f1643, %f1636, %f1635;
	ld.shared.f32 	%f1645, [%r397+10756];
	fma.rn.f32 	%f1646, %f1612, %f1645, %f1605;
	fma.rn.f32 	%f1647, %f1645, %f1615, %f1606;
	fma.rn.f32 	%f1648, %f1617, %f1645, %f1607;
	fma.rn.f32 	%f1649, %f1645, %f1619, %f1608;
	fma.rn.f32 	%f1650, %f1621, %f1645, %f1609;
	fma.rn.f32 	%f1651, %f1645, %f1623, %f1610;
	fma.rn.f32 	%f1652, %f1625, %f1645, %f1611;
	ld.shared.f32 	%f1653, [%r397+11268];
	fma.rn.f32 	%f1654, %f1615, %f1653, %f1646;
	fma.rn.f32 	%f1655, %f1653, %f1617, %f1647;
	fma.rn.f32 	%f1656, %f1619, %f1653, %f1648;
	fma.rn.f32 	%f1657, %f1653, %f1621, %f1649;
	fma.rn.f32 	%f1658, %f1623, %f1653, %f1650;
	fma.rn.f32 	%f1659, %f1653, %f1625, %f1651;
	fma.rn.f32 	%f1660, %f1634, %f1653, %f1652;
	ld.shared.f32 	%f1661, [%r397+11780];
	fma.rn.f32 	%f1662, %f1617, %f1661, %f1654;
	fma.rn.f32 	%f1663, %f1661, %f1619, %f1655;
	fma.rn.f32 	%f1664, %f1621, %f1661, %f1656;
	fma.rn.f32 	%f1665, %f1661, %f1623, %f1657;
	fma.rn.f32 	%f1666, %f1625, %f1661, %f1658;
	fma.rn.f32 	%f1667, %f1661, %f1634, %f1659;
	fma.rn.f32 	%f1668, %f1643, %f1661, %f1660;
	ld.shared.f32 	%f1669, [%r391+2740];
	ld.shared.f32 	%f1670, [%r397+10880];
	fma.rn.f32 	%f1671, %f1669, %f1670, %f1637;
	ld.shared.f32 	%f1672, [%r391+2756];
	fma.rn.f32 	%f1673, %f1670, %f1672, %f1638;
	ld.shared.f32 	%f1674, [%r391+2772];
	fma.rn.f32 	%f1675, %f1674, %f1670, %f1639;
	ld.shared.f32 	%f1676, [%r391+2788];
	fma.rn.f32 	%f1677, %f1670, %f1676, %f1640;
	ld.shared.f32 	%f1678, [%r391+2804];
	fma.rn.f32 	%f1679, %f1678, %f1670, %f1641;
	ld.shared.f32 	%f1680, [%r391+2820];
	fma.rn.f32 	%f1681, %f1670, %f1680, %f1642;
	ld.shared.f32 	%f1682, [%r391+2836];
	fma.rn.f32 	%f1683, %f1682, %f1670, %f1644;
	ld.shared.f32 	%f1684, [%r397+11392];
	fma.rn.f32 	%f1685, %f1672, %f1684, %f1671;
	fma.rn.f32 	%f1686, %f1684, %f1674, %f1673;
	fma.rn.f32 	%f1687, %f1676, %f1684, %f1675;
	fma.rn.f32 	%f1688, %f1684, %f1678, %f1677;
	fma.rn.f32 	%f1689, %f1680, %f1684, %f1679;
	fma.rn.f32 	%f1690, %f1684, %f1682, %f1681;
	ld.shared.f32 	%f1691, [%r391+2852];
	fma.rn.f32 	%f1692, %f1691, %f1684, %f1683;
	ld.shared.f32 	%f1693, [%r397+11904];
	fma.rn.f32 	%f1694, %f1674, %f1693, %f1685;
	fma.rn.f32 	%f1695, %f1693, %f1676, %f1686;
	fma.rn.f32 	%f1696, %f1678, %f1693, %f1687;
	fma.rn.f32 	%f1697, %f1693, %f1680, %f1688;
	fma.rn.f32 	%f1698, %f1682, %f1693, %f1689;
	fma.rn.f32 	%f1699, %f1693, %f1691, %f1690;
	ld.shared.f32 	%f1700, [%r391+2868];
	fma.rn.f32 	%f1701, %f1700, %f1693, %f1692;
	ld.shared.f32 	%f1702, [%r397+10884];
	fma.rn.f32 	%f1703, %f1669, %f1702, %f1662;
	fma.rn.f32 	%f1704, %f1702, %f1672, %f1663;
	fma.rn.f32 	%f1705, %f1674, %f1702, %f1664;
	fma.rn.f32 	%f1706, %f1702, %f1676, %f1665;
	fma.rn.f32 	%f1707, %f1678, %f1702, %f1666;
	fma.rn.f32 	%f1708, %f1702, %f1680, %f1667;
	fma.rn.f32 	%f1709, %f1682, %f1702, %f1668;
	ld.shared.f32 	%f1710, [%r397+11396];
	fma.rn.f32 	%f1711, %f1672, %f1710, %f1703;
	fma.rn.f32 	%f1712, %f1710, %f1674, %f1704;
	fma.rn.f32 	%f1713, %f1676, %f1710, %f1705;
	fma.rn.f32 	%f1714, %f1710, %f1678, %f1706;
	fma.rn.f32 	%f1715, %f1680, %f1710, %f1707;
	fma.rn.f32 	%f1716, %f1710, %f1682, %f1708;
	fma.rn.f32 	%f1717, %f1691, %f1710, %f1709;
	ld.shared.f32 	%f1718, [%r397+11908];
	fma.rn.f32 	%f1719, %f1674, %f1718, %f1711;
	fma.rn.f32 	%f1720, %f1718, %f1676, %f1712;
	fma.rn.f32 	%f1721, %f1678, %f1718, %f1713;
	fma.rn.f32 	%f1722, %f1718, %f1680, %f1714;
	fma.rn.f32 	%f1723, %f1682, %f1718, %f1715;
	fma.rn.f32 	%f1724, %f1718, %f1691, %f1716;
	fma.rn.f32 	%f1725, %f1700, %f1718, %f1717;
	ld.shared.f32 	%f1726, [%r391+2744];
	ld.shared.f32 	%f1727, [%r397+11008];
	fma.rn.f32 	%f1728, %f1726, %f1727, %f1694;
	ld.shared.f32 	%f1729, [%r391+2760];
	fma.rn.f32 	%f1730, %f1727, %f1729, %f1695;
	ld.shared.f32 	%f1731, [%r391+2776];
	fma.rn.f32 	%f1732, %f1731, %f1727, %f1696;
	ld.shared.f32 	%f1733, [%r391+2792];
	fma.rn.f32 	%f1734, %f1727, %f1733, %f1697;
	ld.shared.f32 	%f1735, [%r391+2808];
	fma.rn.f32 	%f1736, %f1735, %f1727, %f1698;
	ld.shared.f32 	%f1737, [%r391+2824];
	fma.rn.f32 	%f1738, %f1727, %f1737, %f1699;
	ld.shared.f32 	%f1739, [%r391+2840];
	fma.rn.f32 	%f1740, %f1739, %f1727, %f1701;
	ld.shared.f32 	%f1741, [%r397+11520];
	fma.rn.f32 	%f1742, %f1729, %f1741, %f1728;
	fma.rn.f32 	%f1743, %f1741, %f1731, %f1730;
	fma.rn.f32 	%f1744, %f1733, %f1741, %f1732;
	fma.rn.f32 	%f1745, %f1741, %f1735, %f1734;
	fma.rn.f32 	%f1746, %f1737, %f1741, %f1736;
	fma.rn.f32 	%f1747, %f1741, %f1739, %f1738;
	ld.shared.f32 	%f1748, [%r391+2856];
	fma.rn.f32 	%f1749, %f1748, %f1741, %f1740;
	ld.shared.f32 	%f1750, [%r397+12032];
	fma.rn.f32 	%f1751, %f1731, %f1750, %f1742;
	fma.rn.f32 	%f1752, %f1750, %f1733, %f1743;
	fma.rn.f32 	%f1753, %f1735, %f1750, %f1744;
	fma.rn.f32 	%f1754, %f1750, %f1737, %f1745;
	fma.rn.f32 	%f1755, %f1739, %f1750, %f1746;
	fma.rn.f32 	%f1756, %f1750, %f1748, %f1747;
	ld.shared.f32 	%f1757, [%r391+2872];
	fma.rn.f32 	%f1758, %f1757, %f1750, %f1749;
	ld.shared.f32 	%f1759, [%r397+11012];
	fma.rn.f32 	%f1760, %f1726, %f1759, %f1719;
	fma.rn.f32 	%f1761, %f1759, %f1729, %f1720;
	fma.rn.f32 	%f1762, %f1731, %f1759, %f1721;
	fma.rn.f32 	%f1763, %f1759, %f1733, %f1722;
	fma.rn.f32 	%f1764, %f1735, %f1759, %f1723;
	fma.rn.f32 	%f1765, %f1759, %f1737, %f1724;
	fma.rn.f32 	%f1766, %f1739, %f1759, %f1725;
	ld.shared.f32 	%f1767, [%r397+11524];
	fma.rn.f32 	%f1768, %f1729, %f1767, %f1760;
	fma.rn.f32 	%f1769, %f1767, %f1731, %f1761;
	fma.rn.f32 	%f1770, %f1733, %f1767, %f1762;
	fma.rn.f32 	%f1771, %f1767, %f1735, %f1763;
	fma.rn.f32 	%f1772, %f1737, %f1767, %f1764;
	fma.rn.f32 	%f1773, %f1767, %f1739, %f1765;
	fma.rn.f32 	%f1774, %f1748, %f1767, %f1766;
	ld.shared.f32 	%f1775, [%r397+12036];
	fma.rn.f32 	%f1776, %f1731, %f1775, %f1768;
	fma.rn.f32 	%f1777, %f1775, %f1733, %f1769;
	fma.rn.f32 	%f1778, %f1735, %f1775, %f1770;
	fma.rn.f32 	%f1779, %f1775, %f1737, %f1771;
	fma.rn.f32 	%f1780, %f1739, %f1775, %f1772;
	fma.rn.f32 	%f1781, %f1775, %f1748, %f1773;
	fma.rn.f32 	%f1782, %f1757, %f1775, %f1774;
	ld.shared.f32 	%f1783, [%r391+2748];
	ld.shared.f32 	%f1784, [%r397+11136];
	fma.rn.f32 	%f1785, %f1783, %f1784, %f1751;
	ld.shared.f32 	%f1786, [%r391+2764];
	fma.rn.f32 	%f1787, %f1784, %f1786, %f1752;
	ld.shared.f32 	%f1788, [%r391+2780];
	fma.rn.f32 	%f1789, %f1788, %f1784, %f1753;
	ld.shared.f32 	%f1790, [%r391+2796];
	fma.rn.f32 	%f1791, %f1784, %f1790, %f1754;
	ld.shared.f32 	%f1792, [%r391+2812];
	fma.rn.f32 	%f1793, %f1792, %f1784, %f1755;
	ld.shared.f32 	%f1794, [%r391+2828];
	fma.rn.f32 	%f1795, %f1784, %f1794, %f1756;
	ld.shared.f32 	%f1796, [%r391+2844];
	fma.rn.f32 	%f1797, %f1796, %f1784, %f1758;
	ld.shared.f32 	%f1798, [%r397+11648];
	fma.rn.f32 	%f1799, %f1786, %f1798, %f1785;
	fma.rn.f32 	%f1800, %f1798, %f1788, %f1787;
	fma.rn.f32 	%f1801, %f1790, %f1798, %f1789;
	fma.rn.f32 	%f1802, %f1798, %f1792, %f1791;
	fma.rn.f32 	%f1803, %f1794, %f1798, %f1793;
	fma.rn.f32 	%f1804, %f1798, %f1796, %f1795;
	ld.shared.f32 	%f1805, [%r391+2860];
	fma.rn.f32 	%f1806, %f1805, %f1798, %f1797;
	ld.shared.f32 	%f1807, [%r397+12160];
	fma.rn.f32 	%f1808, %f1788, %f1807, %f1799;
	fma.rn.f32 	%f1809, %f1807, %f1790, %f1800;
	fma.rn.f32 	%f1810, %f1792, %f1807, %f1801;
	fma.rn.f32 	%f1811, %f1807, %f1794, %f1802;
	fma.rn.f32 	%f1812, %f1796, %f1807, %f1803;
	fma.rn.f32 	%f1813, %f1807, %f1805, %f1804;
	ld.shared.f32 	%f1814, [%r391+2876];
	fma.rn.f32 	%f1815, %f1814, %f1807, %f1806;
	ld.shared.f32 	%f1816, [%r397+11140];
	fma.rn.f32 	%f1817, %f1783, %f1816, %f1776;
	fma.rn.f32 	%f1818, %f1816, %f1786, %f1777;
	fma.rn.f32 	%f1819, %f1788, %f1816, %f1778;
	fma.rn.f32 	%f1820, %f1816, %f1790, %f1779;
	fma.rn.f32 	%f1821, %f1792, %f1816, %f1780;
	fma.rn.f32 	%f1822, %f1816, %f1794, %f1781;
	fma.rn.f32 	%f1823, %f1796, %f1816, %f1782;
	ld.shared.f32 	%f1824, [%r397+11652];
	fma.rn.f32 	%f1825, %f1786, %f1824, %f1817;
	fma.rn.f32 	%f1826, %f1824, %f1788, %f1818;
	fma.rn.f32 	%f1827, %f1790, %f1824, %f1819;
	fma.rn.f32 	%f1828, %f1824, %f1792, %f1820;
	fma.rn.f32 	%f1829, %f1794, %f1824, %f1821;
	fma.rn.f32 	%f1830, %f1824, %f1796, %f1822;
	fma.rn.f32 	%f1831, %f1805, %f1824, %f1823;
	ld.shared.f32 	%f1832, [%r397+12164];
	fma.rn.f32 	%f1833, %f1788, %f1832, %f1825;
	fma.rn.f32 	%f1834, %f1832, %f1790, %f1826;
	fma.rn.f32 	%f1835, %f1792, %f1832, %f1827;
	fma.rn.f32 	%f1836, %f1832, %f1794, %f1828;
	fma.rn.f32 	%f1837, %f1796, %f1832, %f1829;
	fma.rn.f32 	%f1838, %f1832, %f1805, %f1830;
	fma.rn.f32 	%f1839, %f1814, %f1832, %f1831;
	ld.shared.f32 	%f1840, [%r391+2880];
	ld.shared.f32 	%f1841, [%r397+12288];
	fma.rn.f32 	%f1842, %f1840, %f1841, %f1808;
	ld.shared.f32 	%f1843, [%r391+2896];
	fma.rn.f32 	%f1844, %f1841, %f1843, %f1809;
	ld.shared.f32 	%f1845, [%r391+2912];
	fma.rn.f32 	%f1846, %f1845, %f1841, %f1810;
	ld.shared.f32 	%f1847, [%r391+2928];
	fma.rn.f32 	%f1848, %f1841, %f1847, %f1811;
	ld.shared.f32 	%f1849, [%r391+2944];
	fma.rn.f32 	%f1850, %f1849, %f1841, %f1812;
	ld.shared.f32 	%f1851, [%r391+2960];
	fma.rn.f32 	%f1852, %f1841, %f1851, %f1813;
	ld.shared.f32 	%f1853, [%r391+2976];
	fma.rn.f32 	%f1854, %f1853, %f1841, %f1815;
	ld.shared.f32 	%f1855, [%r397+12800];
	fma.rn.f32 	%f1856, %f1843, %f1855, %f1842;
	fma.rn.f32 	%f1857, %f1855, %f1845, %f1844;
	fma.rn.f32 	%f1858, %f1847, %f1855, %f1846;
	fma.rn.f32 	%f1859, %f1855, %f1849, %f1848;
	fma.rn.f32 	%f1860, %f1851, %f1855, %f1850;
	fma.rn.f32 	%f1861, %f1855, %f1853, %f1852;
	ld.shared.f32 	%f1862, [%r391+2992];
	fma.rn.f32 	%f1863, %f1862, %f1855, %f1854;
	ld.shared.f32 	%f1864, [%r397+13312];
	fma.rn.f32 	%f1865, %f1845, %f1864, %f1856;
	fma.rn.f32 	%f1866, %f1864, %f1847, %f1857;
	fma.rn.f32 	%f1867, %f1849, %f1864, %f1858;
	fma.rn.f32 	%f1868, %f1864, %f1851, %f1859;
	fma.rn.f32 	%f1869, %f1853, %f1864, %f1860;
	fma.rn.f32 	%f1870, %f1864, %f1862, %f1861;
	ld.shared.f32 	%f1871, [%r391+3008];
	fma.rn.f32 	%f1872, %f1871, %f1864, %f1863;
	ld.shared.f32 	%f1873, [%r397+12292];
	fma.rn.f32 	%f1874, %f1840, %f1873, %f1833;
	fma.rn.f32 	%f1875, %f1873, %f1843, %f1834;
	fma.rn.f32 	%f1876, %f1845, %f1873, %f1835;
	fma.rn.f32 	%f1877, %f1873, %f1847, %f1836;
	fma.rn.f32 	%f1878, %f1849, %f1873, %f1837;
	fma.rn.f32 	%f1879, %f1873, %f1851, %f1838;
	fma.rn.f32 	%f1880, %f1853, %f1873, %f1839;
	ld.shared.f32 	%f1881, [%r397+12804];
	fma.rn.f32 	%f1882, %f1843, %f1881, %f1874;
	fma.rn.f32 	%f1883, %f1881, %f1845, %f1875;
	fma.rn.f32 	%f1884, %f1847, %f1881, %f1876;
	fma.rn.f32 	%f1885, %f1881, %f1849, %f1877;
	fma.rn.f32 	%f1886, %f1851, %f1881, %f1878;
	fma.rn.f32 	%f1887, %f1881, %f1853, %f1879;
	fma.rn.f32 	%f1888, %f1862, %f1881, %f1880;
	ld.shared.f32 	%f1889, [%r397+13316];
	fma.rn.f32 	%f1890, %f1845, %f1889, %f1882;
	fma.rn.f32 	%f1891, %f1889, %f1847, %f1883;
	fma.rn.f32 	%f1892, %f1849, %f1889, %f1884;
	fma.rn.f32 	%f1893, %f1889, %f1851, %f1885;
	fma.rn.f32 	%f1894, %f1853, %f1889, %f1886;
	fma.rn.f32 	%f1895, %f1889, %f1862, %f1887;
	fma.rn.f32 	%f1896, %f1871, %f1889, %f1888;
	ld.shared.f32 	%f1897, [%r391+2884];
	ld.shared.f32 	%f1898, [%r397+12416];
	fma.rn.f32 	%f1899, %f1897, %f1898, %f1865;
	ld.shared.f32 	%f1900, [%r391+2900];
	fma.rn.f32 	%f1901, %f1898, %f1900, %f1866;
	ld.shared.f32 	%f1902, [%r391+2916];
	fma.rn.f32 	%f1903, %f1902, %f1898, %f1867;
	ld.shared.f32 	%f1904, [%r391+2932];
	fma.rn.f32 	%f1905, %f1898, %f1904, %f1868;
	ld.shared.f32 	%f1906, [%r391+2948];
	fma.rn.f32 	%f1907, %f1906, %f1898, %f1869;
	ld.shared.f32 	%f1908, [%r391+2964];
	fma.rn.f32 	%f1909, %f1898, %f1908, %f1870;
	ld.shared.f32 	%f1910, [%r391+2980];
	fma.rn.f32 	%f1911, %f1910, %f1898, %f1872;
	ld.shared.f32 	%f1912, [%r397+12928];
	fma.rn.f32 	%f1913, %f1900, %f1912, %f1899;
	fma.rn.f32 	%f1914, %f1912, %f1902, %f1901;
	fma.rn.f32 	%f1915, %f1904, %f1912, %f1903;
	fma.rn.f32 	%f1916, %f1912, %f1906, %f1905;
	fma.rn.f32 	%f1917, %f1908, %f1912, %f1907;
	fma.rn.f32 	%f1918, %f1912, %f1910, %f1909;
	ld.shared.f32 	%f1919, [%r391+2996];
	fma.rn.f32 	%f1920, %f1919, %f1912, %f1911;
	ld.shared.f32 	%f1921, [%r397+13440];
	fma.rn.f32 	%f1922, %f1902, %f1921, %f1913;
	fma.rn.f32 	%f1923, %f1921, %f1904, %f1914;
	fma.rn.f32 	%f1924, %f1906, %f1921, %f1915;
	fma.rn.f32 	%f1925, %f1921, %f1908, %f1916;
	fma.rn.f32 	%f1926, %f1910, %f1921, %f1917;
	fma.rn.f32 	%f1927, %f1921, %f1919, %f1918;
	ld.shared.f32 	%f1928, [%r391+3012];
	fma.rn.f32 	%f1929, %f1928, %f1921, %f1920;
	ld.shared.f32 	%f1930, [%r397+12420];
	fma.rn.f32 	%f1931, %f1897, %f1930, %f1890;
	fma.rn.f32 	%f1932, %f1930, %f1900, %f1891;
	fma.rn.f32 	%f1933, %f1902, %f1930, %f1892;
	fma.rn.f32 	%f1934, %f1930, %f1904, %f1893;
	fma.rn.f32 	%f1935, %f1906, %f1930, %f1894;
	fma.rn.f32 	%f1936, %f1930, %f1908, %f1895;
	fma.rn.f32 	%f1937, %f1910, %f1930, %f1896;
	ld.shared.f32 	%f1938, [%r397+12932];
	fma.rn.f32 	%f1939, %f1900, %f1938, %f1931;
	fma.rn.f32 	%f1940, %f1938, %f1902, %f1932;
	fma.rn.f32 	%f1941, %f1904, %f1938, %f1933;
	fma.rn.f32 	%f1942, %f1938, %f1906, %f1934;
	fma.rn.f32 	%f1943, %f1908, %f1938, %f1935;
	fma.rn.f32 	%f1944, %f1938, %f1910, %f1936;
	fma.rn.f32 	%f1945, %f1919, %f1938, %f1937;
	ld.shared.f32 	%f1946, [%r397+13444];
	fma.rn.f32 	%f1947, %f1902, %f1946, %f1939;
	fma.rn.f32 	%f1948, %f1946, %f1904, %f1940;
	fma.rn.f32 	%f1949, %f1906, %f1946, %f1941;
	fma.rn.f32 	%f1950, %f1946, %f1908, %f1942;
	fma.rn.f32 	%f1951, %f1910, %f1946, %f1943;
	fma.rn.f32 	%f1952, %f1946, %f1919, %f1944;
	fma.rn.f32 	%f1953, %f1928, %f1946, %f1945;
	ld.shared.f32 	%f1954, [%r391+2888];
	ld.shared.f32 	%f1955, [%r397+12544];
	fma.rn.f32 	%f1956, %f1954, %f1955, %f1922;
	ld.shared.f32 	%f1957, [%r391+2904];
	fma.rn.f32 	%f1958, %f1955, %f1957, %f1923;
	ld.shared.f32 	%f1959, [%r391+2920];
	fma.rn.f32 	%f1960, %f1959, %f1955, %f1924;
	ld.shared.f32 	%f1961, [%r391+2936];
	fma.rn.f32 	%f1962, %f1955, %f1961, %f1925;
	ld.shared.f32 	%f1963, [%r391+2952];
	fma.rn.f32 	%f1964, %f1963, %f1955, %f1926;
	ld.shared.f32 	%f1965, [%r391+2968];
	fma.rn.f32 	%f1966, %f1955, %f1965, %f1927;
	ld.shared.f32 	%f1967, [%r391+2984];
	fma.rn.f32 	%f1968, %f1967, %f1955, %f1929;
	ld.shared.f32 	%f1969, [%r397+13056];
	fma.rn.f32 	%f1970, %f1957, %f1969, %f1956;
	fma.rn.f32 	%f1971, %f1969, %f1959, %f1958;
	fma.rn.f32 	%f1972, %f1961, %f1969, %f1960;
	fma.rn.f32 	%f1973, %f1969, %f1963, %f1962;
	fma.rn.f32 	%f1974, %f1965, %f1969, %f1964;
	fma.rn.f32 	%f1975, %f1969, %f1967, %f1966;
	ld.shared.f32 	%f1976, [%r391+3000];
	fma.rn.f32 	%f1977, %f1976, %f1969, %f1968;
	ld.shared.f32 	%f1978, [%r397+13568];
	fma.rn.f32 	%f1979, %f1959, %f1978, %f1970;
	fma.rn.f32 	%f1980, %f1978, %f1961, %f1971;
	fma.rn.f32 	%f1981, %f1963, %f1978, %f1972;
	fma.rn.f32 	%f1982, %f1978, %f1965, %f1973;
	fma.rn.f32 	%f1983, %f1967, %f1978, %f1974;
	fma.rn.f32 	%f1984, %f1978, %f1976, %f1975;
	ld.shared.f32 	%f1985, [%r391+3016];
	fma.rn.f32 	%f1986, %f1985, %f1978, %f1977;
	ld.shared.f32 	%f1987, [%r397+12548];
	fma.rn.f32 	%f1988, %f1954, %f1987, %f1947;
	fma.rn.f32 	%f1989, %f1987, %f1957, %f1948;
	fma.rn.f32 	%f1990, %f1959, %f1987, %f1949;
	fma.rn.f32 	%f1991, %f1987, %f1961, %f1950;
	fma.rn.f32 	%f1992, %f1963, %f1987, %f1951;
	fma.rn.f32 	%f1993, %f1987, %f1965, %f1952;
	fma.rn.f32 	%f1994, %f1967, %f1987, %f1953;
	ld.shared.f32 	%f1995, [%r397+13060];
	fma.rn.f32 	%f1996, %f1957, %f1995, %f1988;
	fma.rn.f32 	%f1997, %f1995, %f1959, %f1989;
	fma.rn.f32 	%f1998, %f1961, %f1995, %f1990;
	fma.rn.f32 	%f1999, %f1995, %f1963, %f1991;
	fma.rn.f32 	%f2000, %f1965, %f1995, %f1992;
	fma.rn.f32 	%f2001, %f1995, %f1967, %f1993;
	fma.rn.f32 	%f2002, %f1976, %f1995, %f1994;
	ld.shared.f32 	%f2003, [%r397+13572];
	fma.rn.f32 	%f2004, %f1959, %f2003, %f1996;
	fma.rn.f32 	%f2005, %f2003, %f1961, %f1997;
	fma.rn.f32 	%f2006, %f1963, %f2003, %f1998;
	fma.rn.f32 	%f2007, %f2003, %f1965, %f1999;
	fma.rn.f32 	%f2008, %f1967, %f2003, %f2000;
	fma.rn.f32 	%f2009, %f2003, %f1976, %f2001;
	fma.rn.f32 	%f2010, %f1985, %f2003, %f2002;
	ld.shared.f32 	%f2011, [%r391+2892];
	ld.shared.f32 	%f2012, [%r397+12672];
	fma.rn.f32 	%f2013, %f2011, %f2012, %f1979;
	ld.shared.f32 	%f2014, [%r391+2908];
	fma.rn.f32 	%f2015, %f2012, %f2014, %f1980;
	ld.shared.f32 	%f2016, [%r391+2924];
	fma.rn.f32 	%f2017, %f2016, %f2012, %f1981;
	ld.shared.f32 	%f2018, [%r391+2940];
	fma.rn.f32 	%f2019, %f2012, %f2018, %f1982;
	ld.shared.f32 	%f2020, [%r391+2956];
	fma.rn.f32 	%f2021, %f2020, %f2012, %f1983;
	ld.shared.f32 	%f2022, [%r391+2972];
	fma.rn.f32 	%f2023, %f2012, %f2022, %f1984;
	ld.shared.f32 	%f2024, [%r391+2988];
	fma.rn.f32 	%f2025, %f2024, %f2012, %f1986;
	ld.shared.f32 	%f2026, [%r397+13184];
	fma.rn.f32 	%f2027, %f2014, %f2026, %f2013;
	fma.rn.f32 	%f2028, %f2026, %f2016, %f2015;
	fma.rn.f32 	%f2029, %f2018, %f2026, %f2017;
	fma.rn.f32 	%f2030, %f2026, %f2020, %f2019;
	fma.rn.f32 	%f2031, %f2022, %f2026, %f2021;
	fma.rn.f32 	%f2032, %f2026, %f2024, %f2023;
	ld.shared.f32 	%f2033, [%r391+3004];
	fma.rn.f32 	%f2034, %f2033, %f2026, %f2025;
	ld.shared.f32 	%f2035, [%r397+13696];
	fma.rn.f32 	%f2036, %f2016, %f2035, %f2027;
	fma.rn.f32 	%f2037, %f2035, %f2018, %f2028;
	fma.rn.f32 	%f2038, %f2020, %f2035, %f2029;
	fma.rn.f32 	%f2039, %f2035, %f2022, %f2030;
	fma.rn.f32 	%f2040, %f2024, %f2035, %f2031;
	fma.rn.f32 	%f2041, %f2035, %f2033, %f2032;
	ld.shared.f32 	%f2042, [%r391+3020];
	fma.rn.f32 	%f2043, %f2042, %f2035, %f2034;
	ld.shared.f32 	%f2044, [%r397+12676];
	fma.rn.f32 	%f2045, %f2011, %f2044, %f2004;
	fma.rn.f32 	%f2046, %f2044, %f2014, %f2005;
	fma.rn.f32 	%f2047, %f2016, %f2044, %f2006;
	fma.rn.f32 	%f2048, %f2044, %f2018, %f2007;
	fma.rn.f32 	%f2049, %f2020, %f2044, %f2008;
	fma.rn.f32 	%f2050, %f2044, %f2022, %f2009;
	fma.rn.f32 	%f2051, %f2024, %f2044, %f2010;
	ld.shared.f32 	%f2052, [%r397+13188];
	fma.rn.f32 	%f2053, %f2014, %f2052, %f2045;
	fma.rn.f32 	%f2054, %f2052, %f2016, %f2046;
	fma.rn.f32 	%f2055, %f2018, %f2052, %f2047;
	fma.rn.f32 	%f2056, %f2052, %f2020, %f2048;
	fma.rn.f32 	%f2057, %f2022, %f2052, %f2049;
	fma.rn.f32 	%f2058, %f2052, %f2024, %f2050;
	fma.rn.f32 	%f2059, %f2033, %f2052, %f2051;
	ld.shared.f32 	%f2060, [%r397+13700];
	fma.rn.f32 	%f2061, %f2016, %f2060, %f2053;
	fma.rn.f32 	%f2062, %f2060, %f2018, %f2054;
	fma.rn.f32 	%f2063, %f2020, %f2060, %f2055;
	fma.rn.f32 	%f2064, %f2060, %f2022, %f2056;
	fma.rn.f32 	%f2065, %f2024, %f2060, %f2057;
	fma.rn.f32 	%f2066, %f2060, %f2033, %f2058;
	fma.rn.f32 	%f2067, %f2042, %f2060, %f2059;
	// begin inline asm
	cp.async.wait_group 0;
	// end inline asm
	bar.sync 	0;
	ld.shared.f32 	%f2068, [%r391+3888];
	ld.shared.f32 	%f2069, [%r397+13824];
	fma.rn.f32 	%f2070, %f2068, %f2069, %f2036;
	ld.shared.f32 	%f2071, [%r391+3904];
	fma.rn.f32 	%f2072, %f2069, %f2071, %f2037;
	ld.shared.f32 	%f2073, [%r391+3920];
	fma.rn.f32 	%f2074, %f2073, %f2069, %f2038;
	ld.shared.f32 	%f2075, [%r391+3936];
	fma.rn.f32 	%f2076, %f2069, %f2075, %f2039;
	ld.shared.f32 	%f2077, [%r391+3952];
	fma.rn.f32 	%f2078, %f2077, %f2069, %f2040;
	ld.shared.f32 	%f2079, [%r391+3968];
	fma.rn.f32 	%f2080, %f2069, %f2079, %f2041;
	ld.shared.f32 	%f2081, [%r391+3984];
	fma.rn.f32 	%f2082, %f2081, %f2069, %f2043;
	ld.shared.f32 	%f2083, [%r397+14336];
	fma.rn.f32 	%f2084, %f2071, %f2083, %f2070;
	fma.rn.f32 	%f2085, %f2083, %f2073, %f2072;
	fma.rn.f32 	%f2086, %f2075, %f2083, %f2074;
	fma.rn.f32 	%f2087, %f2083, %f2077, %f2076;
	fma.rn.f32 	%f2088, %f2079, %f2083, %f2078;
	fma.rn.f32 	%f2089, %f2083, %f2081, %f2080;
	ld.shared.f32 	%f2090, [%r391+4000];
	fma.rn.f32 	%f2091, %f2090, %f2083, %f2082;
	ld.shared.f32 	%f2092, [%r397+14848];
	fma.rn.f32 	%f2093, %f2073, %f2092, %f2084;
	fma.rn.f32 	%f2094, %f2092, %f2075, %f2085;
	fma.rn.f32 	%f2095, %f2077, %f2092, %f2086;
	fma.rn.f32 	%f2096, %f2092, %f2079, %f2087;
	fma.rn.f32 	%f2097, %f2081, %f2092, %f2088;
	fma.rn.f32 	%f2098, %f2092, %f2090, %f2089;
	ld.shared.f32 	%f2099, [%r391+4016];
	fma.rn.f32 	%f2100, %f2099, %f2092, %f2091;
	ld.shared.f32 	%f2101, [%r397+13828];
	fma.rn.f32 	%f2102, %f2068, %f2101, %f2061;
	fma.rn.f32 	%f2103, %f2101, %f2071, %f2062;
	fma.rn.f32 	%f2104, %f2073, %f2101, %f2063;
	fma.rn.f32 	%f2105, %f2101, %f2075, %f2064;
	fma.rn.f32 	%f2106, %f2077, %f2101, %f2065;
	fma.rn.f32 	%f2107, %f2101, %f2079, %f2066;
	fma.rn.f32 	%f2108, %f2081, %f2101, %f2067;
	ld.shared.f32 	%f2109, [%r397+14340];
	fma.rn.f32 	%f2110, %f2071, %f2109, %f2102;
	fma.rn.f32 	%f2111, %f2109, %f2073, %f2103;
	fma.rn.f32 	%f2112, %f2075, %f2109, %f2104;
	fma.rn.f32 	%f2113, %f2109, %f2077, %f2105;
	fma.rn.f32 	%f2114, %f2079, %f2109, %f2106;
	fma.rn.f32 	%f2115, %f2109, %f2081, %f2107;
	fma.rn.f32 	%f2116, %f2090, %f2109, %f2108;
	ld.shared.f32 	%f2117, [%r397+14852];
	fma.rn.f32 	%f2118, %f2073, %f2117, %f2110;
	fma.rn.f32 	%f2119, %f2117, %f2075, %f2111;
	fma.rn.f32 	%f2120, %f2077, %f2117, %f2112;
	fma.rn.f32 	%f2121, %f2117, %f2079, %f2113;
	fma.rn.f32 	%f2122, %f2081, %f2117, %f2114;
	fma.rn.f32 	%f2123, %f2117, %f2090, %f2115;
	fma.rn.f32 	%f2124, %f2099, %f2117, %f2116;
	ld.shared.f32 	%f2125, [%r391+3892];
	ld.shared.f32 	%f2126, [%r397+13952];
	fma.rn.f32 	%f2127, %f2125, %f2126, %f2093;
	ld.shared.f32 	%f2128, [%r391+3908];
	fma.rn.f32 	%f2129, %f2126, %f2128, %f2094;
	ld.shared.f32 	%f2130, [%r391+3924];
	fma.rn.f32 	%f2131, %f2130, %f2126, %f2095;
	ld.shared.f32 	%f2132, [%r391+3940];
	fma.rn.f32 	%f2133, %f2126, %f2132, %f2096;
	ld.shared.f32 	%f2134, [%r391+3956];
	fma.rn.f32 	%f2135, %f2134, %f2126, %f2097;
	ld.shared.f32 	%f2136, [%r391+3972];
	fma.rn.f32 	%f2137, %f2126, %f2136, %f2098;
	ld.shared.f32 	%f2138, [%r391+3988];
	fma.rn.f32 	%f2139, %f2138, %f2126, %f2100;
	ld.shared.f32 	%f2140, [%r397+14464];
	fma.rn.f32 	%f2141, %f2128, %f2140, %f2127;
	fma.rn.f32 	%f2142, %f2140, %f2130, %f2129;
	fma.rn.f32 	%f2143, %f2132, %f2140, %f2131;
	fma.rn.f32 	%f2144, %f2140, %f2134, %f2133;
	fma.rn.f32 	%f2145, %f2136, %f2140, %f2135;
	fma.rn.f32 	%f2146, %f2140, %f2138, %f2137;
	ld.shared.f32 	%f2147, [%r391+4004];
	fma.rn.f32 	%f2148, %f2147, %f2140, %f2139;
	ld.shared.f32 	%f2149, [%r397+14976];
	fma.rn.f32 	%f2150, %f2130, %f2149, %f2141;
	fma.rn.f32 	%f2151, %f2149, %f2132, %f2142;
	fma.rn.f32 	%f2152, %f2134, %f2149, %f2143;
	fma.rn.f32 	%f2153, %f2149, %f2136, %f2144;
	fma.rn.f32 	%f2154, %f2138, %f2149, %f2145;
	fma.rn.f32 	%f2155, %f2149, %f2147, %f2146;
	ld.shared.f32 	%f2156, [%r391+4020];
	fma.rn.f32 	%f2157, %f2156, %f2149, %f2148;
	ld.shared.f32 	%f2158, [%r397+13956];
	fma.rn.f32 	%f2159, %f2125, %f2158, %f2118;
	fma.rn.f32 	%f2160, %f2158, %f2128, %f2119;
	fma.rn.f32 	%f2161, %f2130, %f2158, %f2120;
	fma.rn.f32 	%f2162, %f2158, %f2132, %f2121;
	fma.rn.f32 	%f2163, %f2134, %f2158, %f2122;
	fma.rn.f32 	%f2164, %f2158, %f2136, %f2123;
	fma.rn.f32 	%f2165, %f2138, %f2158, %f2124;
	ld.shared.f32 	%f2166, [%r397+14468];
	fma.rn.f32 	%f2167, %f2128, %f2166, %f2159;
	fma.rn.f32 	%f2168, %f2166, %f2130, %f2160;
	fma.rn.f32 	%f2169, %f2132, %f2166, %f2161;
	fma.rn.f32 	%f2170, %f2166, %f2134, %f2162;
	fma.rn.f32 	%f2171, %f2136, %f2166, %f2163;
	fma.rn.f32 	%f2172, %f2166, %f2138, %f2164;
	fma.rn.f32 	%f2173, %f2147, %f2166, %f2165;
	ld.shared.f32 	%f2174, [%r397+14980];
	fma.rn.f32 	%f2175, %f2130, %f2174, %f2167;
	fma.rn.f32 	%f2176, %f2174, %f2132, %f2168;
	fma.rn.f32 	%f2177, %f2134, %f2174, %f2169;
	fma.rn.f32 	%f2178, %f2174, %f2136, %f2170;
	fma.rn.f32 	%f2179, %f2138, %f2174, %f2171;
	fma.rn.f32 	%f2180, %f2174, %f2147, %f2172;
	fma.rn.f32 	%f2181, %f2156, %f2174, %f2173;
	ld.shared.f32 	%f2182, [%r391+3896];
	ld.shared.f32 	%f2183, [%r397+14080];
	fma.rn.f32 	%f2184, %f2182, %f2183, %f2150;
	ld.shared.f32 	%f2185, [%r391+3912];
	fma.rn.f32 	%f2186, %f2183, %f2185, %f2151;
	ld.shared.f32 	%f2187, [%r391+3928];
	fma.rn.f32 	%f2188, %f2187, %f2183, %f2152;
	ld.shared.f32 	%f2189, [%r391+3944];
	fma.rn.f32 	%f2190, %f2183, %f2189, %f2153;
	ld.shared.f32 	%f2191, [%r391+3960];
	fma.rn.f32 	%f2192, %f2191, %f2183, %f2154;
	ld.shared.f32 	%f2193, [%r391+3976];
	fma.rn.f32 	%f2194, %f2183, %f2193, %f2155;
	ld.shared.f32 	%f2195, [%r391+3992];
	fma.rn.f32 	%f2196, %f2195, %f2183, %f2157;
	ld.shared.f32 	%f2197, [%r397+14592];
	fma.rn.f32 	%f2198, %f2185, %f2197, %f2184;
	fma.rn.f32 	%f2199, %f2197, %f2187, %f2186;
	fma.rn.f32 	%f2200, %f2189, %f2197, %f2188;
	fma.rn.f32 	%f2201, %f2197, %f2191, %f2190;
	fma.rn.f32 	%f2202, %f2193, %f2197, %f2192;
	fma.rn.f32 	%f2203, %f2197, %f2195, %f2194;
	ld.shared.f32 	%f2204, [%r391+4008];
	fma.rn.f32 	%f2205, %f2204, %f2197, %f2196;
	ld.shared.f32 	%f2206, [%r397+15104];
	fma.rn.f32 	%f2207, %f2187, %f2206, %f2198;
	fma.rn.f32 	%f2208, %f2206, %f2189, %f2199;
	fma.rn.f32 	%f2209, %f2191, %f2206, %f2200;
	fma.rn.f32 	%f2210, %f2206, %f2193, %f2201;
	fma.rn.f32 	%f2211, %f2195, %f2206, %f2202;
	fma.rn.f32 	%f2212, %f2206, %f2204, %f2203;
	ld.shared.f32 	%f2213, [%r391+4024];
	fma.rn.f32 	%f2214, %f2213, %f2206, %f2205;
	ld.shared.f32 	%f2215, [%r397+14084];
	fma.rn.f32 	%f2216, %f2182, %f2215, %f2175;
	fma.rn.f32 	%f2217, %f2215, %f2185, %f2176;
	fma.rn.f32 	%f2218, %f2187, %f2215, %f2177;
	fma.rn.f32 	%f2219, %f2215, %f2189, %f2178;
	fma.rn.f32 	%f2220, %f2191, %f2215, %f2179;
	fma.rn.f32 	%f2221, %f2215, %f2193, %f2180;
	fma.rn.f32 	%f2222, %f2195, %f2215, %f2181;
	ld.shared.f32 	%f2223, [%r397+14596];
	fma.rn.f32 	%f2224, %f2185, %f2223, %f2216;
	fma.rn.f32 	%f2225, %f2223, %f2187, %f2217;
	fma.rn.f32 	%f2226, %f2189, %f2223, %f2218;
	fma.rn.f32 	%f2227, %f2223, %f2191, %f2219;
	fma.rn.f32 	%f2228, %f2193, %f2223, %f2220;
	fma.rn.f32 	%f2229, %f2223, %f2195, %f2221;
	fma.rn.f32 	%f2230, %f2204, %f2223, %f2222;
	ld.shared.f32 	%f2231, [%r397+15108];
	fma.rn.f32 	%f2232, %f2187, %f2231, %f2224;
	fma.rn.f32 	%f2233, %f2231, %f2189, %f2225;
	fma.rn.f32 	%f2234, %f2191, %f2231, %f2226;
	fma.rn.f32 	%f2235, %f2231, %f2193, %f2227;
	fma.rn.f32 	%f2236, %f2195, %f2231, %f2228;
	fma.rn.f32 	%f2237, %f2231, %f2204, %f2229;
	fma.rn.f32 	%f2238, %f2213, %f2231, %f2230;
	ld.shared.f32 	%f2239, [%r391+3900];
	ld.shared.f32 	%f2240, [%r397+14208];
	fma.rn.f32 	%f2241, %f2239, %f2240, %f2207;
	ld.shared.f32 	%f2242, [%r391+3916];
	fma.rn.f32 	%f2243, %f2240, %f2242, %f2208;
	ld.shared.f32 	%f2244, [%r391+3932];
	fma.rn.f32 	%f2245, %f2244, %f2240, %f2209;
	ld.shared.f32 	%f2246, [%r391+3948];
	fma.rn.f32 	%f2247, %f2240, %f2246, %f2210;
	ld.shared.f32 	%f2248, [%r391+3964];
	fma.rn.f32 	%f2249, %f2248, %f2240, %f2211;
	ld.shared.f32 	%f2250, [%r391+3980];
	fma.rn.f32 	%f2251, %f2240, %f2250, %f2212;
	ld.shared.f32 	%f2252, [%r391+3996];
	fma.rn.f32 	%f2253, %f2252, %f2240, %f2214;
	ld.shared.f32 	%f2254, [%r397+14720];
	fma.rn.f32 	%f2255, %f2242, %f2254, %f2241;
	fma.rn.f32 	%f2256, %f2254, %f2244, %f2243;
	fma.rn.f32 	%f2257, %f2246, %f2254, %f2245;
	fma.rn.f32 	%f2258, %f2254, %f2248, %f2247;
	fma.rn.f32 	%f2259, %f2250, %f2254, %f2249;
	fma.rn.f32 	%f2260, %f2254, %f2252, %f2251;
	ld.shared.f32 	%f2261, [%r391+4012];
	fma.rn.f32 	%f2262, %f2261, %f2254, %f2253;
	ld.shared.f32 	%f2263, [%r397+15232];
	fma.rn.f32 	%f2264, %f2244, %f2263, %f2255;
	fma.rn.f32 	%f2265, %f2263, %f2246, %f2256;
	fma.rn.f32 	%f2266, %f2248, %f2263, %f2257;
	fma.rn.f32 	%f2267, %f2263, %f2250, %f2258;
	fma.rn.f32 	%f2268, %f2252, %f2263, %f2259;
	fma.rn.f32 	%f2269, %f2263, %f2261, %f2260;
	ld.shared.f32 	%f2270, [%r391+4028];
	fma.rn.f32 	%f2271, %f2270, %f2263, %f2262;
	ld.shared.f32 	%f2272, [%r397+14212];
	fma.rn.f32 	%f2273, %f2239, %f2272, %f2232;
	fma.rn.f32 	%f2274, %f2272, %f2242, %f2233;
	fma.rn.f32 	%f2275, %f2244, %f2272, %f2234;
	fma.rn.f32 	%f2276, %f2272, %f2246, %f2235;
	fma.rn.f32 	%f2277, %f2248, %f2272, %f2236;
	fma.rn.f32 	%f2278, %f2272, %f2250, %f2237;
	fma.rn.f32 	%f2279, %f2252, %f2272, %f2238;
	ld.shared.f32 	%f2280, [%r397+14724];
	fma.rn.f32 	%f2281, %f2242, %f2280, %f2273;
	fma.rn.f32 	%f2282, %f2280, %f2244, %f2274;
	fma.rn.f32 	%f2283, %f2246, %f2280, %f2275;
	fma.rn.f32 	%f2284, %f2280, %f2248, %f2276;
	fma.rn.f32 	%f2285, %f2250, %f2280, %f2277;
	fma.rn.f32 	%f2286, %f2280, %f2252, %f2278;
	fma.rn.f32 	%f2287, %f2261, %f2280, %f2279;
	ld.shared.f32 	%f2288, [%r397+15236];
	fma.rn.f32 	%f2289, %f2244, %f2288, %f2281;
	fma.rn.f32 	%f2290, %f2288, %f2246, %f2282;
	fma.rn.f32 	%f2291, %f2248, %f2288, %f2283;
	fma.rn.f32 	%f2292, %f2288, %f2250, %f2284;
	fma.rn.f32 	%f2293, %f2252, %f2288, %f2285;
	fma.rn.f32 	%f2294, %f2288, %f2261, %f2286;
	fma.rn.f32 	%f2295, %f2270, %f2288, %f2287;
	ld.shared.f32 	%f2296, [%r391+4032];
	ld.shared.f32 	%f2297, [%r397+15360];
	fma.rn.f32 	%f2298, %f2296, %f2297, %f2264;
	ld.shared.f32 	%f2299, [%r391+4048];
	fma.rn.f32 	%f2300, %f2297, %f2299, %f2265;
	ld.shared.f32 	%f2301, [%r391+4064];
	fma.rn.f32 	%f2302, %f2301, %f2297, %f2266;
	ld.shared.f32 	%f2303, [%r391+4080];
	fma.rn.f32 	%f2304, %f2297, %f2303, %f2267;
	ld.shared.f32 	%f2305, [%r391+4096];
	fma.rn.f32 	%f2306, %f2305, %f2297, %f2268;
	ld.shared.f32 	%f2307, [%r391+4112];
	fma.rn.f32 	%f2308, %f2297, %f2307, %f2269;
	ld.shared.f32 	%f2309, [%r391+4128];
	fma.rn.f32 	%f2310, %f2309, %f2297, %f2271;
	ld.shared.f32 	%f2311, [%r397+15872];
	fma.rn.f32 	%f2312, %f2299, %f2311, %f2298;
	fma.rn.f32 	%f2313, %f2311, %f2301, %f2300;
	fma.rn.f32 	%f2314, %f2303, %f2311, %f2302;
	fma.rn.f32 	%f2315, %f2311, %f2305, %f2304;
	fma.rn.f32 	%f2316, %f2307, %f2311, %f2306;
	fma.rn.f32 	%f2317, %f2311, %f2309, %f2308;
	ld.shared.f32 	%f2318, [%r391+4144];
	fma.rn.f32 	%f2319, %f2318, %f2311, %f2310;
	ld.shared.f32 	%f2320, [%r397+16384];
	fma.rn.f32 	%f2321, %f2301, %f2320, %f2312;
	fma.rn.f32 	%f2322, %f2320, %f2303, %f2313;
	fma.rn.f32 	%f2323, %f2305, %f2320, %f2314;
	fma.rn.f32 	%f2324, %f2320, %f2307, %f2315;
	fma.rn.f32 	%f2325, %f2309, %f2320, %f2316;
	fma.rn.f32 	%f2326, %f2320, %f2318, %f2317;
	ld.shared.f32 	%f2327, [%r391+4160];
	fma.rn.f32 	%f2328, %f2327, %f2320, %f2319;
	ld.shared.f32 	%f2329, [%r397+15364];
	fma.rn.f32 	%f2330, %f2296, %f2329, %f2289;
	fma.rn.f32 	%f2331, %f2329, %f2299, %f2290;
	fma.rn.f32 	%f2332, %f2301, %f2329, %f2291;
	fma.rn.f32 	%f2333, %f2329, %f2303, %f2292;
	fma.rn.f32 	%f2334, %f2305, %f2329, %f2293;
	fma.rn.f32 	%f2335, %f2329, %f2307, %f2294;
	fma.rn.f32 	%f2336, %f2309, %f2329, %f2295;
	ld.shared.f32 	%f2337, [%r397+15876];
	fma.rn.f32 	%f2338, %f2299, %f2337, %f2330;
	fma.rn.f32 	%f2339, %f2337, %f2301, %f2331;
	fma.rn.f32 	%f2340, %f2303, %f2337, %f2332;
	fma.rn.f32 	%f2341, %f2337, %f2305, %f2333;
	fma.rn.f32 	%f2342, %f2307, %f2337, %f2334;
	fma.rn.f32 	%f2343, %f2337, %f2309, %f2335;
	fma.rn.f32 	%f2344, %f2318, %f2337, %f2336;
	ld.shared.f32 	%f2345, [%r397+16388];
	fma.rn.f32 	%f2346, %f2301, %f2345, %f2338;
	fma.rn.f32 	%f2347, %f2345, %f2303, %f2339;
	fma.rn.f32 	%f2348, %f2305, %f2345, %f2340;
	fma.rn.f32 	%f2349, %f2345, %f2307, %f2341;
	fma.rn.f32 	%f2350, %f2309, %f2345, %f2342;
	fma.rn.f32 	%f2351, %f2345, %f2318, %f2343;
	fma.rn.f32 	%f2352, %f2327, %f2345, %f2344;
	ld.shared.f32 	%f2353, [%r391+4036];
	ld.shared.f32 	%f2354, [%r397+15488];
	fma.rn.f32 	%f2355, %f2353, %f2354, %f2321;
	ld.shared.f32 	%f2356, [%r391+4052];
	fma.rn.f32 	%f2357, %f2354, %f2356, %f2322;
	ld.shared.f32 	%f2358, [%r391+4068];
	fma.rn.f32 	%f2359, %f2358, %f2354, %f2323;
	ld.shared.f32 	%f2360, [%r391+4084];
	fma.rn.f32 	%f2361, %f2354, %f2360, %f2324;
	ld.shared.f32 	%f2362, [%r391+4100];
	fma.rn.f32 	%f2363, %f2362, %f2354, %f2325;
	ld.shared.f32 	%f2364, [%r391+4116];
	fma.rn.f32 	%f2365, %f2354, %f2364, %f2326;
	ld.shared.f32 	%f2366, [%r391+4132];
	fma.rn.f32 	%f2367, %f2366, %f2354, %f2328;
	ld.shared.f32 	%f2368, [%r397+16000];
	fma.rn.f32 	%f2369, %f2356, %f2368, %f2355;
	fma.rn.f32 	%f2370, %f2368, %f2358, %f2357;
	fma.rn.f32 	%f2371, %f2360, %f2368, %f2359;
	fma.rn.f32 	%f2372, %f2368, %f2362, %f2361;
	fma.rn.f32 	%f2373, %f2364, %f2368, %f2363;
	fma.rn.f32 	%f2374, %f2368, %f2366, %f2365;
	ld.shared.f32 	%f2375, [%r391+4148];
	fma.rn.f32 	%f2376, %f2375, %f2368, %f2367;
	ld.shared.f32 	%f2377, [%r397+16512];
	fma.rn.f32 	%f2378, %f2358, %f2377, %f2369;
	fma.rn.f32 	%f2379, %f2377, %f2360, %f2370;
	fma.rn.f32 	%f2380, %f2362, %f2377, %f2371;
	fma.rn.f32 	%f2381, %f2377, %f2364, %f2372;
	fma.rn.f32 	%f2382, %f2366, %f2377, %f2373;
	fma.rn.f32 	%f2383, %f2377, %f2375, %f2374;
	ld.shared.f32 	%f2384, [%r391+4164];
	fma.rn.f32 	%f2385, %f2384, %f2377, %f2376;
	ld.shared.f32 	%f2386, [%r397+15492];
	fma.rn.f32 	%f2387, %f2353, %f2386, %f2346;
	fma.rn.f32 	%f2388, %f2386, %f2356, %f2347;
	fma.rn.f32 	%f2389, %f2358, %f2386, %f2348;
	fma.rn.f32 	%f2390, %f2386, %f2360, %f2349;
	fma.rn.f32 	%f2391, %f2362, %f2386, %f2350;
	fma.rn.f32 	%f2392, %f2386, %f2364, %f2351;
	fma.rn.f32 	%f2393, %f2366, %f2386, %f2352;
	ld.shared.f32 	%f2394, [%r397+16004];
	fma.rn.f32 	%f2395, %f2356, %f2394, %f2387;
	fma.rn.f32 	%f2396, %f2394, %f2358, %f2388;
	fma.rn.f32 	%f2397, %f2360, %f2394, %f2389;
	fma.rn.f32 	%f2398, %f2394, %f2362, %f2390;
	fma.rn.f32 	%f2399, %f2364, %f2394, %f2391;
	fma.rn.f32 	%f2400, %f2394, %f2366, %f2392;
	fma.rn.f32 	%f2401, %f2375, %f2394, %f2393;
	ld.shared.f32 	%f2402, [%r397+16516];
	fma.rn.f32 	%f2403, %f2358, %f2402, %f2395;
	fma.rn.f32 	%f2404, %f2402, %f2360, %f2396;
	fma.rn.f32 	%f2405, %f2362, %f2402, %f2397;
	fma.rn.f32 	%f2406, %f2402, %f2364, %f2398;
	fma.rn.f32 	%f2407, %f2366, %f2402, %f2399;
	fma.rn.f32 	%f2408, %f2402, %f2375, %f2400;
	fma.rn.f32 	%f2409, %f2384, %f2402, %f2401;
	ld.shared.f32 	%f2410, [%r391+4040];
	ld.shared.f32 	%f2411, [%r397+15616];
	fma.rn.f32 	%f2412, %f2410, %f2411, %f2378;
	ld.shared.f32 	%f2413, [%r391+4056];
	fma.rn.f32 	%f2414, %f2411, %f2413, %f2379;
	ld.shared.f32 	%f2415, [%r391+4072];
	fma.rn.f32 	%f2416, %f2415, %f2411, %f2380;
	ld.shared.f32 	%f2417, [%r391+4088];
	fma.rn.f32 	%f2418, %f2411, %f2417, %f2381;
	ld.shared.f32 	%f2419, [%r391+4104];
	fma.rn.f32 	%f2420, %f2419, %f2411, %f2382;
	ld.shared.f32 	%f2421, [%r391+4120];
	fma.rn.f32 	%f2422, %f2411, %f2421, %f2383;
	ld.shared.f32 	%f2423, [%r391+4136];
	fma.rn.f32 	%f2424, %f2423, %f2411, %f2385;
	ld.shared.f32 	%f2425, [%r397+16128];
	fma.rn.f32 	%f2426, %f2413, %f2425, %f2412;
	fma.rn.f32 	%f2427, %f2425, %f2415, %f2414;
	fma.rn.f32 	%f2428, %f2417, %f2425, %f2416;
	fma.rn.f32 	%f2429, %f2425, %f2419, %f2418;
	fma.rn.f32 	%f2430, %f2421, %f2425, %f2420;
	fma.rn.f32 	%f2431, %f2425, %f2423, %f2422;
	ld.shared.f32 	%f2432, [%r391+4152];
	fma.rn.f32 	%f2433, %f2432, %f2425, %f2424;
	ld.shared.f32 	%f2434, [%r397+16640];
	fma.rn.f32 	%f2435, %f2415, %f2434, %f2426;
	fma.rn.f32 	%f2436, %f2434, %f2417, %f2427;
	fma.rn.f32 	%f2437, %f2419, %f2434, %f2428;
	fma.rn.f32 	%f2438, %f2434, %f2421, %f2429;
	fma.rn.f32 	%f2439, %f2423, %f2434, %f2430;
	fma.rn.f32 	%f2440, %f2434, %f2432, %f2431;
	ld.shared.f32 	%f2441, [%r391+4168];
	fma.rn.f32 	%f2442, %f2441, %f2434, %f2433;
	ld.shared.f32 	%f2443, [%r397+15620];
	fma.rn.f32 	%f2444, %f2410, %f2443, %f2403;
	fma.rn.f32 	%f2445, %f2443, %f2413, %f2404;
	fma.rn.f32 	%f2446, %f2415, %f2443, %f2405;
	fma.rn.f32 	%f2447, %f2443, %f2417, %f2406;
	fma.rn.f32 	%f2448, %f2419, %f2443, %f2407;
	fma.rn.f32 	%f2449, %f2443, %f2421, %f2408;
	fma.rn.f32 	%f2450, %f2423, %f2443, %f2409;
	ld.shared.f32 	%f2451, [%r397+16132];
	fma.rn.f32 	%f2452, %f2413, %f2451, %f2444;
	fma.rn.f32 	%f2453, %f2451, %f2415, %f2445;
	fma.rn.f32 	%f2454, %f2417, %f2451, %f2446;
	fma.rn.f32 	%f2455, %f2451, %f2419, %f2447;
	fma.rn.f32 	%f2456, %f2421, %f2451, %f2448;
	fma.rn.f32 	%f2457, %f2451, %f2423, %f2449;
	fma.rn.f32 	%f2458, %f2432, %f2451, %f2450;
	ld.shared.f32 	%f2459, [%r397+16644];
	fma.rn.f32 	%f2460, %f2415, %f2459, %f2452;
	fma.rn.f32 	%f2461, %f2459, %f2417, %f2453;
	fma.rn.f32 	%f2462, %f2419, %f2459, %f2454;
	fma.rn.f32 	%f2463, %f2459, %f2421, %f2455;
	fma.rn.f32 	%f2464, %f2423, %f2459, %f2456;
	fma.rn.f32 	%f2465, %f2459, %f2432, %f2457;
	fma.rn.f32 	%f2466, %f2441, %f2459, %f2458;
	ld.shared.f32 	%f2467, [%r391+4044];
	ld.shared.f32 	%f2468, [%r397+15744];
	fma.rn.f32 	%f2469, %f2467, %f2468, %f2435;
	ld.shared.f32 	%f2470, [%r391+4060];
	fma.rn.f32 	%f2471, %f2468, %f2470, %f2436;
	ld.shared.f32 	%f2472, [%r391+4076];
	fma.rn.f32 	%f2473, %f2472, %f2468, %f2437;
	ld.shared.f32 	%f2474, [%r391+4092];
	fma.rn.f32 	%f2475, %f2468, %f2474, %f2438;
	ld.shared.f32 	%f2476, [%r391+4108];
	fma.rn.f32 	%f2477, %f2476, %f2468, %f2439;
	ld.shared.f32 	%f2478, [%r391+4124];
	fma.rn.f32 	%f2479, %f2468, %f2478, %f2440;
	ld.shared.f32 	%f2480, [%r391+4140];
	fma.rn.f32 	%f2481, %f2480, %f2468, %f2442;
	ld.shared.f32 	%f2482, [%r397+16256];
	fma.rn.f32 	%f2483, %f2470, %f2482, %f2469;
	fma.rn.f32 	%f2484, %f2482, %f2472, %f2471;
	fma.rn.f32 	%f2485, %f2474, %f2482, %f2473;
	fma.rn.f32 	%f2486, %f2482, %f2476, %f2475;
	fma.rn.f32 	%f2487, %f2478, %f2482, %f2477;
	fma.rn.f32 	%f2488, %f2482, %f2480, %f2479;
	ld.shared.f32 	%f2489, [%r391+4156];
	fma.rn.f32 	%f2490, %f2489, %f2482, %f2481;
	ld.shared.f32 	%f2491, [%r397+16768];
	fma.rn.f32 	%f2492, %f2472, %f2491, %f2483;
	fma.rn.f32 	%f2493, %f2491, %f2474, %f2484;
	fma.rn.f32 	%f2494, %f2476, %f2491, %f2485;
	fma.rn.f32 	%f2495, %f2491, %f2478, %f2486;
	fma.rn.f32 	%f2496, %f2480, %f2491, %f2487;
	fma.rn.f32 	%f2497, %f2491, %f2489, %f2488;
	ld.shared.f32 	%f2498, [%r391+4172];
	fma.rn.f32 	%f2499, %f2498, %f2491, %f2490;
	ld.shared.f32 	%f2500, [%r397+15748];
	fma.rn.f32 	%f2501, %f2467, %f2500, %f2460;
	fma.rn.f32 	%f2502, %f2500, %f2470, %f2461;
	fma.rn.f32 	%f2503, %f2472, %f2500, %f2462;
	fma.rn.f32 	%f2504, %f2500, %f2474, %f2463;
	fma.rn.f32 	%f2505, %f2476, %f2500, %f2464;
	fma.rn.f32 	%f2506, %f2500, %f2478, %f2465;
	fma.rn.f32 	%f2507, %f2480, %f2500, %f2466;
	ld.shared.f32 	%f2508, [%r397+16260];
	fma.rn.f32 	%f2509, %f2470, %f2508, %f2501;
	fma.rn.f32 	%f2510, %f2508, %f2472, %f2502;
	fma.rn.f32 	%f2511, %f2474, %f2508, %f2503;
	fma.rn.f32 	%f2512, %f2508, %f2476, %f2504;
	fma.rn.f32 	%f2513, %f2478, %f2508, %f2505;
	fma.rn.f32 	%f2514, %f2508, %f2480, %f2506;
	fma.rn.f32 	%f2515, %f2489, %f2508, %f2507;
	ld.shared.f32 	%f2516, [%r397+16772];
	fma.rn.f32 	%f2517, %f2472, %f2516, %f2509;
	fma.rn.f32 	%f2518, %f2516, %f2474, %f2510;
	fma.rn.f32 	%f2519, %f2476, %f2516, %f2511;
	fma.rn.f32 	%f2520, %f2516, %f2478, %f2512;
	fma.rn.f32 	%f2521, %f2480, %f2516, %f2513;
	fma.rn.f32 	%f2522, %f2516, %f2489, %f2514;
	fma.rn.f32 	%f2523, %f2498, %f2516, %f2515;
	ld.shared.f32 	%f2524, [%r391+4176];
	ld.shared.f32 	%f2525, [%r397+16896];
	fma.rn.f32 	%f2526, %f2524, %f2525, %f2492;
	ld.shared.f32 	%f2527, [%r391+4192];
	fma.rn.f32 	%f2528, %f2525, %f2527, %f2493;
	ld.shared.f32 	%f2529, [%r391+4208];
	fma.rn.f32 	%f2530, %f2529, %f2525, %f2494;
	ld.shared.f32 	%f2531, [%r391+4224];
	fma.rn.f32 	%f2532, %f2525, %f2531, %f2495;
	ld.shared.f32 	%f2533, [%r391+4240];
	fma.rn.f32 	%f2534, %f2533, %f2525, %f2496;
	ld.shared.f32 	%f2535, [%r391+4256];
	fma.rn.f32 	%f2536, %f2525, %f2535, %f2497;
	ld.shared.f32 	%f2537, [%r391+4272];
	fma.rn.f32 	%f2538, %f2537, %f2525, %f2499;
	ld.shared.f32 	%f2539, [%r397+17408];
	fma.rn.f32 	%f2540, %f2527, %f2539, %f2526;
	fma.rn.f32 	%f2541, %f2539, %f2529, %f2528;
	fma.rn.f32 	%f2542, %f2531, %f2539, %f2530;
	fma.rn.f32 	%f2543, %f2539, %f2533, %f2532;
	fma.rn.f32 	%f2544, %f2535, %f2539, %f2534;
	fma.rn.f32 	%f2545, %f2539, %f2537, %f2536;
	ld.shared.f32 	%f2546, [%r391+4288];
	fma.rn.f32 	%f2547, %f2546, %f2539, %f2538;
	ld.shared.f32 	%f2548, [%r397+17920];
	fma.rn.f32 	%f2549, %f2529, %f2548, %f2540;
	fma.rn.f32 	%f2550, %f2548, %f2531, %f2541;
	fma.rn.f32 	%f2551, %f2533, %f2548, %f2542;
	fma.rn.f32 	%f2552, %f2548, %f2535, %f2543;
	fma.rn.f32 	%f2553, %f2537, %f2548, %f2544;
	fma.rn.f32 	%f2554, %f2548, %f2546, %f2545;
	ld.shared.f32 	%f2555, [%r391+4304];
	fma.rn.f32 	%f2556, %f2555, %f2548, %f2547;
	ld.shared.f32 	%f2557, [%r397+16900];
	fma.rn.f32 	%f2558, %f2524, %f2557, %f2517;
	fma.rn.f32 	%f2559, %f2557, %f2527, %f2518;
	fma.rn.f32 	%f2560, %f2529, %f2557, %f2519;
	fma.rn.f32 	%f2561, %f2557, %f2531, %f2520;
	fma.rn.f32 	%f2562, %f2533, %f2557, %f2521;
	fma.rn.f32 	%f2563, %f2557, %f2535, %f2522;
	fma.rn.f32 	%f2564, %f2537, %f2557, %f2523;
	ld.shared.f32 	%f2565, [%r397+17412];
	fma.rn.f32 	%f2566, %f2527, %f2565, %f2558;
	fma.rn.f32 	%f2567, %f2565, %f2529, %f2559;
	fma.rn.f32 	%f2568, %f2531, %f2565, %f2560;
	fma.rn.f32 	%f2569, %f2565, %f2533, %f2561;
	fma.rn.f32 	%f2570, %f2535, %f2565, %f2562;
	fma.rn.f32 	%f2571, %f2565, %f2537, %f2563;
	fma.rn.f32 	%f2572, %f2546, %f2565, %f2564;
	ld.shared.f32 	%f2573, [%r397+17924];
	fma.rn.f32 	%f2574, %f2529, %f2573, %f2566;
	fma.rn.f32 	%f2575, %f2573, %f2531, %f2567;
	fma.rn.f32 	%f2576, %f2533, %f2573, %f2568;
	fma.rn.f32 	%f2577, %f2573, %f2535, %f2569;
	fma.rn.f32 	%f2578, %f2537, %f2573, %f2570;
	fma.rn.f32 	%f2579, %f2573, %f2546, %f2571;
	fma.rn.f32 	%f2580, %f2555, %f2573, %f2572;
	ld.shared.f32 	%f2581, [%r391+4180];
	ld.shared.f32 	%f2582, [%r397+17024];
	fma.rn.f32 	%f2583, %f2581, %f2582, %f2549;
	ld.shared.f32 	%f2584, [%r391+4196];
	fma.rn.f32 	%f2585, %f2582, %f2584, %f2550;
	ld.shared.f32 	%f2586, [%r391+4212];
	fma.rn.f32 	%f2587, %f2586, %f2582, %f2551;
	ld.shared.f32 	%f2588, [%r391+4228];
	fma.rn.f32 	%f2589, %f2582, %f2588, %f2552;
	ld.shared.f32 	%f2590, [%r391+4244];
	fma.rn.f32 	%f2591, %f2590, %f2582, %f2553;
	ld.shared.f32 	%f2592, [%r391+4260];
	fma.rn.f32 	%f2593, %f2582, %f2592, %f2554;
	ld.shared.f32 	%f2594, [%r391+4276];
	fma.rn.f32 	%f2595, %f2594, %f2582, %f2556;
	ld.shared.f32 	%f2596, [%r397+17536];
	fma.rn.f32 	%f2597, %f2584, %f2596, %f2583;
	fma.rn.f32 	%f2598, %f2596, %f2586, %f2585;
	fma.rn.f32 	%f2599, %f2588, %f2596, %f2587;
	fma.rn.f32 	%f2600, %f2596, %f2590, %f2589;
	fma.rn.f32 	%f2601, %f2592, %f2596, %f2591;
	fma.rn.f32 	%f2602, %f2596, %f2594, %f2593;
	ld.shared.f32 	%f2603, [%r391+4292];
	fma.rn.f32 	%f2604, %f2603, %f2596, %f2595;
	ld.shared.f32 	%f2605, [%r397+18048];
	fma.rn.f32 	%f2606, %f2586, %f2605, %f2597;
	fma.rn.f32 	%f2607, %f2605, %f2588, %f2598;
	fma.rn.f32 	%f2608, %f2590, %f2605, %f2599;
	fma.rn.f32 	%f2609, %f2605, %f2592, %f2600;
	fma.rn.f32 	%f2610, %f2594, %f2605, %f2601;
	fma.rn.f32 	%f2611, %f2605, %f2603, %f2602;
	ld.shared.f32 	%f2612, [%r391+4308];
	fma.rn.f32 	%f2613, %f2612, %f2605, %f2604;
	ld.shared.f32 	%f2614, [%r397+17028];
	fma.rn.f32 	%f2615, %f2581, %f2614, %f2574;
	fma.rn.f32 	%f2616, %f2614, %f2584, %f2575;
	fma.rn.f32 	%f2617, %f2586, %f2614, %f2576;
	fma.rn.f32 	%f2618, %f2614, %f2588, %f2577;
	fma.rn.f32 	%f2619, %f2590, %f2614, %f2578;
	fma.rn.f32 	%f2620, %f2614, %f2592, %f2579;
	fma.rn.f32 	%f2621, %f2594, %f2614, %f2580;
	ld.shared.f32 	%f2622, [%r397+17540];
	fma.rn.f32 	%f2623, %f2584, %f2622, %f2615;
	fma.rn.f32 	%f2624, %f2622, %f2586, %f2616;
	fma.rn.f32 	%f2625, %f2588, %f2622, %f2617;
	fma.rn.f32 	%f2626, %f2622, %f2590, %f2618;
	fma.rn.f32 	%f2627, %f2592, %f2622, %f2619;
	fma.rn.f32 	%f2628, %f2622, %f2594, %f2620;
	fma.rn.f32 	%f2629, %f2603, %f2622, %f2621;
	ld.shared.f32 	%f2630, [%r397+18052];
	fma.rn.f32 	%f2631, %f2586, %f2630, %f2623;
	fma.rn.f32 	%f2632, %f2630, %f2588, %f2624;
	fma.rn.f32 	%f2633, %f2590, %f2630, %f2625;
	fma.rn.f32 	%f2634, %f2630, %f2592, %f2626;
	fma.rn.f32 	%f2635, %f2594, %f2630, %f2627;
	fma.rn.f32 	%f2636, %f2630, %f2603, %f2628;
	fma.rn.f32 	%f2637, %f2612, %f2630, %f2629;
	ld.shared.f32 	%f2638, [%r391+4184];
	ld.shared.f32 	%f2639, [%r397+17152];
	fma.rn.f32 	%f2640, %f2638, %f2639, %f2606;
	ld.shared.f32 	%f2641, [%r391+4200];
	fma.rn.f32 	%f2642, %f2639, %f2641, %f2607;
	ld.shared.f32 	%f2643, [%r391+4216];
	fma.rn.f32 	%f2644, %f2643, %f2639, %f2608;
	ld.shared.f32 	%f2645, [%r391+4232];
	fma.rn.f32 	%f2646, %f2639, %f2645, %f2609;
	ld.shared.f32 	%f2647, [%r391+4248];
	fma.rn.f32 	%f2648, %f2647, %f2639, %f2610;
	ld.shared.f32 	%f2649, [%r391+4264];
	fma.rn.f32 	%f2650, %f2639, %f2649, %f2611;
	ld.shared.f32 	%f2651, [%r391+4280];
	fma.rn.f32 	%f2652, %f2651, %f2639, %f2613;
	ld.shared.f32 	%f2653, [%r397+17664];
	fma.rn.f32 	%f2654, %f2641, %f2653, %f2640;
	fma.rn.f32 	%f2655, %f2653, %f2643, %f2642;
	fma.rn.f32 	%f2656, %f2645, %f2653, %f2644;
	fma.rn.f32 	%f2657, %f2653, %f2647, %f2646;
	fma.rn.f32 	%f2658, %f2649, %f2653, %f2648;
	fma.rn.f32 	%f2659, %f2653, %f2651, %f2650;
	ld.shared.f32 	%f2660, [%r391+4296];
	fma.rn.f32 	%f2661, %f2660, %f2653, %f2652;
	ld.shared.f32 	%f2662, [%r397+18176];
	fma.rn.f32 	%f2663, %f2643, %f2662, %f2654;
	fma.rn.f32 	%f2664, %f2662, %f2645, %f2655;
	fma.rn.f32 	%f2665, %f2647, %f2662, %f2656;
	fma.rn.f32 	%f2666, %f2662, %f2649, %f2657;
	fma.rn.f32 	%f2667, %f2651, %f2662, %f2658;
	fma.rn.f32 	%f2668, %f2662, %f2660, %f2659;
	ld.shared.f32 	%f2669, [%r391+4312];
	fma.rn.f32 	%f2670, %f2669, %f2662, %f2661;
	ld.shared.f32 	%f2671, [%r397+17156];
	fma.rn.f32 	%f2672, %f2638, %f2671, %f2631;
	fma.rn.f32 	%f2673, %f2671, %f2641, %f2632;
	fma.rn.f32 	%f2674, %f2643, %f2671, %f2633;
	fma.rn.f32 	%f2675, %f2671, %f2645, %f2634;
	fma.rn.f32 	%f2676, %f2647, %f2671, %f2635;
	fma.rn.f32 	%f2677, %f2671, %f2649, %f2636;
	fma.rn.f32 	%f2678, %f2651, %f2671, %f2637;
	ld.shared.f32 	%f2679, [%r397+17668];
	fma.rn.f32 	%f2680, %f2641, %f2679, %f2672;
	fma.rn.f32 	%f2681, %f2679, %f2643, %f2673;
	fma.rn.f32 	%f2682, %f2645, %f2679, %f2674;
	fma.rn.f32 	%f2683, %f2679, %f2647, %f2675;
	fma.rn.f32 	%f2684, %f2649, %f2679, %f2676;
	fma.rn.f32 	%f2685, %f2679, %f2651, %f2677;
	fma.rn.f32 	%f2686, %f2660, %f2679, %f2678;
	ld.shared.f32 	%f2687, [%r397+18180];
	fma.rn.f32 	%f2688, %f2643, %f2687, %f2680;
	fma.rn.f32 	%f2689, %f2687, %f2645, %f2681;
	fma.rn.f32 	%f2690, %f2647, %f2687, %f2682;
	fma.rn.f32 	%f2691, %f2687, %f2649, %f2683;
	fma.rn.f32 	%f2692, %f2651, %f2687, %f2684;
	fma.rn.f32 	%f2693, %f2687, %f2660, %f2685;
	fma.rn.f32 	%f2694, %f2669, %f2687, %f2686;
	ld.shared.f32 	%f2695, [%r391+4188];
	ld.shared.f32 	%f2696, [%r397+17280];
	fma.rn.f32 	%f2697, %f2695, %f2696, %f2663;
	ld.shared.f32 	%f2698, [%r391+4204];
	fma.rn.f32 	%f2699, %f2696, %f2698, %f2664;
	ld.shared.f32 	%f2700, [%r391+4220];
	fma.rn.f32 	%f2701, %f2700, %f2696, %f2665;
	ld.shared.f32 	%f2702, [%r391+4236];
	fma.rn.f32 	%f2703, %f2696, %f2702, %f2666;
	ld.shared.f32 	%f2704, [%r391+4252];
	fma.rn.f32 	%f2705, %f2704, %f2696, %f2667;
	ld.shared.f32 	%f2706, [%r391+4268];
	fma.rn.f32 	%f2707, %f2696, %f2706, %f2668;
	ld.shared.f32 	%f2708, [%r391+4284];
	fma.rn.f32 	%f2709, %f2708, %f2696, %f2670;
	ld.shared.f32 	%f2710, [%r397+17792];
	fma.rn.f32 	%f2711, %f2698, %f2710, %f2697;
	fma.rn.f32 	%f2712, %f2710, %f2700, %f2699;
	fma.rn.f32 	%f2713, %f2702, %f2710, %f2701;
	fma.rn.f32 	%f2714, %f2710, %f2704, %f2703;
	fma.rn.f32 	%f2715, %f2706, %f2710, %f2705;
	fma.rn.f32 	%f2716, %f2710, %f2708, %f2707;
	ld.shared.f32 	%f2717, [%r391+4300];
	fma.rn.f32 	%f2718, %f2717, %f2710, %f2709;
	ld.shared.f32 	%f2719, [%r397+18304];
	fma.rn.f32 	%f2720, %f2700, %f2719, %f2711;
	fma.rn.f32 	%f2721, %f2719, %f2702, %f2712;
	fma.rn.f32 	%f2722, %f2704, %f2719, %f2713;
	fma.rn.f32 	%f2723, %f2719, %f2706, %f2714;
	fma.rn.f32 	%f2724, %f2708, %f2719, %f2715;
	fma.rn.f32 	%f2725, %f2719, %f2717, %f2716;
	ld.shared.f32 	%f2726, [%r391+4316];
	fma.rn.f32 	%f2727, %f2726, %f2719, %f2718;
	ld.shared.f32 	%f2728, [%r397+17284];
	fma.rn.f32 	%f2729, %f2695, %f2728, %f2688;
	fma.rn.f32 	%f2730, %f2728, %f2698, %f2689;
	fma.rn.f32 	%f2731, %f2700, %f2728, %f2690;
	fma.rn.f32 	%f2732, %f2728, %f2702, %f2691;
	fma.rn.f32 	%f2733, %f2704, %f2728, %f2692;
	fma.rn.f32 	%f2734, %f2728, %f2706, %f2693;
	fma.rn.f32 	%f2735, %f2708, %f2728, %f2694;
	ld.shared.f32 	%f2736, [%r397+17796];
	fma.rn.f32 	%f2737, %f2698, %f2736, %f2729;
	fma.rn.f32 	%f2738, %f2736, %f2700, %f2730;
	fma.rn.f32 	%f2739, %f2702, %f2736, %f2731;
	fma.rn.f32 	%f2740, %f2736, %f2704, %f2732;
	fma.rn.f32 	%f2741, %f2706, %f2736, %f2733;
	fma.rn.f32 	%f2742, %f2736, %f2708, %f2734;
	fma.rn.f32 	%f2743, %f2717, %f2736, %f2735;
	ld.shared.f32 	%f2744, [%r397+18308];
	fma.rn.f32 	%f2745, %f2700, %f2744, %f2737;
	fma.rn.f32 	%f2746, %f2744, %f2702, %f2738;
	fma.rn.f32 	%f2747, %f2704, %f2744, %f2739;
	fma.rn.f32 	%f2748, %f2744, %f2706, %f2740;
	fma.rn.f32 	%f2749, %f2708, %f2744, %f2741;
	fma.rn.f32 	%f2750, %f2744, %f2717, %f2742;
	fma.rn.f32 	%f2751, %f2726, %f2744, %f2743;
	mad.lo.s32 	%r398, %r49, 3584, %r12;
	add.s32 	%r399, %r398, %r22;
	add.s32 	%r400, %r399, %r393;
	add.s32 	%r401, %r400, %r13;
	mul.wide.u32 	%rd206, %r401, 4;
	add.s64 	%rd207, %rd205, %rd206;
	st.global.f32 	[%rd207], %f2720;
	st.global.f32 	[%rd207+4], %f2745;
	st.global.f32 	[%rd207+512], %f2721;
	st.global.f32 	[%rd207+516], %f2746;
	st.global.f32 	[%rd207+1024], %f2722;
	st.global.f32 	[%rd207+1028], %f2747;
	st.global.f32 	[%rd207+1536], %f2723;
	st.global.f32 	[%rd207+1540], %f2748;
	st.global.f32 	[%rd207+2048], %f2724;
	st.global.f32 	[%rd207+2052], %f2749;
	st.global.f32 	[%rd207+2560], %f2725;
	st.global.f32 	[%rd207+2564], %f2750;
	st.global.f32 	[%rd207+3072], %f2727;
	st.global.f32 	[%rd207+3076], %f2751;
	ret;

}


// ===== COMPILED SASS (sm_100) =====

	.target	sm_100

	.elftype	@"ET_EXEC"


//--------------------- .note.nv.tkinfo           --------------------------
	.section	.note.nv.tkinfo,"",@"SHT_NOTE"
	.sectionflags	@"SHF_NOTE_NV_TKINFO"
	.tkinfo
        /*0018*/ 	.word	0x00000002
        /*0030*/ 	.string	""
        /*0030*/ 	.string	"ptxas"
        /*0030*/ 	.string	"Cuda compilation tools, release 13.0, V13.0.88"
        /*0030*/ 	.string	"Build cuda_13.0.r13.0/compiler.36424714_0"
        /*0030*/ 	.string	"-arch sm_100 -m 64 "



//--------------------- .note.nv.cuinfo           --------------------------
	.section	.note.nv.cuinfo,"",@"SHT_NOTE"
	.sectionflags	@"SHF_NOTE_NV_CUINFO"
        /*0018*/ 	.short	0x0002
        /*001a*/ 	.short	0x0064
        /*001c*/ 	.short	0x0082
	.zero		2


//--------------------- .nv.info                  --------------------------
	.section	.nv.info,"",@"SHT_CUDA_INFO"
	.align	4


	//----- nvinfo : EIATTR_REGCOUNT
	.align		4
        /*0000*/ 	.byte	0x04, 0x2f
        /*0002*/ 	.short	(.L_1 - .L_0)
	.align		4
.L_0:
        /*0004*/ 	.word	index@(main_kernel0)
        /*0008*/ 	.word	0x00000050


	//----- nvinfo : EIATTR_FRAME_SIZE
	.align		4
.L_1:
        /*000c*/ 	.byte	0x04, 0x11
        /*000e*/ 	.short	(.L_3 - .L_2)
	.align		4
.L_2:
        /*0010*/ 	.word	index@(main_kernel0)
        /*0014*/ 	.word	0x00000000


	//----- nvinfo : EIATTR_MIN_STACK_SIZE
	.align		4
.L_3:
        /*0018*/ 	.byte	0x04, 0x12
        /*001a*/ 	.short	(.L_5 - .L_4)
	.align		4
.L_4:
        /*001c*/ 	.word	index@(main_kernel0)
        /*0020*/ 	.word	0x00000000
.L_5:


//--------------------- .nv.compat                --------------------------
	.section	.nv.compat,"",@"SHT_CUDA_COMPAT_INFO"
	.align	4
        /*0000*/ 	.byte	0x02, 0x09, 0x00, 0x00, 0x02, 0x02, 0x01, 0x00, 0x02, 0x05, 0x05, 0x00, 0x03, 0x07, 0x01, 0x01
        /*0010*/ 	.byte	0x02, 0x03, 0x00, 0x00, 0x02, 0x06, 0x01, 0x00, 0x04, 0x0b, 0x08, 0x00, 0x09, 0x00, 0x00, 0x00
        /*0020*/ 	.byte	0x00, 0x00, 0x00, 0x00


//--------------------- .nv.info.main_kernel0     --------------------------
	.section	.nv.info.main_kernel0,"",@"SHT_CUDA_INFO"
	.sectionflags	@""
	.align	4


	//----- nvinfo : EIATTR_CUDA_API_VERSION
	.align		4
        /*0000*/ 	.byte	0x04, 0x37
        /*0002*/ 	.short	(.L_7 - .L_6)
.L_6:
        /*0004*/ 	.word	0x00000082


	//----- nvinfo : EIATTR_KPARAM_INFO
	.align		4
.L_7:
        /*0008*/ 	.byte	0x04, 0x17
        /*000a*/ 	.short	(.L_9 - .L_8)
.L_8:
        /*000c*/ 	.word	0x00000000
        /*0010*/ 	.short	0x0002
        /*0012*/ 	.short	0x0010
        /*0014*/ 	.byte	0x00, 0xf5, 0x21, 0x00


	//----- nvinfo : EIATTR_KPARAM_INFO
	.align		4
.L_9:
        /*0018*/ 	.byte	0x04, 0x17
        /*001a*/ 	.short	(.L_11 - .L_10)
.L_10:
        /*001c*/ 	.word	0x00000000
        /*0020*/ 	.short	0x0001
        /*0022*/ 	.short	0x0008
        /*0024*/ 	.byte	0x00, 0xf5, 0x21, 0x00


	//----- nvinfo : EIATTR_KPARAM_INFO
	.align		4
.L_11:
        /*0028*/ 	.byte	0x04, 0x17
        /*002a*/ 	.short	(.L_13 - .L_12)
.L_12:
        /*002c*/ 	.word	0x00000000
        /*0030*/ 	.short	0x0000
        /*0032*/ 	.short	0x0000
        /*0034*/ 	.byte	0x00, 0xf5, 0x21, 0x00


	//----- nvinfo : EIATTR_SPARSE_MMA_MASK
	.align		4
.L_13:
        /*0038*/ 	.byte	0x03, 0x50
        /*003a*/ 	.short	0x0000


	//----- nvinfo : EIATTR_MAXREG_COUNT
	.align		4
        /*003c*/ 	.byte	0x03, 0x1b
        /*003e*/ 	.short	0x00ff


	//----- nvinfo : EIATTR_NUM_BARRIERS
	.align		4
        /*0040*/ 	.byte	0x02, 0x4c
        /*0042*/ 	.byte	0x01
	.zero		1


	//----- nvinfo : EIATTR_MERCURY_ISA_VERSION
	.align		4
        /*0044*/ 	.byte	0x03, 0x5f
        /*0046*/ 	.short	0x0101


	//----- nvinfo : EIATTR_INT_WARP_WIDE_INSTR_OFFSETS
	.align		4
        /*0048*/ 	.byte	0x04, 0x31
        /*004a*/ 	.short	(.L_15 - .L_14)


	//   ....[0]....
.L_14:
        /*004c*/ 	.word	0x00002730


	//----- nvinfo : EIATTR_VRC_CTA_INIT_COUNT
	.align		4
.L_15:
        /*0050*/ 	.byte	0x02, 0x4a
	.zero		1
	.zero		1


	//----- nvinfo : EIATTR_EXIT_INSTR_OFFSETS
	.align		4
        /*0054*/ 	.byte	0x04, 0x1c
        /*0056*/ 	.short	(.L_17 - .L_16)


	//   ....[0]....
.L_16:
        /*0058*/ 	.word	0x0000c010


	//----- nvinfo : EIATTR_MAX_THREADS
	.align		4
.L_17:
        /*005c*/ 	.byte	0x04, 0x05
        /*005e*/ 	.short	(.L_19 - .L_18)
.L_18:
        /*0060*/ 	.word	0x00000070
        /*0064*/ 	.word	0x00000001
        /*0068*/ 	.word	0x00000001


	//----- nvinfo : EIATTR_CRS_STACK_SIZE
	.align		4
.L_19:
        /*006c*/ 	.byte	0x04, 0x1e
        /*006e*/ 	.short	(.L_21 - .L_20)
.L_20:
        /*0070*/ 	.word	0x00000000


	//----- nvinfo : EIATTR_CBANK_PARAM_SIZE
	.align		4
.L_21:
        /*0074*/ 	.byte	0x03, 0x19
        /*0076*/ 	.short	0x0018


	//----- nvinfo : EIATTR_PARAM_CBANK
	.align		4
        /*0078*/ 	.byte	0x04, 0x0a
        /*007a*/ 	.short	(.L_23 - .L_22)
	.align		4
.L_22:
        /*007c*/ 	.word	index@(.nv.constant0.main_kernel0)
        /*0080*/ 	.short	0x0380
        /*0082*/ 	.short	0x0018


	//----- nvinfo : EIATTR_SW_WAR
	.align		4
.L_23:
        /*0084*/ 	.byte	0x04, 0x36
        /*0086*/ 	.short	(.L_25 - .L_24)
.L_24:
        /*0088*/ 	.word	0x00000008
.L_25:


//--------------------- .nv.callgraph             --------------------------
	.section	.nv.callgraph,"",@"SHT_CUDA_CALLGRAPH"
	.align	4
	.sectionentsize	8
	.align		4
        /*0000*/ 	.word	0x00000000
	.align		4
        /*0004*/ 	.word	0xffffffff
	.align		4
        /*0008*/ 	.word	0x00000000
	.align		4
        /*000c*/ 	.word	0xfffffffe
	.align		4
        /*0010*/ 	.word	0x00000000
	.align		4
        /*0014*/ 	.word	0xfffffffd
	.align		4
        /*0018*/ 	.word	0x00000000
	.align		4
        /*001c*/ 	.word	0xfffffffc


//--------------------- .text.main_kernel0        --------------------------
	.section	.text.main_kernel0,"ax",@progbits
	.align	128
        .global         main_kernel0
        .type           main_kernel0,@function
        .size           main_kernel0,(.L_x_14 - main_kernel0)
        .other          main_kernel0,@"STO_CUDA_ENTRY STV_DEFAULT"
main_kernel0:
.text.main_kernel0:
[----:B------:R-:W-:Y:S01]  /*0000*/  LDC R1, c[0x0][0x37c] ;  /* 0x0000df00ff017b82 */ /* 0x000fe20000000800 */
[----:B------:R-:W1:Y:S07]  /*0010*/  S2R R0, SR_TID.X ;  /* 0x0000000000007919 */ /* 0x000e6e0000002100 */
[----:B------:R-:W2:Y:S01]  /*0020*/  S2UR UR9, SR_CTAID.X ;  /* 0x00000000000979c3 */ /* 0x000ea20000002500 */
[----:B------:R-:W-:Y:S01]  /*0030*/  HFMA2 R4, -RZ, RZ, 0, 3.397464752197265625e-06 ;  /* 0x00000039ff047431 */ /* 0x000fe200000001ff */
[----:B------:R-:W-:Y:S01]  /*0040*/  UMOV UR4, 0x400 ;  /* 0x0000040000047882 */ /* 0x000fe20000000000 */
[----:B------:R-:W-:Y:S05]  /*0050*/  BSSY.RECONVERGENT B0, `(.L_x_0) ;  /* 0x000002d000007945 */ /* 0x000fea0003800200 */
[----:B------:R-:W3:Y:S08]  /*0060*/  S2UR UR10, SR_CgaCtaId ;  /* 0x00000000000a79c3 */ /* 0x000ef00000008800 */
[----:B------:R-:W4:Y:S01]  /*0070*/  S2UR UR11, SR_SWINHI ;  /* 0x00000000000b79c3 */ /* 0x000f220000002f00 */
[----:B--2---:R-:W-:-:S04]  /*0080*/  USHF.R.U32.HI UR5, URZ, 0x4, UR9 ;  /* 0x00000004ff057899 */ /* 0x004fc80008011609 */
[----:B------:R-:W-:Y:S01]  /*0090*/  UIMAD UR13, UR5, 0x7, URZ ;  /* 0x00000007050d78a4 */ /* 0x000fe2000f8e02ff */
[C---:B-1----:R-:W-:Y:S01]  /*00a0*/  PRMT R2, R0.reuse, 0x9910, RZ ;  /* 0x0000991000027816 */ /* 0x042fe200000000ff */
[----:B---3--:R-:W-:Y:S01]  /*00b0*/  ULEA UR6, UR10, UR4, 0x18 ;  /* 0x000000040a067291 */ /* 0x008fe2000f8ec0ff */
[----:B------:R-:W-:Y:S02]  /*00c0*/  IADD3 R6, PT, PT, R0, 0x70, RZ ;  /* 0x0000007000067810 */ /* 0x000fe40007ffe0ff */
[----:B------:R-:W-:Y:S01]  /*00d0*/  SHF.R.U32.HI R46, RZ, 0x2, R0 ;  /* 0x00000002ff2e7819 */ /* 0x000fe20000011600 */
[----:B------:R-:W-:Y:S01]  /*00e0*/  IMAD R2, R2, 0x39, RZ ;  /* 0x0000003902027824 */ /* 0x000fe200078e02ff */
[----:B------:R-:W-:Y:S02]  /*00f0*/  PRMT R3, R6, 0x9910, RZ ;  /* 0x0000991006037816 */ /* 0x000fe400000000ff */
[----:B------:R-:W-:Y:S01]  /*0100*/  PRMT R5, R46, 0x9910, RZ ;  /* 0x000099102e057816 */ /* 0x000fe200000000ff */
[----:B------:R-:W-:Y:S01]  /*0110*/  UMOV UR14, UR6 ;  /* 0x00000006000e7c82 */ /* 0x000fe20008000000 */
[----:B----4-:R-:W-:Y:S01]  /*0120*/  UMOV UR15, UR11 ;  /* 0x0000000b000f7c82 */ /* 0x010fe20008000000 */
[----:B------:R-:W-:Y:S01]  /*0130*/  LOP3.LUT R2, R2, 0xffff, RZ, 0xc0, !PT ;  /* 0x0000ffff02027812 */ /* 0x000fe200078ec0ff */
[----:B------:R-:W-:Y:S01]  /*0140*/  IMAD R3, R3, 0x39, RZ ;  /* 0x0000003903037824 */ /* 0x000fe200078e02ff */
[----:B------:R-:W-:Y:S01]  /*0150*/  MOV R70, UR14 ;  /* 0x0000000e00467c02 */ /* 0x000fe20008000f00 */
[----:B------:R-:W-:Y:S01]  /*0160*/  IMAD R5, R5, R4, 0x39 ;  /* 0x0000003905057424 */ /* 0x000fe200078e0204 */
[----:B------:R-:W-:-:S02]  /*0170*/  SHF.R.U32.HI R2, RZ, 0xb, R2 ;  /* 0x0000000bff027819 */ /* 0x000fc40000011602 */
[----:B------:R-:W-:Y:S02]  /*0180*/  LOP3.LUT R7, R3, 0xffff, RZ, 0xc0, !PT ;  /* 0x0000ffff03077812 */ /* 0x000fe400078ec0ff */
[----:B------:R-:W-:Y:S02]  /*0190*/  LOP3.LUT R3, R2, 0xffff, RZ, 0xc0, !PT ;  /* 0x0000ffff02037812 */ /* 0x000fe400078ec0ff */
[----:B------:R-:W-:Y:S02]  /*01a0*/  LOP3.LUT R8, R5, 0xffff, RZ, 0xc0, !PT ;  /* 0x0000ffff05087812 */ /* 0x000fe400078ec0ff */
[----:B------:R-:W-:Y:S02]  /*01b0*/  LOP3.LUT P0, R12, RZ, UR13, R3, 0xee, !PT ;  /* 0x0000000dff0c7c12 */ /* 0x000fe4000f80ee03 */
[----:B------:R-:W-:Y:S02]  /*01c0*/  SHF.R.U32.HI R5, RZ, 0xb, R7 ;  /* 0x0000000bff057819 */ /* 0x000fe40000011607 */
[----:B------:R-:W-:-:S02]  /*01d0*/  SHF.R.U32.HI R7, RZ, 0x9, R8 ;  /* 0x00000009ff077819 */ /* 0x000fc40000011608 */
[----:B------:R-:W-:Y:S02]  /*01e0*/  MOV R71, UR15 ;  /* 0x0000000f00477c02 */ /* 0x000fe40008000f00 */
[----:B------:R-:W-:Y:S02]  /*01f0*/  MOV R4, RZ ;  /* 0x000000ff00047202 */ /* 0x000fe40000000f00 */
[----:B------:R-:W-:Y:S02]  /*0200*/  PRMT R9, R2, 0x9910, RZ ;  /* 0x0000991002097816 */ /* 0x000fe400000000ff */
[----:B------:R-:W-:Y:S02]  /*0210*/  PRMT R8, R5, 0x9910, RZ ;  /* 0x0000991005087816 */ /* 0x000fe400000000ff */
[----:B------:R-:W-:Y:S01]  /*0220*/  PRMT R10, R7, 0x9910, RZ ;  /* 0x00009910070a7816 */ /* 0x000fe200000000ff */
[----:B------:R-:W-:Y:S06]  /*0230*/  @!P0 BRA `(.L_x_1) ;  /* 0x0000000000388947 */ /* 0x000fec0003800000 */
[----:B------:R-:W-:Y:S01]  /*0240*/  PRMT R2, R2, 0x9910, RZ ;  /* 0x0000991002027816 */ /* 0x000fe200000000ff */
[----:B------:R-:W-:-:S04]  /*0250*/  USHF.R.U32.HI UR7, URZ, 0x2, UR9 ;  /* 0x00000002ff077899 */ /* 0x000fc80008011609 */
[----:B------:R-:W-:Y:S01]  /*0260*/  IMAD R2, R2, 0x24, RZ ;  /* 0x0000002402027824 */ /* 0x000fe200078e02ff */
[----:B------:R-:W-:-:S04]  /*0270*/  ULOP3.LUT UR7, UR7, 0x3, URZ, 0xc0, !UPT ;  /* 0x0000000307077892 */ /* 0x000fc8000f8ec0ff */
[----:B------:R-:W-:Y:S01]  /*0280*/  IADD3 R2, PT, PT, RZ, -R2, RZ ;  /* 0x80000002ff027210 */ /* 0x000fe20007ffe0ff */
[----:B------:R-:W-:-:S03]  /*0290*/  UIMAD UR7, UR7, 0x7, URZ ;  /* 0x00000007070778a4 */ /* 0x000fc6000f8e02ff */
[----:B------:R-:W-:-:S04]  /*02a0*/  PRMT R7, R2, 0x7710, RZ ;  /* 0x0000771002077816 */ /* 0x000fc800000000ff */
[----:B------:R-:W-:-:S04]  /*02b0*/  IADD3 R2, PT, PT, R7, R0, RZ ;  /* 0x0000000007027210 */ /* 0x000fc80007ffe0ff */
[----:B------:R-:W-:-:S04]  /*02c0*/  LOP3.LUT R2, R2, 0xfc, RZ, 0xc0, !PT ;  /* 0x000000fc02027812 */ /* 0x000fc800078ec0ff */
[----:B------:R-:W-:-:S04]  /*02d0*/  SHF.R.U32.HI R2, RZ, 0x2, R2 ;  /* 0x00000002ff027819 */ /* 0x000fc80000011602 */
[----:B------:R-:W-:-:S13]  /*02e0*/  LOP3.LUT P0, RZ, R2, UR7, RZ, 0xfc, !PT ;  /* 0x0000000702ff7c12 */ /* 0x000fda000f80fcff */
[----:B------:R-:W-:-:S04]  /*02f0*/  @P0 IADD3 R2, PT, PT, R2, UR7, RZ ;  /* 0x0000000702020c10 */ /* 0x000fc8000fffe0ff */
[----:B------:R-:W-:-:S04]  /*0300*/  @P0 ISETP.GE.U32.AND P1, PT, R2, 0x1d, PT ;  /* 0x0000001d0200080c */ /* 0x000fc80003f26070 */
[----:B------:R-:W-:-:S09]  /*0310*/  @P0 SEL R4, RZ, 0x4, P1 ;  /* 0x00000004ff040807 */ /* 0x000fd20000800000 */
.L_x_1:
[----:B------:R-:W-:Y:S05]  /*0320*/  BSYNC.RECONVERGENT B0 ;  /* 0x0000000000007941 */ /* 0x000fea0003800200 */
.L_x_0:
[----:B------:R-:W-:Y:S01]  /*0330*/  MOV R7, R10 ;  /* 0x0000000a00077202 */ /* 0x000fe20000000f00 */
[----:B------:R-:W-:Y:S01]  /*0340*/  IMAD R9, R9, 0x24, RZ ;  /* 0x0000002409097824 */ /* 0x000fe200078e02ff */
[----:B------:R-:W-:Y:S01]  /*0350*/  UIMAD UR8, UR5, 0x6200, URZ ;  /* 0x00006200050878a4 */ /* 0x000fe2000f8e02ff */
[----:B------:R-:W-:Y:S01]  /*0360*/  IMAD R2, R8, 0x24, RZ ;  /* 0x0000002408027824 */ /* 0x000fe200078e02ff */
[----:B------:R-:W-:Y:S01]  /*0370*/  LEA R7, R7, R7, 0x3 ;  /* 0x0000000707077211 */ /* 0x000fe200078e18ff */
[----:B------:R-:W-:Y:S01]  /*0380*/  USHF.R.U32.HI UR5, URZ, 0x2, UR9 ;  /* 0x00000002ff057899 */ /* 0x000fe20008011609 */
[----:B------:R-:W-:Y:S01]  /*0390*/  IADD3 R9, PT, PT, RZ, -R9, RZ ;  /* 0x80000009ff097210 */ /* 0x000fe20007ffe0ff */
[----:B------:R-:W1:Y:S01]  /*03a0*/  LDC.64 R30, c[0x0][0x380] ;  /* 0x0000e000ff1e7b82 */ /* 0x000e620000000a00 */
[----:B------:R-:W-:Y:S01]  /*03b0*/  IADD3 R2, PT, PT, RZ, -R2, RZ ;  /* 0x80000002ff027210 */ /* 0x000fe20007ffe0ff */
[----:B------:R-:W-:Y:S01]  /*03c0*/  ULOP3.LUT UR12, UR5, 0x3, URZ, 0xc0, !UPT ;  /* 0x00000003050c7892 */ /* 0x000fe2000f8ec0ff */
[----:B------:R-:W-:Y:S01]  /*03d0*/  IADD3 R8, PT, PT, RZ, -R7, RZ ;  /* 0x80000007ff087210 */ /* 0x000fe20007ffe0ff */
[----:B------:R-:W2:Y:S01]  /*03e0*/  LDCU.64 UR16, c[0x0][0x358] ;  /* 0x00006b00ff1077ac */ /* 0x000ea20008000a00 */
[----:B------:R-:W-:Y:S01]  /*03f0*/  PRMT R11, R9, 0x7710, RZ ;  /* 0x00007710090b7816 */ /* 0x000fe200000000ff */
[----:B------:R-:W-:Y:S01]  /*0400*/  IMAD.WIDE.U32 R68, R0, 0x4, R70 ;  /* 0x0000000400447825 */ /* 0x000fe200078e0046 */
[----:B------:R-:W-:Y:S01]  /*0410*/  PRMT R7, R2, 0x7710, RZ ;  /* 0x0000771002077816 */ /* 0x000fe200000000ff */
[----:B------:R-:W-:Y:S01]  /*0420*/  UIMAD UR7, UR12, 0x380, UR8 ;  /* 0x000003800c0778a4 */ /* 0x000fe2000f8e0208 */
[----:B------:R-:W-:Y:S01]  /*0430*/  PRMT R9, R8, 0x7710, RZ ;  /* 0x0000771008097816 */ /* 0x000fe200000000ff */
[----:B------:R-:W-:Y:S01]  /*0440*/  UIMAD UR14, UR12, 0x7, URZ ;  /* 0x000000070c0e78a4 */ /* 0x000fe2000f8e02ff */
[----:B------:R-:W-:Y:S01]  /*0450*/  IADD3 R48, PT, PT, R11, R0, RZ ;  /* 0x000000000b307210 */ /* 0x000fe20007ffe0ff */
[----:B------:R-:W-:Y:S01]  /*0460*/  BSSY.RECONVERGENT B0, `(.L_x_2) ;  /* 0x000005d000007945 */ /* 0x000fe20003800200 */
[----:B------:R-:W-:-:S02]  /*0470*/  IADD3 R2, PT, PT, R6, R7, RZ ;  /* 0x0000000706027210 */ /* 0x000fc40007ffe0ff */
[----:B------:R-:W-:Y:S02]  /*0480*/  IADD3 R9, PT, PT, R46, 0x1, R9 ;  /* 0x000000012e097810 */ /* 0x000fe40007ffe009 */
[----:B------:R-:W-:Y:S02]  /*0490*/  SHF.L.U32 R13, R48, 0x5, RZ ;  /* 0x00000005300d7819 */ /* 0x000fe400000006ff */
[----:B------:R-:W-:Y:S02]  /*04a0*/  LOP3.LUT R53, R0, 0x3, RZ, 0xc0, !PT ;  /* 0x0000000300357812 */ /* 0x000fe400078ec0ff */
[----:B------:R-:W-:Y:S02]  /*04b0*/  LOP3.LUT R7, R2, 0xff, RZ, 0xc0, !PT ;  /* 0x000000ff02077812 */ /* 0x000fe400078ec0ff */
[----:B------:R-:W-:Y:S02]  /*04c0*/  MOV R11, UR7 ;  /* 0x00000007000b7c02 */ /* 0x000fe40008000f00 */
[----:B------:R-:W-:-:S02]  /*04d0*/  LOP3.LUT R8, R9, 0xff, RZ, 0xc0, !PT ;  /* 0x000000ff09087812 */ /* 0x000fc400078ec0ff */
[----:B------:R-:W-:Y:S02]  /*04e0*/  LOP3.LUT R2, R13, 0x1fe0, RZ, 0xe2, !PT ;  /* 0x00001fe00d027812 */ /* 0x000fe400078ee2ff */
[----:B------:R-:W-:Y:S01]  /*04f0*/  IADD3 R62, PT, PT, R53, R6, -R7 ;  /* 0x00000006353e7210 */ /* 0x000fe20007ffe807 */
[--C-:B------:R-:W-:Y:S01]  /*0500*/  IMAD R6, R3, 0xe00, R11.reuse ;  /* 0x00000e0003067824 */ /* 0x100fe200078e020b */
[----:B------:R-:W-:Y:S02]  /*0510*/  IADD3 R8, PT, PT, R8, UR14, RZ ;  /* 0x0000000e08087c10 */ /* 0x000fe4000fffe0ff */
[----:B------:R-:W-:Y:S02]  /*0520*/  LOP3.LUT R10, R5, 0xffff, RZ, 0xc0, !PT ;  /* 0x0000ffff050a7812 */ /* 0x000fe400078ec0ff */
[----:B------:R-:W-:Y:S02]  /*0530*/  LOP3.LUT R2, R2, 0x780, RZ, 0xc0, !PT ;  /* 0x0000078002027812 */ /* 0x000fe400078ec0ff */
[----:B------:R-:W-:Y:S01]  /*0540*/  MOV R44, UR14 ;  /* 0x0000000e002c7c02 */ /* 0x000fe20008000f00 */
[----:B------:R-:W-:Y:S01]  /*0550*/  IMAD R10, R10, 0xe00, R11 ;  /* 0x00000e000a0a7824 */ /* 0x000fe200078e020b */
[----:B------:R-:W-:-:S02]  /*0560*/  ISETP.GE.U32.AND P1, PT, R8, 0x1d, PT ;  /* 0x0000001d0800780c */ /* 0x000fc40003f26070 */
[----:B------:R-:W-:Y:S02]  /*0570*/  IADD3 R6, PT, PT, R53, R6, R2 ;  /* 0x0000000635067210 */ /* 0x000fe40007ffe002 */
[----:B------:R-:W-:Y:S02]  /*0580*/  LOP3.LUT P0, RZ, R44, 0xff, R9, 0xf8, !PT ;  /* 0x000000ff2cff7812 */ /* 0x000fe4000780f809 */
[----:B------:R-:W-:Y:S01]  /*0590*/  ISETP.NE.U32.AND P2, PT, R4, RZ, PT ;  /* 0x000000ff0400720c */ /* 0x000fe20003f45070 */
[----:B-1----:R-:W-:Y:S01]  /*05a0*/  IMAD.WIDE.U32 R36, R6, 0x4, R30 ;  /* 0x0000000406247825 */ /* 0x002fe200078e001e */
[----:B------:R-:W-:Y:S02]  /*05b0*/  IADD3 R4, PT, PT, -R4, 0x4, RZ ;  /* 0x0000000404047810 */ /* 0x000fe40007ffe1ff */
[----:B------:R-:W-:Y:S02]  /*05c0*/  LOP3.LUT R9, R9, 0xff, RZ, 0xc0, !PT ;  /* 0x000000ff09097812 */ /* 0x000fe400078ec0ff */
[----:B------:R-:W-:-:S02]  /*05d0*/  SEL R2, RZ, 0x4, P1 ;  /* 0x00000004ff027807 */ /* 0x000fc40000800000 */
[----:B------:R-:W-:Y:S02]  /*05e0*/  LOP3.LUT R3, R4, 0x3, RZ, 0xc0, !PT ;  /* 0x0000000304037812 */ /* 0x000fe400078ec0ff */
[C---:B------:R-:W-:Y:S02]  /*05f0*/  LEA R10, R9.reuse, R10, 0x7 ;  /* 0x0000000a090a7211 */ /* 0x040fe400078e38ff */
[----:B------:R-:W-:Y:S02]  /*0600*/  SEL R2, R2, RZ, P0 ;  /* 0x000000ff02027207 */ /* 0x000fe40000000000 */
[----:B------:R-:W-:Y:S02]  /*0610*/  LEA R62, R9, R62, 0x2 ;  /* 0x0000003e093e7211 */ /* 0x000fe400078e10ff */
[----:B------:R-:W-:Y:S02]  /*0620*/  IADD3 R3, P3, PT, R36, R3, RZ ;  /* 0x0000000324037210 */ /* 0x000fe40007f7e0ff */
[----:B------:R-:W-:Y:S01]  /*0630*/  IADD3 R5, PT, PT, R53, R10, RZ ;  /* 0x0000000a35057210 */ /* 0x000fe20007ffe0ff */
[----:B------:R-:W-:Y:S01]  /*0640*/  IMAD.WIDE.U32 R38, R62, 0x4, R70 ;  /* 0x000000043e267825 */ /* 0x000fe200078e0046 */
[----:B------:R-:W-:-:S02]  /*0650*/  ISETP.NE.U32.AND P0, PT, R2, RZ, PT ;  /* 0x000000ff0200720c */ /* 0x000fc40003f05070 */
[----:B------:R-:W-:Y:S02]  /*0660*/  IADD3 R10, P4, PT, R3, -0x4000, RZ ;  /* 0xffffc000030a7810 */ /* 0x000fe40007f9e0ff */
[----:B------:R-:W-:Y:S02]  /*0670*/  IADD3.X R2, PT, PT, RZ, R37, RZ, P3, !PT ;  /* 0x00000025ff027210 */ /* 0x000fe40001ffe4ff */
[----:B------:R-:W-:Y:S02]  /*0680*/  IADD3 R9, PT, PT, R5, -0xe80, RZ ;  /* 0xfffff18005097810 */ /* 0x000fe40007ffe0ff */
[----:B------:R-:W-:Y:S02]  /*0690*/  MOV R7, R68 ;  /* 0x0000004400077202 */ /* 0x000fe40000000f00 */
[----:B------:R-:W-:Y:S01]  /*06a0*/  IADD3.X R11, PT, PT, R2, -0x1, RZ, P4, !PT ;  /* 0xffffffff020b7810 */ /* 0x000fe200027fe4ff */
[----:B------:R-:W-:Y:S01]  /*06b0*/  IMAD.WIDE.U32 R8, R9, 0x4, R30 ;  /* 0x0000000409087825 */ /* 0x000fe200078e001e */
[----:B------:R-:W-:-:S02]  /*06c0*/  MOV R13, R38 ;  /* 0x00000026000d7202 */ /* 0x000fc40000000f00 */
[----:B------:R-:W-:Y:S01]  /*06d0*/  ISETP.GT.U32.AND P1, PT, R0, 0x63, PT ;  /* 0x000000630000780c */ /* 0x000fe20003f24070 */
[----:B------:R-:W-:Y:S01]  /*06e0*/  @!PT LDS RZ, [RZ] ;  /* 0x00000000fffff984 */ /* 0x000fe20000000800 */
[----:B------:R-:W-:Y:S01]  /*06f0*/  @!PT LDS RZ, [RZ] ;  /* 0x00000000fffff984 */ /* 0x000fe20000000800 */
[----:B------:R-:W-:Y:S01]  /*0700*/  @!PT LDS RZ, [RZ] ;  /* 0x00000000fffff984 */ /* 0x000fe20000000800 */
[----:B--2---:R1:W-:Y:S01]  /*0710*/  LDGSTS.E.ZFILL [R7], desc[UR16][R10.64+0x600], P2 ;  /* 0x000006000a077fae */ /* 0x0043e200091e1010 */
[----:B------:R-:W-:-:S03]  /*0720*/  IADD3 R2, P3, PT, R68, 0x510, RZ ;  /* 0x0000051044027810 */ /* 0x000fc60007f7e0ff */
[----:B------:R1:W-:Y:S01]  /*0730*/  LDGSTS.E [R13], desc[UR16][R8.64], P0 ;  /* 0x00000000080d7fae */ /* 0x0003e200081a1010 */
[----:B------:R-:W-:-:S07]  /*0740*/  IADD3.X R3, PT, PT, RZ, R69, RZ, P3, !PT ;  /* 0x00000045ff037210 */ /* 0x000fce0001ffe4ff */
[----:B------:R-:W-:Y:S05]  /*0750*/  @P1 BRA `(.L_x_3) ;  /* 0x0000000000b41947 */ /* 0x000fea0003800000 */
[----:B-1----:R-:W-:Y:S02]  /*0760*/  IADD3 R9, PT, PT, R46, 0x2, RZ ;  /* 0x000000022e097810 */ /* 0x002fe40007ffe0ff */
[----:B------:R-:W-:Y:S02]  /*0770*/  IADD3 R4, PT, PT, R0, 0xe0, RZ ;  /* 0x000000e000047810 */ /* 0x000fe40007ffe0ff */
[----:B------:R-:W-:Y:S02]  /*0780*/  PRMT R7, R9, 0x9910, RZ ;  /* 0x0000991009077816 */ /* 0x000fe400000000ff */
[----:B------:R-:W-:-:S03]  /*0790*/  LOP3.LUT R8, R4, 0xffff, RZ, 0xc0, !PT ;  /* 0x0000ffff04087812 */ /* 0x000fc600078ec0ff */
[----:B------:R-:W-:Y:S02]  /*07a0*/  IMAD R7, R7, 0x39, RZ ;  /* 0x0000003907077824 */ /* 0x000fe400078e02ff */
[----:B------:R-:W-:-:S03]  /*07b0*/  IMAD R8, R8, 0x71d, RZ ;  /* 0x0000071d08087824 */ /* 0x000fc600078e02ff */
[----:B------:R-:W-:-:S04]  /*07c0*/  LOP3.LUT R7, R7, 0xffff, RZ, 0xc0, !PT ;  /* 0x0000ffff07077812 */ /* 0x000fc800078ec0ff */
[----:B------:R-:W-:-:S04]  /*07d0*/  SHF.R.U32.HI R7, RZ, 0x9, R7 ;  /* 0x00000009ff077819 */ /* 0x000fc80000011607 */
[----:B------:R-:W-:Y:S02]  /*07e0*/  PRMT R10, R7, 0x9910, RZ ;  /* 0x00009910070a7816 */ /* 0x000fe400000000ff */
[----:B------:R-:W-:Y:S02]  /*07f0*/  SHF.R.U32.HI R7, RZ, 0x10, R8 ;  /* 0x00000010ff077819 */ /* 0x000fe40000011608 */
[----:B------:R-:W-:Y:S02]  /*0800*/  MOV R8, R10 ;  /* 0x0000000a00087202 */ /* 0x000fe40000000f00 */
[----:B------:R-:W-:Y:S02]  /*0810*/  PRMT R10, R7, 0x9910, RZ ;  /* 0x00009910070a7816 */ /* 0x000fe400000000ff */
[----:B------:R-:W-:-:S04]  /*0820*/  LEA R8, R8, R8, 0x3 ;  /* 0x0000000808087211 */ /* 0x000fc800078e18ff */
[----:B------:R-:W-:-:S04]  /*0830*/  IADD3 R8, PT, PT, RZ, -R8, RZ ;  /* 0x80000008ff087210 */ /* 0x000fc80007ffe0ff */
[----:B------:R-:W-:Y:S01]  /*0840*/  PRMT R14, R8, 0x7710, RZ ;  /* 0x00007710080e7816 */ /* 0x000fe200000000ff */
[----:B------:R-:W-:-:S03]  /*0850*/  IMAD R8, R10, 0x24, RZ ;  /* 0x000000240a087824 */ /* 0x000fc600078e02ff */
[----:B------:R-:W-:Y:S02]  /*0860*/  IADD3 R9, PT, PT, R9, R14, RZ ;  /* 0x0000000e09097210 */ /* 0x000fe40007ffe0ff */
[----:B------:R-:W-:Y:S02]  /*0870*/  IADD3 R11, PT, PT, RZ, -R8, RZ ;  /* 0x80000008ff0b7210 */ /* 0x000fe40007ffe0ff */
[----:B------:R-:W-:Y:S02]  /*0880*/  LOP3.LUT R8, R9, 0xff, RZ, 0xc0, !PT ;  /* 0x000000ff09087812 */ /* 0x000fe400078ec0ff */
[----:B------:R-:W-:Y:S02]  /*0890*/  PRMT R11, R11, 0x7710, RZ ;  /* 0x000077100b0b7816 */ /* 0x000fe400000000ff */
[----:B------:R-:W-:Y:S02]  /*08a0*/  IADD3 R10, PT, PT, R8, UR14, RZ ;  /* 0x0000000e080a7c10 */ /* 0x000fe4000fffe0ff */
[----:B------:R-:W-:-:S02]  /*08b0*/  IADD3 R8, PT, PT, R4, R11, RZ ;  /* 0x0000000b04087210 */ /* 0x000fc40007ffe0ff */
[----:B------:R-:W-:Y:S02]  /*08c0*/  ISETP.GE.U32.AND P2, PT, R10, 0x1d, PT ;  /* 0x0000001d0a00780c */ /* 0x000fe40003f46070 */
[----:B------:R-:W-:Y:S02]  /*08d0*/  IADD3 R11, PT, PT, R7, UR13, RZ ;  /* 0x0000000d070b7c10 */ /* 0x000fe4000fffe0ff */
[----:B------:R-:W-:Y:S02]  /*08e0*/  LOP3.LUT P3, RZ, R44, 0xff, R9, 0xf8, !PT ;  /* 0x000000ff2cff7812 */ /* 0x000fe4000786f809 */
[----:B------:R-:W-:Y:S02]  /*08f0*/  SEL R10, RZ, 0x4, P2 ;  /* 0x00000004ff0a7807 */ /* 0x000fe40001000000 */
[----:B------:R-:W-:Y:S02]  /*0900*/  LOP3.LUT R8, R8, 0xffff, RZ, 0xc0, !PT ;  /* 0x0000ffff08087812 */ /* 0x000fe400078ec0ff */
[----:B------:R-:W-:-:S02]  /*0910*/  IADD3 R14, PT, PT, R53, UR7, RZ ;  /* 0x00000007350e7c10 */ /* 0x000fc4000fffe0ff */
[----:B------:R-:W-:Y:S02]  /*0920*/  ISETP.GT.U32.AND P2, PT, R11, 0x1c, PT ;  /* 0x0000001c0b00780c */ /* 0x000fe40003f44070 */
[----:B------:R-:W-:Y:S01]  /*0930*/  SEL R10, R10, RZ, P3 ;  /* 0x000000ff0a0a7207 */ /* 0x000fe20001800000 */
[----:B------:R-:W-:Y:S01]  /*0940*/  IMAD R14, R7, 0xe00, R14 ;  /* 0x00000e00070e7824 */ /* 0x000fe200078e020e */
[----:B------:R-:W-:Y:S02]  /*0950*/  IADD3 R8, PT, PT, -R8, R53, R4 ;  /* 0x0000003508087210 */ /* 0x000fe40007ffe104 */
[----:B------:R-:W-:Y:S02]  /*0960*/  LOP3.LUT R9, R9, 0xff, RZ, 0xc0, !PT ;  /* 0x000000ff09097812 */ /* 0x000fe400078ec0ff */
[----:B------:R-:W-:Y:S02]  /*0970*/  SEL R10, R10, RZ, !P2 ;  /* 0x000000ff0a0a7207 */ /* 0x000fe40005000000 */
[----:B------:R-:W-:-:S02]  /*0980*/  LEA R7, R9, R8, 0x2 ;  /* 0x0000000809077211 */ /* 0x000fc400078e10ff */
[----:B------:R-:W-:Y:S02]  /*0990*/  LEA R14, R9, R14, 0x7 ;  /* 0x0000000e090e7211 */ /* 0x000fe400078e38ff */
[----:B------:R-:W-:Y:S01]  /*09a0*/  ISETP.NE.U32.AND P2, PT, R10, RZ, PT ;  /* 0x000000ff0a00720c */ /* 0x000fe20003f45070 */
[----:B------:R-:W-:Y:S01]  /*09b0*/  IMAD.WIDE.U32 R8, R7, 0x4, R70 ;  /* 0x0000000407087825 */ /* 0x000fe200078e0046 */
[----:B------:R-:W-:-:S04]  /*09c0*/  IADD3 R7, PT, PT, R14, -0xe80, RZ ;  /* 0xfffff1800e077810 */ /* 0x000fc80007ffe0ff */
[----:B------:R-:W-:Y:S01]  /*09d0*/  MOV R11, R8 ;  /* 0x00000008000b7202 */ /* 0x000fe20000000f00 */
[----:B------:R-:W-:-:S06]  /*09e0*/  IMAD.WIDE.U32 R8, R7, 0x4, R30 ;  /* 0x0000000407087825 */ /* 0x000fcc00078e001e */
[----:B------:R-:W-:Y:S01]  /*09f0*/  @!PT LDS RZ, [RZ] ;  /* 0x00000000fffff984 */ /* 0x000fe20000000800 */
[----:B------:R-:W-:Y:S01]  /*0a00*/  @!PT LDS RZ, [RZ] ;  /* 0x00000000fffff984 */ /* 0x000fe20000000800 */
[----:B------:R-:W-:Y:S01]  /*0a10*/  @!PT LDS RZ, [RZ] ;  /* 0x00000000fffff984 */ /* 0x000fe20000000800 */
[----:B------:R2:W-:Y:S02]  /*0a20*/  LDGSTS.E [R11], desc[UR16][R8.64], P2 ;  /* 0x00000000080b7fae */ /* 0x0005e400091a1010 */
.L_x_3:
[----:B------:R-:W-:Y:S05]  /*0a30*/  BSYNC.RECONVERGENT B0 ;  /* 0x0000000000007941 */ /* 0x000fea0003800200 */
.L_x_2:
[----:B------:R-:W-:Y:S01]  /*0a40*/  USHF.L.U32 UR5, UR9, 0x5, URZ ;  /* 0x0000000509057899 */ /* 0x000fe200080006ff */
[----:B-12---:R-:W-:Y:S01]  /*0a50*/  IADD3 R8, P2, PT, R38, 0x510, RZ ;  /* 0x0000051026087810 */ /* 0x006fe20007f5e0ff */
[----:B------:R-:W-:Y:S01]  /*0a60*/  UIADD3 UR4, UPT, UPT, UR4, 0x1440, URZ ;  /* 0x0000144004047890 */ /* 0x000fe2000fffe0ff */
[----:B------:R-:W-:Y:S01]  /*0a70*/  MOV R51, R2 ;  /* 0x0000000200337202 */ /* 0x000fe20000000f00 */
[----:B------:R-:W-:Y:S01]  /*0a80*/  ULOP3.LUT UR9, UR5, 0x60, URZ, 0xc0, !UPT ;  /* 0x0000006005097892 */ /* 0x000fe2000f8ec0ff */
[----:B------:R-:W-:Y:S01]  /*0a90*/  IADD3.X R9, PT, PT, RZ, R39, RZ, P2, !PT ;  /* 0x00000027ff097210 */ /* 0x000fe200017fe4ff */
[----:B------:R-:W-:Y:S01]  /*0aa0*/  ULEA UR4, UR10, UR4, 0x18 ;  /* 0x000000040a047291 */ /* 0x000fe2000f8ec0ff */
[C---:B------:R-:W-:Y:S01]  /*0ab0*/  LOP3.LUT R3, R0.reuse, 0x1f, RZ, 0xc0, !PT ;  /* 0x0000001f00037812 */ /* 0x040fe200078ec0ff */
[----:B------:R-:W-:Y:S01]  /*0ac0*/  BSSY.RECONVERGENT B0, `(.L_x_4) ;  /* 0x0000099000007945 */ /* 0x000fe20003800200 */
[----:B------:R-:W-:Y:S02]  /*0ad0*/  SHF.L.U32 R4, R0, 0x7, RZ ;  /* 0x0000000700047819 */ /* 0x000fe400000006ff */
[----:B------:R-:W-:-:S02]  /*0ae0*/  MOV R10, UR9 ;  /* 0x00000009000a7c02 */ /* 0x000fc40008000f00 */
[----:B------:R-:W-:Y:S01]  /*0af0*/  MOV R67, UR9 ;  /* 0x0000000900437c02 */ /* 0x000fe20008000f00 */
[----:B------:R-:W-:Y:S01]  /*0b00*/  UMOV UR4, UR4 ;  /* 0x0000000400047c82 */ /* 0x000fe20008000000 */
[----:B------:R-:W-:Y:S01]  /*0b10*/  UMOV UR5, UR11 ;  /* 0x0000000b00057c82 */ /* 0x000fe20008000000 */
[----:B------:R-:W-:Y:S02]  /*0b20*/  MOV R49, R8 ;  /* 0x0000000800317202 */ /* 0x000fe40000000f00 */
[----:B------:R-:W-:Y:S02]  /*0b30*/  MOV R14, UR4 ;  /* 0x00000004000e7c02 */ /* 0x000fe40008000f00 */
[----:B------:R-:W-:Y:S02]  /*0b40*/  MOV R15, UR5 ;  /* 0x00000005000f7c02 */ /* 0x000fe40008000f00 */
[----:B------:R-:W-:Y:S02]  /*0b50*/  LOP3.LUT R8, R10, 0x10, R3, 0xf6, !PT ;  /* 0x000000100a087812 */ /* 0x000fe400078ef603 */
[C---:B------:R-:W-:Y:S01]  /*0b60*/  SHF.L.U32 R2, R0.reuse, 0x2, RZ ;  /* 0x0000000200027819 */ /* 0x040fe200000006ff */
[----:B------:R-:W-:Y:S01]  /*0b70*/  IMAD.WIDE.U32 R14, R0, 0x4, R14 ;  /* 0x00000004000e7825 */ /* 0x000fe200078e000e */
[----:B------:R-:W-:-:S02]  /*0b80*/  IADD3 R10, PT, PT, R4, 0x7000, RZ ;  /* 0x00007000040a7810 */ /* 0x000fc40007ffe0ff */
[----:B------:R-:W-:Y:S02]  /*0b90*/  LOP3.LUT R67, R67, 0x1f, R0, 0xf8, !PT ;  /* 0x0000001f43437812 */ /* 0x000fe400078ef800 */
[C---:B------:R-:W-:Y:S02]  /*0ba0*/  IADD3 R60, PT, PT, R2.reuse, 0x180, RZ ;  /* 0x00000180023c7810 */ /* 0x040fe40007ffe0ff */
[----:B------:R-:W-:Y:S02]  /*0bb0*/  LOP3.LUT R7, R67, 0xc000, R10, 0xf8, !PT ;  /* 0x0000c00043077812 */ /* 0x000fe400078ef80a */
[----:B------:R-:W-:Y:S02]  /*0bc0*/  IADD3 R65, PT, PT, R2, 0x40, RZ ;  /* 0x0000004002417810 */ /* 0x000fe40007ffe0ff */
[C---:B------:R-:W-:Y:S02]  /*0bd0*/  IADD3 R3, PT, PT, R4.reuse, 0x3800, RZ ;  /* 0x0000380004037810 */ /* 0x040fe40007ffe0ff */
[----:B------:R-:W-:-:S02]  /*0be0*/  IADD3 R9, PT, PT, R4, 0xa800, RZ ;  /* 0x0000a80004097810 */ /* 0x000fc40007ffe0ff */
[C---:B------:R-:W-:Y:S02]  /*0bf0*/  IADD3 R11, PT, PT, R4.reuse, 0x11800, RZ ;  /* 0x00011800040b7810 */ /* 0x040fe40007ffe0ff */
[----:B------:R-:W-:Y:S02]  /*0c00*/  IADD3 R13, PT, PT, R4, 0x1f800, RZ ;  /* 0x0001f800040d7810 */ /* 0x000fe40007ffe0ff */
[----:B------:R-:W-:Y:S02]  /*0c10*/  LOP3.LUT R60, R7, 0x180, R60, 0xf8, !PT ;  /* 0x00000180073c7812 */ /* 0x000fe400078ef83c */
[----:B------:R-:W-:Y:S02]  /*0c20*/  IADD3 R74, P2, PT, R14, 0x1c0, RZ ;  /* 0x000001c00e4a7810 */ /* 0x000fe40007f5e0ff */
[----:B------:R-:W-:Y:S02]  /*0c30*/  LOP3.LUT R7, R2, 0x1c0, RZ, 0xc0, !PT ;  /* 0x000001c002077812 */ /* 0x000fe400078ec0ff */
[----:B------:R-:W-:-:S02]  /*0c40*/  ISETP.NE.AND P3, PT, R12, RZ, PT ;  /* 0x000000ff0c00720c */ /* 0x000fc40003f65270 */
[C---:B------:R-:W-:Y:S02]  /*0c50*/  LOP3.LUT R65, R8.reuse, 0x380, R65, 0xf8, !PT ;  /* 0x0000038008417812 */ /* 0x040fe400078ef841 */
[C---:B------:R-:W-:Y:S02]  /*0c60*/  LOP3.LUT R61, R8.reuse, 0x4000, R3, 0xf8, !PT ;  /* 0x00004000083d7812 */ /* 0x040fe400078ef803 */
[C---:B------:R-:W-:Y:S02]  /*0c70*/  LOP3.LUT R10, R8.reuse, 0xc000, R9, 0xf8, !PT ;  /* 0x0000c000080a7812 */ /* 0x040fe400078ef809 */
[C---:B------:R-:W-:Y:S02]  /*0c80*/  LOP3.LUT R12, R8.reuse, 0x14000, R11, 0xf8, !PT ;  /* 0x00014000080c7812 */ /* 0x040fe400078ef80b */
[----:B------:R-:W-:Y:S02]  /*0c90*/  LOP3.LUT R13, R8, 0x3c000, R13, 0xf8, !PT ;  /* 0x0003c000080d7812 */ /* 0x000fe400078ef80d */
[----:B------:R-:W-:-:S02]  /*0ca0*/  IADD3 R8, PT, PT, R4, 0x15000, RZ ;  /* 0x0001500004087810 */ /* 0x000fc40007ffe0ff */
[C---:B------:R-:W-:Y:S02]  /*0cb0*/  IADD3 R72, P4, PT, R14.reuse, 0x380, RZ ;  /* 0x000003800e487810 */ /* 0x040fe40007f9e0ff */
[----:B------:R-:W-:Y:S02]  /*0cc0*/  IADD3.X R75, PT, PT, RZ, R15, RZ, P2, !PT ;  /* 0x0000000fff4b7210 */ /* 0x000fe400017fe4ff */
[----:B------:R-:W-:Y:S02]  /*0cd0*/  IADD3 R59, PT, PT, R7, 0x140, RZ ;  /* 0x00000140073b7810 */ /* 0x000fe40007ffe0ff */
[----:B------:R-:W-:Y:S02]  /*0ce0*/  IADD3 R54, P2, PT, R14, 0x540, RZ ;  /* 0x000005400e367810 */ /* 0x000fe40007f5e0ff */
[----:B------:R-:W-:Y:S02]  /*0cf0*/  IADD3 R58, PT, PT, R4, 0xe000, RZ ;  /* 0x0000e000043a7810 */ /* 0x000fe40007ffe0ff */
[----:B------:R-:W-:-:S02]  /*0d00*/  LOP3.LUT R9, R67, 0x1c000, R8, 0xf8, !PT ;  /* 0x0001c00043097812 */ /* 0x000fc400078ef808 */
[----:B------:R-:W-:Y:S02]  /*0d10*/  IADD3 R56, PT, PT, R2, 0x80, RZ ;  /* 0x0000008002387810 */ /* 0x000fe40007ffe0ff */
[----:B------:R-:W-:Y:S02]  /*0d20*/  IADD3.X R73, PT, PT, RZ, R15, RZ, P4, !PT ;  /* 0x0000000fff497210 */ /* 0x000fe400027fe4ff */
[C---:B------:R-:W-:Y:S02]  /*0d30*/  IADD3 R4, PT, PT, R7.reuse, 0x1c0, RZ ;  /* 0x000001c007047810 */ /* 0x040fe40007ffe0ff */
[----:B------:R-:W-:Y:S02]  /*0d40*/  IADD3 R57, PT, PT, R7, 0xc0, RZ ;  /* 0x000000c007397810 */ /* 0x000fe40007ffe0ff */
[----:B------:R-:W-:Y:S02]  /*0d50*/  LOP3.LUT R59, R10, 0x180, R59, 0xf8, !PT ;  /* 0x000001800a3b7812 */ /* 0x000fe400078ef83b */
[----:B------:R-:W-:-:S02]  /*0d60*/  IADD3 R8, P4, PT, R14, 0x700, RZ ;  /* 0x000007000e087810 */ /* 0x000fc40007f9e0ff */
[----:B------:R-:W-:Y:S02]  /*0d70*/  IADD3.X R55, PT, PT, RZ, R15, RZ, P2, !PT ;  /* 0x0000000fff377210 */ /* 0x000fe400017fe4ff */
[----:B------:R-:W-:Y:S02]  /*0d80*/  IADD3 R10, P2, PT, R14, 0x8c0, RZ ;  /* 0x000008c00e0a7810 */ /* 0x000fe40007f5e0ff */
[----:B------:R-:W-:Y:S02]  /*0d90*/  LOP3.LUT R3, R2, 0x180, RZ, 0xc0, !PT ;  /* 0x0000018002037812 */ /* 0x000fe400078ec0ff */
[----:B------:R-:W-:Y:S02]  /*0da0*/  LOP3.LUT R56, R9, 0x180, R56, 0xf8, !PT ;  /* 0x0000018009387812 */ /* 0x000fe400078ef838 */
[----:B------:R-:W-:Y:S02]  /*0db0*/  LOP3.LUT R4, R4, 0x180, RZ, 0xc0, !PT ;  /* 0x0000018004047812 */ /* 0x000fe400078ec0ff */
[----:B------:R-:W-:-:S02]  /*0dc0*/  LOP3.LUT R57, R12, 0x180, R57, 0xf8, !PT ;  /* 0x000001800c397812 */ /* 0x000fc400078ef839 */
[-C--:B------:R-:W-:Y:S02]  /*0dd0*/  IADD3.X R9, PT, PT, RZ, R15.reuse, RZ, P4, !PT ;  /* 0x0000000fff097210 */ /* 0x080fe400027fe4ff */
[----:B------:R-:W-:Y:S02]  /*0de0*/  IADD3 R12, P4, PT, R14, 0xa80, RZ ;  /* 0x00000a800e0c7810 */ /* 0x000fe40007f9e0ff */
[----:B------:R-:W-:Y:S02]  /*0df0*/  IADD3.X R11, PT, PT, RZ, R15, RZ, P2, !PT ;  /* 0x0000000fff0b7210 */ /* 0x000fe400017fe4ff */
[C---:B------:R-:W-:Y:S02]  /*0e00*/  LOP3.LUT R3, R67.reuse, 0x100, R3, 0xf6, !PT ;  /* 0x0000010043037812 */ /* 0x040fe400078ef603 */
[----:B------:R-:W-:Y:S02]  /*0e10*/  ISETP.GT.U32.AND P2, PT, R0, 0x1f, PT ;  /* 0x0000001f0000780c */ /* 0x000fe40003f44070 */
[----:B------:R-:W-:-:S02]  /*0e20*/  LOP3.LUT R67, R67, 0x180, R2, 0xf8, !PT ;  /* 0x0000018043437812 */ /* 0x000fc400078ef802 */
[----:B------:R-:W-:Y:S02]  /*0e30*/  LOP3.LUT R2, R13, R4, RZ, 0xfc, !PT ;  /* 0x000000040d027212 */ /* 0x000fe400078efcff */
[----:B------:R-:W-:Y:S02]  /*0e40*/  IADD3.X R13, PT, PT, RZ, R15, RZ, P4, !PT ;  /* 0x0000000fff0d7210 */ /* 0x000fe400027fe4ff */
[C---:B------:R-:W-:Y:S02]  /*0e50*/  IADD3 R16, P4, PT, R14.reuse, 0xe00, RZ ;  /* 0x00000e000e107810 */ /* 0x040fe40007f9e0ff */
[----:B------:R-:W-:Y:S02]  /*0e60*/  MOV R52, R8 ;  /* 0x0000000800347202 */ /* 0x000fe40000000f00 */
[----:B------:R-:W-:Y:S02]  /*0e70*/  IADD3 R8, P5, PT, R14, 0xc40, RZ ;  /* 0x00000c400e087810 */ /* 0x000fe40007fbe0ff */
[----:B------:R-:W-:-:S02]  /*0e80*/  IADD3.X R17, PT, PT, RZ, R15, RZ, P4, !PT ;  /* 0x0000000fff117210 */ /* 0x000fc400027fe4ff */
[----:B------:R-:W-:Y:S02]  /*0e90*/  MOV R54, R54 ;  /* 0x0000003600367202 */ /* 0x000fe40000000f00 */
[----:B------:R-:W-:Y:S02]  /*0ea0*/  MOV R50, R10 ;  /* 0x0000000a00327202 */ /* 0x000fe40000000f00 */
[----:B------:R-:W-:Y:S02]  /*0eb0*/  IADD3.X R9, PT, PT, RZ, R15, RZ, P5, !PT ;  /* 0x0000000fff097210 */ /* 0x000fe40002ffe4ff */
[C---:B------:R-:W-:Y:S02]  /*0ec0*/  IADD3 R18, P5, PT, R14.reuse, 0xfc0, RZ ;  /* 0x00000fc00e127810 */ /* 0x040fe40007fbe0ff */
[----:B------:R-:W-:Y:S02]  /*0ed0*/  @!P2 IADD3 R10, P4, PT, R14, 0x1180, RZ ;  /* 0x000011800e0aa810 */ /* 0x000fe40007f9e0ff */
[----:B------:R-:W-:-:S02]  /*0ee0*/  MOV R55, R16 ;  /* 0x0000001000377202 */ /* 0x000fc40000000f00 */
[----:B------:R-:W1:Y:S01]  /*0ef0*/  LDC.64 R16, c[0x0][0x388] ;  /* 0x0000e200ff107b82 */ /* 0x000e620000000a00 */
[----:B------:R-:W-:Y:S02]  /*0f00*/  MOV R74, R74 ;  /* 0x0000004a004a7202 */ /* 0x000fe40000000f00 */
[----:B------:R-:W-:Y:S02]  /*0f10*/  MOV R77, R12 ;  /* 0x0000000c004d7202 */ /* 0x000fe40000000f00 */
[----:B------:R-:W-:Y:S02]  /*0f20*/  MOV R75, R8 ;  /* 0x00000008004b7202 */ /* 0x000fe40000000f00 */
[-C--:B------:R-:W-:Y:S02]  /*0f30*/  IADD3.X R19, PT, PT, RZ, R15.reuse, RZ, P5, !PT ;  /* 0x0000000fff137210 */ /* 0x080fe40002ffe4ff */
[----:B------:R-:W-:Y:S02]  /*0f40*/  @!P2 IADD3.X R11, PT, PT, RZ, R15, RZ, P4, !PT ;  /* 0x0000000fff0ba210 */ /* 0x000fe400027fe4ff */
[----:B------:R-:W-:-:S02]  /*0f50*/  IADD3 R12, P5, PT, R14, 0x1200, RZ ;  /* 0x000012000e0c7810 */ /* 0x000fc40007fbe0ff */
[C---:B------:R-:W-:Y:S02]  /*0f60*/  IADD3 R8, P4, PT, R14.reuse, 0x13c0, RZ ;  /* 0x000013c00e087810 */ /* 0x040fe40007f9e0ff */
[----:B------:R-:W-:Y:S02]  /*0f70*/  MOV R72, R72 ;  /* 0x0000004800487202 */ /* 0x000fe40000000f00 */
[----:B------:R-:W-:Y:S02]  /*0f80*/  MOV R63, R18 ;  /* 0x00000012003f7202 */ /* 0x000fe40000000f00 */
[----:B------:R-:W-:Y:S02]  /*0f90*/  IADD3.X R13, PT, PT, RZ, R15, RZ, P5, !PT ;  /* 0x0000000fff0d7210 */ /* 0x000fe40002ffe4ff */
[----:B------:R-:W-:Y:S02]  /*0fa0*/  @!P2 MOV R73, R10 ;  /* 0x0000000a0049a202 */ /* 0x000fe40000000f00 */
[----:B------:R-:W-:Y:S01]  /*0fb0*/  IADD3.X R9, PT, PT, RZ, R15, RZ, P4, !PT ;  /* 0x0000000fff097210 */ /* 0x000fe200027fe4ff */
[----:B-1----:R-:W-:Y:S01]  /*0fc0*/  IMAD.WIDE.U32 R24, R59, 0x4, R16 ;  /* 0x000000043b187825 */ /* 0x002fe200078e0010 */
[----:B------:R-:W-:-:S02]  /*0fd0*/  IADD3 R10, P5, PT, R14, 0x1580, RZ ;  /* 0x000015800e0a7810 */ /* 0x000fc40007fbe0ff */
[----:B------:R-:W-:Y:S01]  /*0fe0*/  IADD3 R18, P4, PT, R14, 0x1740, RZ ;  /* 0x000017400e127810 */ /* 0x000fe20007f9e0ff */
[--C-:B------:R-:W-:Y:S01]  /*0ff0*/  IMAD.WIDE.U32 R66, R67, 0x4, R16.reuse ;  /* 0x0000000443427825 */ /* 0x100fe200078e0010 */
[----:B------:R-:W-:Y:S02]  /*1000*/  MOV R47, R12 ;  /* 0x0000000c002f7202 */ /* 0x000fe40000000f00 */
[----:B------:R-:W-:Y:S01]  /*1010*/  IADD3.X R11, PT, PT, RZ, R15, RZ, P5, !PT ;  /* 0x0000000fff0b7210 */ /* 0x000fe20002ffe4ff */
[--C-:B------:R-:W-:Y:S01]  /*1020*/  IMAD.WIDE.U32 R64, R65, 0x4, R16.reuse ;  /* 0x0000000441407825 */ /* 0x100fe200078e0010 */
[----:B------:R-:W-:Y:S02]  /*1030*/  MOV R45, R8 ;  /* 0x00000008002d7202 */ /* 0x000fe40000000f00 */
[----:B------:R-:W-:Y:S01]  /*1040*/  IADD3.X R19, PT, PT, RZ, R15, RZ, P4, !PT ;  /* 0x0000000fff137210 */ /* 0x000fe200027fe4ff */
[----:B------:R-:W-:Y:S01]  /*1050*/  IMAD.WIDE.U32 R28, R56, 0x4, R16 ;  /* 0x00000004381c7825 */ /* 0x000fe200078e0010 */
[----:B------:R-:W-:-:S02]  /*1060*/  IADD3 R8, P5, PT, R14, 0x1900, RZ ;  /* 0x000019000e087810 */ /* 0x000fc40007fbe0ff */
[----:B------:R-:W-:Y:S02]  /*1070*/  IADD3 R12, P4, PT, R14, 0x1ac0, RZ ;  /* 0x00001ac00e0c7810 */ /* 0x000fe40007f9e0ff */
[----:B------:R-:W-:Y:S02]  /*1080*/  MOV R11, R10 ;  /* 0x0000000a000b7202 */ /* 0x000fe40000000f00 */
[----:B------:R-:W-:Y:S02]  /*1090*/  IADD3.X R9, PT, PT, RZ, R15, RZ, P5, !PT ;  /* 0x0000000fff097210 */ /* 0x000fe40002ffe4ff */
[----:B------:R-:W-:Y:S02]  /*10a0*/  MOV R10, R18 ;  /* 0x00000012000a7202 */ /* 0x000fe40000000f00 */
[----:B------:R-:W-:Y:S02]  /*10b0*/  IADD3.X R13, PT, PT, RZ, R15, RZ, P4, !PT ;  /* 0x0000000fff0d7210 */ /* 0x000fe400027fe4ff */
[----:B------:R-:W-:-:S02]  /*10c0*/  @!P2 IADD3 R19, PT, PT, R0, UR9, RZ ;  /* 0x000000090013ac10 */ /* 0x000fc4000fffe0ff */
[C---:B------:R-:W-:Y:S02]  /*10d0*/  IADD3 R20, P4, PT, R14.reuse, 0x1e40, RZ ;  /* 0x00001e400e147810 */ /* 0x040fe40007f9e0ff */
[----:B------:R-:W-:Y:S01]  /*10e0*/  MOV R9, R8 ;  /* 0x0000000800097202 */ /* 0x000fe20000000f00 */
[----:B------:R-:W-:Y:S01]  /*10f0*/  @!P2 IMAD.WIDE.U32 R18, R19, 0x4, R16 ;  /* 0x000000041312a825 */ /* 0x000fe200078e0010 */
[----:B------:R-:W-:Y:S02]  /*1100*/  MOV R8, R12 ;  /* 0x0000000c00087202 */ /* 0x000fe40000000f00 */
[----:B------:R-:W-:Y:S02]  /*1110*/  IADD3.X R21, PT, PT, RZ, R15, RZ, P4, !PT ;  /* 0x0000000fff157210 */ /* 0x000fe400027fe4ff */
[----:B------:R-:W-:Y:S02]  /*1120*/  LOP3.LUT R61, R61, R4, RZ, 0xfc, !PT ;  /* 0x000000043d3d7212 */ /* 0x000fe400078efcff */
[----:B------:R-:W-:-:S02]  /*1130*/  IADD3 R12, P4, PT, R14, 0x2000, RZ ;  /* 0x000020000e0c7810 */ /* 0x000fc40007f9e0ff */
[----:B------:R-:W-:Y:S01]  /*1140*/  IADD3 R22, P5, PT, R14, 0x1c80, RZ ;  /* 0x00001c800e167810 */ /* 0x000fe20007fbe0ff */
[----:B------:R-:W-:Y:S01]  /*1150*/  IMAD.WIDE.U32 R40, R61, 0x4, R16 ;  /* 0x000000043d287825 */ /* 0x000fe200078e0010 */
[----:B------:R-:W-:Y:S02]  /*1160*/  IADD3.X R13, PT, PT, RZ, R15, RZ, P4, !PT ;  /* 0x0000000fff0d7210 */ /* 0x000fe400027fe4ff */
[----:B------:R-:W-:Y:S02]  /*1170*/  @!P2 IADD3 R34, P4, PT, R18, 0x80000, RZ ;  /* 0x000800001222a810 */ /* 0x000fe40007f9e0ff */
[----:B------:R-:W-:Y:S02]  /*1180*/  LOP3.LUT R58, R3, 0x1c000, R58, 0xf8, !PT ;  /* 0x0001c000033a7812 */ /* 0x000fe400078ef83a */
[----:B------:R-:W-:Y:S02]  /*1190*/  @!P2 IADD3.X R35, PT, PT, RZ, R19, RZ, P4, !PT ;  /* 0x00000013ff23a210 */ /* 0x000fe400027fe4ff */
[----:B------:R-:W-:Y:S01]  /*11a0*/  IADD3.X R23, PT, PT, RZ, R15, RZ, P5, !PT ;  /* 0x0000000fff177210 */ /* 0x000fe20002ffe4ff */
[----:B------:R-:W-:Y:S01]  /*11b0*/  IMAD.WIDE.U32 R32, R58, 0x4, R16 ;  /* 0x000000043a207825 */ /* 0x000fe200078e0010 */
[----:B------:R-:W-:-:S02]  /*11c0*/  MOV R3, R12 ;  /* 0x0000000c00037202 */ /* 0x000fc40000000f00 */
[----:B------:R-:W-:Y:S01]  /*11d0*/  IADD3 R18, P4, PT, R40, 0x1000, RZ ;  /* 0x0000100028127810 */ /* 0x000fe20007f9e0ff */
[----:B------:R-:W-:Y:S01]  /*11e0*/  IMAD.WIDE.U32 R12, R60, 0x4, R16 ;  /* 0x000000043c0c7825 */ /* 0x000fe200078e0010 */
[----:B------:R-:W-:Y:S02]  /*11f0*/  MOV R7, R22 ;  /* 0x0000001600077202 */ /* 0x000fe40000000f00 */
[----:B------:R-:W-:Y:S02]  /*1200*/  MOV R27, R14 ;  /* 0x0000000e001b7202 */ /* 0x000fe40000000f00 */
[----:B------:R-:W-:Y:S02]  /*1210*/  IADD3.X R19, PT, PT, RZ, R41, RZ, P4, !PT ;  /* 0x00000029ff137210 */ /* 0x000fe400027fe4ff */
[----:B------:R-:W-:Y:S01]  /*1220*/  MOV R4, R20 ;  /* 0x0000001400047202 */ /* 0x000fe20000000f00 */
[----:B------:R-:W-:Y:S01]  /*1230*/  @!PT LDS RZ, [RZ] ;  /* 0x00000000fffff984 */ /* 0x000fe20000000800 */
[----:B------:R-:W-:Y:S01]  /*1240*/  @!PT LDS RZ, [RZ] ;  /* 0x00000000fffff984 */ /* 0x000fe20000000800 */
[----:B------:R-:W-:Y:S01]  /*1250*/  @!PT LDS RZ, [RZ] ;  /* 0x00000000fffff984 */ /* 0x000fe20000000800 */
[----:B------:R1:W-:Y:S01]  /*1260*/  LDGSTS.E [R27], desc[UR16][R66.64] ;  /* 0x00000000421b7fae */ /* 0x0003e2000b9a1010 */
[----:B------:R-:W-:-:S02]  /*1270*/  IADD3 R22, P4, PT, R24, 0x1000, RZ ;  /* 0x0000100018167810 */ /* 0x000fc40007f9e0ff */
[----:B------:R-:W-:Y:S01]  /*1280*/  IADD3 R20, P5, PT, R12, 0x1000, RZ ;  /* 0x000010000c147810 */ /* 0x000fe20007fbe0ff */
[----:B------:R2:W-:Y:S01]  /*1290*/  LDGSTS.E [R74], desc[UR16][R40.64] ;  /* 0x00000000284a7fae */ /* 0x0005e2000b9a1010 */
[----:B------:R-:W-:Y:S02]  /*12a0*/  IADD3.X R23, PT, PT, RZ, R25, RZ, P4, !PT ;  /* 0x00000019ff177210 */ /* 0x000fe400027fe4ff */
[----:B------:R-:W-:Y:S01]  /*12b0*/  IADD3.X R21, PT, PT, RZ, R13, RZ, P5, !PT ;  /* 0x0000000dff157210 */ /* 0x000fe20002ffe4ff */
[----:B------:R3:W-:Y:S01]  /*12c0*/  LDGSTS.E [R72], desc[UR16][R12.64] ;  /* 0x000000000c487fae */ /* 0x0007e2000b9a1010 */
[----:B------:R-:W-:Y:S02]  /*12d0*/  IADD3 R42, P4, PT, R64, 0x60000, RZ ;  /* 0x00060000402a7810 */ /* 0x000fe40007f9e0ff */
[----:B------:R-:W-:Y:S01]  /*12e0*/  LOP3.LUT R48, R48, 0xff, RZ, 0xc0, !PT ;  /* 0x000000ff30307812 */ /* 0x000fe200078ec0ff */
[----:B-1----:R-:W-:Y:S01]  /*12f0*/  IMAD.WIDE.U32 R26, R57, 0x4, R16 ;  /* 0x00000004391a7825 */ /* 0x002fe200078e0010 */
[----:B------:R-:W-:Y:S01]  /*1300*/  IADD3.X R43, PT, PT, RZ, R65, RZ, P4, !PT ;  /* 0x00000041ff2b7210 */ /* 0x000fe200027fe4ff */
[----:B------:R1:W-:Y:S01]  /*1310*/  LDGSTS.E [R54], desc[UR16][R24.64] ;  /* 0x0000000018367fae */ /* 0x0003e2000b9a1010 */
[----:B--2---:R-:W-:-:S03]  /*1320*/  IADD3 R40, P5, PT, R66, 0x70000, RZ ;  /* 0x0007000042287810 */ /* 0x004fc60007fbe0ff */
[----:B------:R2:W-:Y:S01]  /*1330*/  LDGSTS.E [R52], desc[UR16][R32.64] ;  /* 0x0000000020347fae */ /* 0x0005e2000b9a1010 */
[----:B------:R-:W-:Y:S01]  /*1340*/  IADD3.X R41, PT, PT, RZ, R67, RZ, P5, !PT ;  /* 0x00000043ff297210 */ /* 0x000fe20002ffe4ff */
[----:B---3--:R-:W-:Y:S02]  /*1350*/  IMAD.WIDE.U32 R12, R2, 0x4, R16 ;  /* 0x00000004020c7825 */ /* 0x008fe400078e0010 */
[----:B------:R3:W-:Y:S04]  /*1360*/  LDGSTS.E [R50], desc[UR16][R26.64] ;  /* 0x000000001a327fae */ /* 0x0007e8000b9a1010 */
[----:B------:R3:W-:Y:S01]  /*1370*/  LDGSTS.E [R77], desc[UR16][R28.64] ;  /* 0x000000001c4d7fae */ /* 0x0007e2000b9a1010 */
[----:B-1----:R-:W-:-:S03]  /*1380*/  IADD3 R24, P4, PT, R32, 0x1000, RZ ;  /* 0x0000100020187810 */ /* 0x002fc60007f9e0ff */
[----:B------:R3:W-:Y:S01]  /*1390*/  LDGSTS.E [R75], desc[UR16][R42.64] ;  /* 0x000000002a4b7fae */ /* 0x0007e2000b9a1010 */
[----:B--2---:R-:W-:-:S03]  /*13a0*/  HFMA2 R52, -RZ, RZ, 0, 0 ;  /* 0x00000000ff347431 */ /* 0x004fc600000001ff */
[----:B------:R3:W-:Y:S04]  /*13b0*/  LDGSTS.E [R55], desc[UR16][R40.64] ;  /* 0x0000000028377fae */ /* 0x0007e8000b9a1010 */
[----:B------:R3:W-:Y:S04]  /*13c0*/  LDGSTS.E [R63], desc[UR16][R12.64] ;  /* 0x000000000c3f7fae */ /* 0x0007e8000b9a1010 */
[----:B------:R3:W-:Y:S04]  /*13d0*/  @!P2 LDGSTS.E [R73], desc[UR16][R34.64+0x600] ;  /* 0x000006002249afae */ /* 0x0007e8000b9a1010 */
[----:B------:R-:W0:Y:S01]  /*13e0*/  LDGDEPBAR ;  /* 0x00000000000079af */ /* 0x000e220000000000 */
[----:B------:R-:W-:Y:S05]  /*13f0*/  @!P3 BRA `(.L_x_5) ;  /* 0x000000000014b947 */ /* 0x000fea0003800000 */
[----:B---3--:R-:W-:-:S04]  /*1400*/  SHF.R.U32.HI R34, RZ, 0x2, R48 ;  /* 0x00000002ff227819 */ /* 0x008fc80000011630 */
[----:B------:R-:W-:-:S13]  /*1410*/  LOP3.LUT P5, RZ, R34, UR14, RZ, 0xfc, !PT ;  /* 0x0000000e22ff7c12 */ /* 0x000fda000f8afcff */
[----:B------:R-:W-:-:S04]  /*1420*/  @P5 IADD3 R34, PT, PT, R34, UR14, RZ ;  /* 0x0000000e22225c10 */ /* 0x000fc8000fffe0ff */
[----:B------:R-:W-:-:S04]  /*1430*/  @P5 ISETP.GE.U32.AND P6, PT, R34, 0x1d, PT ;  /* 0x0000001d2200580c */ /* 0x000fc80003fc6070 */
[----:B------:R-:W-:-:S09]  /*1440*/  @P5 SEL R52, RZ, 0x4, P6 ;  /* 0x00000004ff345807 */ /* 0x000fd20003000000 */
.L_x_5:
[----:B------:R-:W-:Y:S05]  /*1450*/  BSYNC.RECONVERGENT B0 ;  /* 0x0000000000007941 */ /* 0x000fea0003800200 */
.L_x_4:
[----:B---3--:R-:W-:Y:S01]  /*1460*/  IADD3 R26, P5, PT, R26, 0x1000, RZ ;  /* 0x000010001a1a7810 */ /* 0x008fe20007fbe0ff */
[----:B------:R-:W-:Y:S01]  /*1470*/  BSSY.RECONVERGENT B0, `(.L_x_6) ;  /* 0x0000050000007945 */ /* 0x000fe20003800200 */
[----:B------:R-:W-:Y:S02]  /*1480*/  IADD3 R32, P6, PT, R28, 0x1000, RZ ;  /* 0x000010001c207810 */ /* 0x000fe40007fde0ff */
[----:B------:R-:W-:Y:S02]  /*1490*/  IADD3 R28, PT, PT, -R52, 0x4, RZ ;  /* 0x00000004341c7810 */ /* 0x000fe40007ffe1ff */
[----:B------:R-:W-:Y:S02]  /*14a0*/  IADD3.X R25, PT, PT, RZ, R33, RZ, P4, !PT ;  /* 0x00000021ff197210 */ /* 0x000fe400027fe4ff */
[----:B------:R-:W-:Y:S02]  /*14b0*/  IADD3.X R27, PT, PT, RZ, R27, RZ, P5, !PT ;  /* 0x0000001bff1b7210 */ /* 0x000fe40002ffe4ff */
[----:B------:R-:W-:-:S02]  /*14c0*/  IADD3.X R33, PT, PT, RZ, R29, RZ, P6, !PT ;  /* 0x0000001dff217210 */ /* 0x000fc400037fe4ff */
[----:B------:R-:W-:Y:S02]  /*14d0*/  IADD3 R34, P5, PT, R12, 0x1000, RZ ;  /* 0x000010000c227810 */ /* 0x000fe40007fbe0ff */
[----:B------:R-:W-:Y:S02]  /*14e0*/  LOP3.LUT R29, R28, 0x3, RZ, 0xc0, !PT ;  /* 0x000000031c1d7812 */ /* 0x000fe400078ec0ff */
[----:B------:R-:W-:Y:S02]  /*14f0*/  @!P2 IADD3 R41, PT, PT, R0, UR9, RZ ;  /* 0x000000090029ac10 */ /* 0x000fe4000fffe0ff */
[----:B------:R-:W-:Y:S02]  /*1500*/  IADD3.X R35, PT, PT, RZ, R13, RZ, P5, !PT ;  /* 0x0000000dff237210 */ /* 0x000fe40002ffe4ff */
[----:B------:R-:W-:Y:S01]  /*1510*/  IADD3 R28, P4, PT, R14, 0x21c0, RZ ;  /* 0x000021c00e1c7810 */ /* 0x000fe20007f9e0ff */
[----:B------:R-:W-:Y:S01]  /*1520*/  @!P2 IMAD.WIDE.U32 R12, R41, 0x4, R16 ;  /* 0x00000004290ca825 */ /* 0x000fe200078e0010 */
[----:B------:R-:W-:-:S02]  /*1530*/  IADD3 R40, P5, PT, R36, R29, RZ ;  /* 0x0000001d24287210 */ /* 0x000fc40007fbe0ff */
[----:B------:R-:W-:Y:S02]  /*1540*/  IADD3.X R29, PT, PT, RZ, R15, RZ, P4, !PT ;  /* 0x0000000fff1d7210 */ /* 0x000fe400027fe4ff */
[----:B------:R-:W-:Y:S02]  /*1550*/  IADD3.X R41, PT, PT, RZ, R37, RZ, P5, !PT ;  /* 0x00000025ff297210 */ /* 0x000fe40002ffe4ff */
[----:B------:R-:W-:Y:S02]  /*1560*/  ISETP.NE.U32.AND P4, PT, R52, RZ, PT ;  /* 0x000000ff3400720c */ /* 0x000fe40003f85070 */
[----:B------:R-:W-:Y:S02]  /*1570*/  @!P2 IADD3 R42, P5, PT, R14, 0x2380, RZ ;  /* 0x000023800e2aa810 */ /* 0x000fe40007fbe0ff */
[----:B------:R-:W-:Y:S02]  /*1580*/  MOV R55, R28 ;  /* 0x0000001c00377202 */ /* 0x000fe40000000f00 */
[----:B------:R-:W-:-:S02]  /*1590*/  IADD3 R40, P6, PT, R40, -0x4000, RZ ;  /* 0xffffc00028287810 */ /* 0x000fc40007fde0ff */
[----:B------:R-:W-:Y:S02]  /*15a0*/  @!P2 IADD3.X R43, PT, PT, RZ, R15, RZ, P5, !PT ;  /* 0x0000000fff2ba210 */ /* 0x000fe40002ffe4ff */
[----:B------:R-:W-:Y:S02]  /*15b0*/  IADD3 R29, PT, PT, R5, -0xe7c, RZ ;  /* 0xfffff184051d7810 */ /* 0x000fe40007ffe0ff */
[----:B------:R-:W-:Y:S02]  /*15c0*/  IADD3.X R41, PT, PT, R41, -0x1, RZ, P6, !PT ;  /* 0xffffffff29297810 */ /* 0x000fe400037fe4ff */
[----:B------:R-:W-:Y:S01]  /*15d0*/  @!P2 MOV R63, R42 ;  /* 0x0000002a003fa202 */ /* 0x000fe20000000f00 */
[----:B------:R-:W-:Y:S01]  /*15e0*/  IMAD.WIDE.U32 R42, R29, 0x4, R30 ;  /* 0x000000041d2a7825 */ /* 0x000fe200078e001e */
[----:B------:R-:W-:Y:S01]  /*15f0*/  @!P2 IADD3 R28, P6, PT, R12, 0x81000, RZ ;  /* 0x000810000c1ca810 */ /* 0x000fe20007fde0ff */
[----:B------:R-:W-:Y:S01]  /*1600*/  @!PT LDS RZ, [RZ] ;  /* 0x00000000fffff984 */ /* 0x000fe20000000800 */
[----:B------:R-:W-:Y:S01]  /*1610*/  @!PT LDS RZ, [RZ] ;  /* 0x00000000fffff984 */ /* 0x000fe20000000800 */
[----:B------:R-:W-:Y:S01]  /*1620*/  @!PT LDS RZ, [RZ] ;  /* 0x00000000fffff984 */ /* 0x000fe20000000800 */
[----:B------:R1:W-:Y:S01]  /*1630*/  LDGSTS.E.ZFILL [R51], desc[UR16][R40.64+0x610], P4 ;  /* 0x0000061028337fae */ /* 0x0003e2000a1e1010 */
[----:B------:R-:W-:-:S02]  /*1640*/  IADD3 R12, P5, PT, R66, 0x1000, RZ ;  /* 0x00001000420c7810 */ /* 0x000fc40007fbe0ff */
[----:B------:R-:W-:Y:S01]  /*1650*/  @!P2 IADD3.X R29, PT, PT, RZ, R13, RZ, P6, !PT ;  /* 0x0000000dff1da210 */ /* 0x000fe200037fe4ff */
[----:B------:R1:W-:Y:S01]  /*1660*/  LDGSTS.E [R49], desc[UR16][R42.64], P0 ;  /* 0x000000002a317fae */ /* 0x0003e200081a1010 */
[----:B------:R-:W-:Y:S02]  /*1670*/  IADD3.X R13, PT, PT, RZ, R67, RZ, P5, !PT ;  /* 0x00000043ff0d7210 */ /* 0x000fe40002ffe4ff */
[----:B------:R-:W-:Y:S01]  /*1680*/  IADD3 R50, PT, PT, R0, 0xe0, RZ ;  /* 0x000000e000327810 */ /* 0x000fe20007ffe0ff */
[----:B------:R-:W-:Y:S06]  /*1690*/  @P1 BRA `(.L_x_7) ;  /* 0x0000000000b41947 */ /* 0x000fec0003800000 */
[----:B-1----:R-:W-:Y:S02]  /*16a0*/  IADD3 R42, PT, PT, R46, 0x2, RZ ;  /* 0x000000022e2a7810 */ /* 0x002fe40007ffe0ff */
[----:B------:R-:W-:Y:S02]  /*16b0*/  IADD3 R40, PT, PT, R0, 0xe0, RZ ;  /* 0x000000e000287810 */ /* 0x000fe40007ffe0ff */
[----:B------:R-:W-:-:S05]  /*16c0*/  PRMT R41, R42, 0x9910, RZ ;  /* 0x000099102a297816 */ /* 0x000fca00000000ff */
[----:B------:R-:W-:Y:S01]  /*16d0*/  IMAD R43, R41, 0x39, RZ ;  /* 0x00000039292b7824 */ /* 0x000fe200078e02ff */
[----:B------:R-:W-:-:S04]  /*16e0*/  LOP3.LUT R41, R40, 0xffff, RZ, 0xc0, !PT ;  /* 0x0000ffff28297812 */ /* 0x000fc800078ec0ff */
[----:B------:R-:W-:Y:S01]  /*16f0*/  LOP3.LUT R43, R43, 0xffff, RZ, 0xc0, !PT ;  /* 0x0000ffff2b2b7812 */ /* 0x000fe200078ec0ff */
[----:B------:R-:W-:-:S03]  /*1700*/  IMAD R41, R41, 0x71d, RZ ;  /* 0x0000071d29297824 */ /* 0x000fc600078e02ff */
[----:B------:R-:W-:Y:S02]  /*1710*/  SHF.R.U32.HI R43, RZ, 0x9, R43 ;  /* 0x00000009ff2b7819 */ /* 0x000fe4000001162b */
[----:B------:R-:W-:Y:S02]  /*1720*/  SHF.R.U32.HI R41, RZ, 0x10, R41 ;  /* 0x00000010ff297819 */ /* 0x000fe40000011629 */
[----:B------:R-:W-:Y:S02]  /*1730*/  PRMT R49, R43, 0x9910, RZ ;  /* 0x000099102b317816 */ /* 0x000fe400000000ff */
[----:B------:R-:W-:Y:S02]  /*1740*/  PRMT R43, R41, 0x9910, RZ ;  /* 0x00009910292b7816 */ /* 0x000fe400000000ff */
[----:B------:R-:W-:-:S03]  /*1750*/  LEA R49, R49, R49, 0x3 ;  /* 0x0000003131317211 */ /* 0x000fc600078e18ff */
[----:B------:R-:W-:Y:S01]  /*1760*/  IMAD R43, R43, 0x24, RZ ;  /* 0x000000242b2b7824 */ /* 0x000fe200078e02ff */
[----:B------:R-:W-:-:S04]  /*1770*/  IADD3 R49, PT, PT, RZ, -R49, RZ ;  /* 0x80000031ff317210 */ /* 0x000fc80007ffe0ff */
[----:B------:R-:W-:Y:S02]  /*1780*/  PRMT R49, R49, 0x7710, RZ ;  /* 0x0000771031317816 */ /* 0x000fe400000000ff */
[----:B------:R-:W-:Y:S02]  /*1790*/  IADD3 R43, PT, PT, RZ, -R43, RZ ;  /* 0x8000002bff2b7210 */ /* 0x000fe40007ffe0ff */
[----:B------:R-:W-:Y:S02]  /*17a0*/  IADD3 R49, PT, PT, R42, R49, RZ ;  /* 0x000000312a317210 */ /* 0x000fe40007ffe0ff */
[----:B------:R-:W-:Y:S02]  /*17b0*/  PRMT R43, R43, 0x7710, RZ ;  /* 0x000077102b2b7816 */ /* 0x000fe400000000ff */
[----:B------:R-:W-:Y:S02]  /*17c0*/  LOP3.LUT R42, R49, 0xff, RZ, 0xc0, !PT ;  /* 0x000000ff312a7812 */ /* 0x000fe400078ec0ff */
[----:B------:R-:W-:-:S02]  /*17d0*/  IADD3 R43, PT, PT, R40, R43, RZ ;  /* 0x0000002b282b7210 */ /* 0x000fc40007ffe0ff */
[----:B------:R-:W-:Y:S02]  /*17e0*/  IADD3 R40, PT, PT, R53, UR7, RZ ;  /* 0x0000000735287c10 */ /* 0x000fe4000fffe0ff */
[----:B------:R-:W-:Y:S02]  /*17f0*/  IADD3 R42, PT, PT, R42, UR14, RZ ;  /* 0x0000000e2a2a7c10 */ /* 0x000fe4000fffe0ff */
[----:B------:R-:W-:Y:S01]  /*1800*/  LOP3.LUT P5, RZ, R44, 0xff, R49, 0xf8, !PT ;  /* 0x000000ff2cff7812 */ /* 0x000fe200078af831 */
[----:B------:R-:W-:Y:S01]  /*1810*/  IMAD R52, R41, 0xe00, R40 ;  /* 0x00000e0029347824 */ /* 0x000fe200078e0228 */
[----:B------:R-:W-:Y:S02]  /*1820*/  ISETP.GE.U32.AND P4, PT, R42, 0x1d, PT ;  /* 0x0000001d2a00780c */ /* 0x000fe40003f86070 */
[----:B------:R-:W-:Y:S02]  /*1830*/  LOP3.LUT R40, R43, 0xffff, RZ, 0xc0, !PT ;  /* 0x0000ffff2b287812 */ /* 0x000fe400078ec0ff */
[----:B------:R-:W-:-:S02]  /*1840*/  IADD3 R41, PT, PT, R41, UR13, RZ ;  /* 0x0000000d29297c10 */ /* 0x000fc4000fffe0ff */
[----:B------:R-:W-:Y:S02]  /*1850*/  SEL R42, RZ, 0x4, P4 ;  /* 0x00000004ff2a7807 */ /* 0x000fe40002000000 */
[----:B------:R-:W-:Y:S02]  /*1860*/  IADD3 R40, PT, PT, -R40, R0, R53 ;  /* 0x0000000028287210 */ /* 0x000fe40007ffe135 */
[----:B------:R-:W-:Y:S02]  /*1870*/  LOP3.LUT R49, R49, 0xff, RZ, 0xc0, !PT ;  /* 0x000000ff31317812 */ /* 0x000fe400078ec0ff */
[----:B------:R-:W-:Y:S02]  /*1880*/  ISETP.GT.U32.AND P4, PT, R41, 0x1c, PT ;  /* 0x0000001c2900780c */ /* 0x000fe40003f84070 */
[----:B------:R-:W-:Y:S02]  /*1890*/  SEL R42, R42, RZ, P5 ;  /* 0x000000ff2a2a7207 */ /* 0x000fe40002800000 */
[----:B------:R-:W-:-:S02]  /*18a0*/  LEA R40, R49, R40, 0x2 ;  /* 0x0000002831287211 */ /* 0x000fc400078e10ff */
[----:B------:R-:W-:Y:S02]  /*18b0*/  SEL R42, R42, RZ, !P4 ;  /* 0x000000ff2a2a7207 */ /* 0x000fe40006000000 */
[----:B------:R-:W-:Y:S02]  /*18c0*/  IADD3 R43, PT, PT, R40, 0x224, RZ ;  /* 0x00000224282b7810 */ /* 0x000fe40007ffe0ff */
        /* <DEDUP_REMOVED lines=10> */
.L_x_7:
[----:B------:R-:W-:Y:S05]  /*1970*/  BSYNC.RECONVERGENT B0 ;  /* 0x0000000000007941 */ /* 0x000fea0003800200 */
.L_x_6:
[----:B-12---:R-:W-:Y:S01]  /*1980*/  LOP3.LUT R40, R50, 0xffff, RZ, 0xc0, !PT ;  /* 0x0000ffff32287812 */ /* 0x006fe200078ec0ff */
[----:B------:R-:W-:Y:S01]  /*1990*/  @!PT LDS RZ, [RZ] ;  /* 0x00000000fffff984 */ /* 0x000fe20000000800 */
[----:B------:R-:W-:Y:S01]  /*19a0*/  @!PT LDS RZ, [RZ] ;  /* 0x00000000fffff984 */ /* 0x000fe20000000800 */
[----:B------:R-:W-:Y:S01]  /*19b0*/  @!PT LDS RZ, [RZ] ;  /* 0x00000000fffff984 */ /* 0x000fe20000000800 */
[----:B------:R-:W-:Y:S01]  /*19c0*/  LDGSTS.E [R47], desc[UR16][R12.64+-0x800] ;  /* 0x000008000c2f7fae */ /* 0x000fe2000b9a1010 */
[----:B------:R-:W-:Y:S01]  /*19d0*/  IADD3 R51, PT, PT, R46, 0x2, RZ ;  /* 0x000000022e337810 */ /* 0x000fe20007ffe0ff */
[----:B------:R-:W-:Y:S01]  /*19e0*/  BSSY.RECONVERGENT B0, `(.L_x_8) ;  /* 0x0000027000007945 */ /* 0x000fe20003800200 */
[----:B------:R-:W-:Y:S01]  /*19f0*/  IADD3 R42, P4, PT, R64, 0x61000, RZ ;  /* 0x00061000402a7810 */ /* 0x000fe20007f9e0ff */
[----:B------:R-:W-:Y:S01]  /*1a00*/  IMAD R40, R40, 0x71d, RZ ;  /* 0x0000071d28287824 */ /* 0x000fe200078e02ff */
[----:B------:R1:W-:Y:S01]  /*1a10*/  LDGSTS.E [R45], desc[UR16][R18.64+-0x800] ;  /* 0x00000800122d7fae */ /* 0x0003e2000b9a1010 */
[----:B------:R-:W-:Y:S02]  /*1a20*/  PRMT R41, R51, 0x9910, RZ ;  /* 0x0000991033297816 */ /* 0x000fe400000000ff */
[----:B------:R-:W-:Y:S01]  /*1a30*/  IADD3.X R43, PT, PT, RZ, R65, RZ, P4, !PT ;  /* 0x00000041ff2b7210 */ /* 0x000fe200027fe4ff */
[----:B------:R-:W-:Y:S01]  /*1a40*/  LDGSTS.E [R11], desc[UR16][R20.64+-0x800] ;  /* 0x00000800140b7fae */ /* 0x000fe2000b9a1010 */
[----:B------:R-:W-:Y:S01]  /*1a50*/  SHF.R.U32.HI R49, RZ, 0x10, R40 ;  /* 0x00000010ff317819 */ /* 0x000fe20000011628 */
[----:B------:R-:W-:Y:S01]  /*1a60*/  IMAD R41, R41, 0x39, RZ ;  /* 0x0000003929297824 */ /* 0x000fe200078e02ff */
[----:B------:R-:W-:Y:S01]  /*1a70*/  IADD3 R40, P5, PT, R66, 0x71000, RZ ;  /* 0x0007100042287810 */ /* 0x000fe20007fbe0ff */
[----:B------:R2:W-:Y:S01]  /*1a80*/  LDGSTS.E [R10], desc[UR16][R22.64+-0x800] ;  /* 0x00000800160a7fae */ /* 0x0005e2000b9a1010 */
[----:B-1----:R-:W-:-:S03]  /*1a90*/  PRMT R45, R49, 0x9910, RZ ;  /* 0x00009910312d7816 */ /* 0x002fc600000000ff */
[----:B------:R1:W-:Y:S04]  /*1aa0*/  LDGSTS.E [R9], desc[UR16][R24.64+-0x800] ;  /* 0x0000080018097fae */ /* 0x0003e8000b9a1010 */
[----:B------:R3:W-:Y:S01]  /*1ab0*/  LDGSTS.E [R8], desc[UR16][R26.64+-0x800] ;  /* 0x000008001a087fae */ /* 0x0007e2000b9a1010 */
[----:B--2---:R-:W-:-:S03]  /*1ac0*/  LOP3.LUT R10, R41, 0xffff, RZ, 0xc0, !PT ;  /* 0x0000ffff290a7812 */ /* 0x004fc600078ec0ff */
[----:B------:R2:W-:Y:S01]  /*1ad0*/  LDGSTS.E [R7], desc[UR16][R32.64+-0x800] ;  /* 0x0000080020077fae */ /* 0x0005e2000b9a1010 */
[----:B------:R-:W-:Y:S02]  /*1ae0*/  IADD3.X R41, PT, PT, RZ, R67, RZ, P5, !PT ;  /* 0x00000043ff297210 */ /* 0x000fe40002ffe4ff */
[----:B------:R-:W-:Y:S01]  /*1af0*/  SHF.R.U32.HI R10, RZ, 0x9, R10 ;  /* 0x00000009ff0a7819 */ /* 0x000fe2000001160a */
[----:B------:R4:W-:Y:S01]  /*1b00*/  LDGSTS.E [R4], desc[UR16][R42.64+-0x800] ;  /* 0x000008002a047fae */ /* 0x0009e2000b9a1010 */
[----:B-1----:R-:W-:Y:S02]  /*1b10*/  MOV R9, R45 ;  /* 0x0000002d00097202 */ /* 0x002fe40000000f00 */
[----:B------:R-:W-:Y:S01]  /*1b20*/  PRMT R10, R10, 0x9910, RZ ;  /* 0x000099100a0a7816 */ /* 0x000fe200000000ff */
[----:B------:R1:W-:Y:S01]  /*1b30*/  LDGSTS.E [R3], desc[UR16][R40.64+-0x800] ;  /* 0x0000080028037fae */ /* 0x0003e2000b9a1010 */
[----:B---3--:R-:W-:Y:S01]  /*1b40*/  IADD3 R8, P4, PT, R68, 0xa20, RZ ;  /* 0x00000a2044087810 */ /* 0x008fe20007f9e0ff */
[----:B------:R-:W-:Y:S01]  /*1b50*/  IMAD R9, R9, 0x24, RZ ;  /* 0x0000002409097824 */ /* 0x000fe200078e02ff */
[----:B------:R-:W-:Y:S01]  /*1b60*/  LEA R11, R10, R10, 0x3 ;  /* 0x0000000a0a0b7211 */ /* 0x000fe200078e18ff */
[----:B------:R1:W-:Y:S03]  /*1b70*/  LDGSTS.E [R55], desc[UR16][R34.64+-0x800] ;  /* 0x0000080022377fae */ /* 0x0003e6000b9a1010 */
[----:B--2---:R-:W-:Y:S01]  /*1b80*/  IADD3 R7, PT, PT, RZ, -R9, RZ ;  /* 0x80000009ff077210 */ /* 0x004fe20007ffe0ff */
[----:B------:R1:W-:Y:S01]  /*1b90*/  @!P2 LDGSTS.E [R63], desc[UR16][R28.64+-0x200] ;  /* 0x00000e001c3fafae */ /* 0x0003e2000b9a1010 */
[----:B----4-:R-:W-:Y:S01]  /*1ba0*/  HFMA2 R4, -RZ, RZ, 0, 0 ;  /* 0x00000000ff047431 */ /* 0x010fe200000001ff */
[----:B------:R-:W-:-:S02]  /*1bb0*/  IADD3.X R9, PT, PT, RZ, R69, RZ, P4, !PT ;  /* 0x00000045ff097210 */ /* 0x000fc400027fe4ff */
[----:B------:R-:W-:Y:S01]  /*1bc0*/  PRMT R7, R7, 0x7710, RZ ;  /* 0x0000771007077816 */ /* 0x000fe200000000ff */
[----:B------:R-:W0:Y:S03]  /*1bd0*/  LDGDEPBAR ;  /* 0x00000000000079af */ /* 0x000e260000000000 */
[----:B------:R-:W-:Y:S01]  /*1be0*/  IADD3 R7, PT, PT, R50, R7, RZ ;  /* 0x0000000732077210 */ /* 0x000fe20007ffe0ff */
[----:B------:R-:W-:Y:S06]  /*1bf0*/  @!P3 BRA `(.L_x_9) ;  /* 0x000000000014b947 */ /* 0x000fec0003800000 */
[----:B-1----:R-:W-:-:S04]  /*1c00*/  SHF.R.U32.HI R3, RZ, 0x2, R48 ;  /* 0x00000002ff037819 */ /* 0x002fc80000011630 */
[----:B------:R-:W-:-:S13]  /*1c10*/  LOP3.LUT P4, RZ, R3, UR14, RZ, 0xfc, !PT ;  /* 0x0000000e03ff7c12 */ /* 0x000fda000f88fcff */
[----:B------:R-:W-:-:S04]  /*1c20*/  @P4 IADD3 R3, PT, PT, R3, UR14, RZ ;  /* 0x0000000e03034c10 */ /* 0x000fc8000fffe0ff */
[----:B------:R-:W-:-:S04]  /*1c30*/  @P4 ISETP.GE.U32.AND P5, PT, R3, 0x1d, PT ;  /* 0x0000001d0300480c */ /* 0x000fc80003fa6070 */
[----:B------:R-:W-:-:S09]  /*1c40*/  @P4 SEL R4, RZ, 0x4, P5 ;  /* 0x00000004ff044807 */ /* 0x000fd20002800000 */
.L_x_9:
[----:B------:R-:W-:Y:S05]  /*1c50*/  BSYNC.RECONVERGENT B0 ;  /* 0x0000000000007941 */ /* 0x000fea0003800200 */
.L_x_8:
[----:B-1----:R-:W-:Y:S01]  /*1c60*/  IADD3 R3, PT, PT, -R4, 0x4, RZ ;  /* 0x0000000404037810 */ /* 0x002fe20007ffe1ff */
[----:B------:R-:W-:Y:S01]  /*1c70*/  BSSY.RECONVERGENT B0, `(.L_x_10) ;  /* 0x000004a000007945 */ /* 0x000fe20003800200 */
[----:B------:R-:W-:Y:S02]  /*1c80*/  LOP3.LUT R10, R7, 0xffff, RZ, 0xc0, !PT ;  /* 0x0000ffff070a7812 */ /* 0x000fe400078ec0ff */
[----:B------:R-:W-:Y:S02]  /*1c90*/  LOP3.LUT R7, R3, 0x3, RZ, 0xc0, !PT ;  /* 0x0000000303077812 */ /* 0x000fe400078ec0ff */
[----:B------:R-:W-:Y:S02]  /*1ca0*/  MOV R29, R8 ;  /* 0x00000008001d7202 */ /* 0x000fe40000000f00 */
[----:B------:R-:W-:Y:S02]  /*1cb0*/  IADD3 R7, P5, PT, R36, R7, RZ ;  /* 0x0000000724077210 */ /* 0x000fe40007fbe0ff */
[----:B------:R-:W-:-:S02]  /*1cc0*/  IADD3 R8, P6, PT, R38, 0xa20, RZ ;  /* 0x00000a2026087810 */ /* 0x000fc40007fde0ff */
[----:B------:R-:W-:Y:S02]  /*1cd0*/  ISETP.NE.U32.AND P4, PT, R4, RZ, PT ;  /* 0x000000ff0400720c */ /* 0x000fe40003f85070 */
[----:B------:R-:W-:Y:S02]  /*1ce0*/  IADD3 R3, PT, PT, -R10, R53, R50 ;  /* 0x000000350a037210 */ /* 0x000fe40007ffe132 */
[----:B------:R-:W-:Y:S02]  /*1cf0*/  IADD3.X R36, PT, PT, RZ, R37, RZ, P5, !PT ;  /* 0x00000025ff247210 */ /* 0x000fe40002ffe4ff */
[----:B------:R-:W-:Y:S02]  /*1d00*/  IADD3 R11, PT, PT, RZ, -R11, RZ ;  /* 0x8000000bff0b7210 */ /* 0x000fe40007ffe0ff */
[----:B------:R-:W-:Y:S02]  /*1d10*/  IADD3 R10, P5, PT, R7, -0x4000, RZ ;  /* 0xffffc000070a7810 */ /* 0x000fe40007fbe0ff */
[----:B------:R-:W-:-:S02]  /*1d20*/  IADD3.X R9, PT, PT, RZ, R39, RZ, P6, !PT ;  /* 0x00000027ff097210 */ /* 0x000fc400037fe4ff */
[----:B------:R-:W-:Y:S02]  /*1d30*/  IADD3 R7, PT, PT, R5, -0xe78, RZ ;  /* 0xfffff18805077810 */ /* 0x000fe40007ffe0ff */
[----:B------:R-:W-:Y:S02]  /*1d40*/  PRMT R4, R11, 0x7710, RZ ;  /* 0x000077100b047816 */ /* 0x000fe400000000ff */
[----:B------:R-:W-:Y:S02]  /*1d50*/  IADD3.X R11, PT, PT, R36, -0x1, RZ, P5, !PT ;  /* 0xffffffff240b7810 */ /* 0x000fe40002ffe4ff */
[----:B------:R-:W-:Y:S01]  /*1d60*/  MOV R37, R8 ;  /* 0x0000000800257202 */ /* 0x000fe20000000f00 */
[----:B------:R-:W-:Y:S01]  /*1d70*/  IMAD.WIDE.U32 R8, R7, 0x4, R30 ;  /* 0x0000000407087825 */ /* 0x000fe200078e001e */
[----:B------:R-:W-:Y:S01]  /*1d80*/  IADD3 R51, PT, PT, R51, R4, RZ ;  /* 0x0000000433337210 */ /* 0x000fe20007ffe0ff */
[----:B------:R-:W-:Y:S01]  /*1d90*/  @!PT LDS RZ, [RZ] ;  /* 0x00000000fffff984 */ /* 0x000fe20000000800 */
[----:B------:R-:W-:Y:S01]  /*1da0*/  @!PT LDS RZ, [RZ] ;  /* 0x00000000fffff984 */ /* 0x000fe20000000800 */
[----:B------:R-:W-:Y:S01]  /*1db0*/  @!PT LDS RZ, [RZ] ;  /* 0x00000000fffff984 */ /* 0x000fe20000000800 */
[----:B------:R1:W-:Y:S01]  /*1dc0*/  LDGSTS.E.ZFILL [R29], desc[UR16][R10.64+0x620], P4 ;  /* 0x000006200a1d7fae */ /* 0x0003e2000a1e1010 */
[----:B------:R-:W-:-:S02]  /*1dd0*/  SHF.R.U32.HI R48, RZ, 0x2, R48 ;  /* 0x00000002ff307819 */ /* 0x000fc40000011630 */
[----:B------:R-:W-:Y:S01]  /*1de0*/  LOP3.LUT R28, R51, 0xff, RZ, 0xc0, !PT ;  /* 0x000000ff331c7812 */ /* 0x000fe200078ec0ff */
[----:B------:R1:W-:Y:S01]  /*1df0*/  LDGSTS.E [R37], desc[UR16][R8.64], P0 ;  /* 0x0000000008257fae */ /* 0x0003e200081a1010 */
[----:B------:R-:W-:Y:S02]  /*1e00*/  IADD3 R4, PT, PT, R48, UR14, RZ ;  /* 0x0000000e30047c10 */ /* 0x000fe4000fffe0ff */
[----:B------:R-:W-:Y:S01]  /*1e10*/  IADD3 R7, PT, PT, R28, UR14, RZ ;  /* 0x0000000e1c077c10 */ /* 0x000fe2000fffe0ff */
[----:B------:R-:W-:Y:S06]  /*1e20*/  @P1 BRA `(.L_x_11) ;  /* 0x0000000000b81947 */ /* 0x000fec0003800000 */
[----:B------:R-:W-:-:S04]  /*1e30*/  IADD3 R46, PT, PT, R46, 0x2, RZ ;  /* 0x000000022e2e7810 */ /* 0x000fc80007ffe0ff */
[----:B-1----:R-:W-:-:S05]  /*1e40*/  PRMT R8, R46, 0x9910, RZ ;  /* 0x000099102e087816 */ /* 0x002fca00000000ff */
[----:B------:R-:W-:Y:S01]  /*1e50*/  IMAD R9, R8, 0x39, RZ ;  /* 0x0000003908097824 */ /* 0x000fe200078e02ff */
[----:B------:R-:W-:-:S04]  /*1e60*/  IADD3 R8, PT, PT, R0, 0xe0, RZ ;  /* 0x000000e000087810 */ /* 0x000fc80007ffe0ff */
[----:B------:R-:W-:Y:S02]  /*1e70*/  LOP3.LUT R10, R9, 0xffff, RZ, 0xc0, !PT ;  /* 0x0000ffff090a7812 */ /* 0x000fe400078ec0ff */
[----:B------:R-:W-:Y:S02]  /*1e80*/  LOP3.LUT R9, R8, 0xffff, RZ, 0xc0, !PT ;  /* 0x0000ffff08097812 */ /* 0x000fe400078ec0ff */
[----:B------:R-:W-:-:S03]  /*1e90*/  SHF.R.U32.HI R10, RZ, 0x9, R10 ;  /* 0x00000009ff0a7819 */ /* 0x000fc6000001160a */
[----:B------:R-:W-:Y:S01]  /*1ea0*/  IMAD R9, R9, 0x71d, RZ ;  /* 0x0000071d09097824 */ /* 0x000fe200078e02ff */
[----:B------:R-:W-:-:S04]  /*1eb0*/  PRMT R10, R10, 0x9910, RZ ;  /* 0x000099100a0a7816 */ /* 0x000fc800000000ff */
[----:B------:R-:W-:Y:S02]  /*1ec0*/  SHF.R.U32.HI R9, RZ, 0x10, R9 ;  /* 0x00000010ff097819 */ /* 0x000fe40000011609 */
[----:B------:R-:W-:Y:S02]  /*1ed0*/  LEA R11, R10, R10, 0x3 ;  /* 0x0000000a0a0b7211 */ /* 0x000fe400078e18ff */
[----:B------:R-:W-:Y:S02]  /*1ee0*/  PRMT R28, R9, 0x9910, RZ ;  /* 0x00009910091c7816 */ /* 0x000fe400000000ff */
[----:B------:R-:W-:Y:S02]  /*1ef0*/  IADD3 R11, PT, PT, RZ, -R11, RZ ;  /* 0x8000000bff0b7210 */ /* 0x000fe40007ffe0ff */
[----:B------:R-:W-:Y:S02]  /*1f00*/  MOV R10, R28 ;  /* 0x0000001c000a7202 */ /* 0x000fe40000000f00 */
[----:B------:R-:W-:-:S02]  /*1f10*/  PRMT R11, R11, 0x7710, RZ ;  /* 0x000077100b0b7816 */ /* 0x000fc400000000ff */
[----:B------:R-:W-:Y:S01]  /*1f20*/  IADD3 R28, PT, PT, R53, UR7, RZ ;  /* 0x00000007351c7c10 */ /* 0x000fe2000fffe0ff */
[----:B------:R-:W-:Y:S01]  /*1f30*/  IMAD R10, R10, 0x24, RZ ;  /* 0x000000240a0a7824 */ /* 0x000fe200078e02ff */
[----:B------:R-:W-:-:S03]  /*1f40*/  IADD3 R29, PT, PT, R46, R11, RZ ;  /* 0x0000000b2e1d7210 */ /* 0x000fc60007ffe0ff */
[----:B------:R-:W-:Y:S01]  /*1f50*/  IMAD R28, R9, 0xe00, R28 ;  /* 0x00000e00091c7824 */ /* 0x000fe200078e021c */
[----:B------:R-:W-:Y:S02]  /*1f60*/  IADD3 R11, PT, PT, RZ, -R10, RZ ;  /* 0x8000000aff0b7210 */ /* 0x000fe40007ffe0ff */
[----:B------:R-:W-:Y:S02]  /*1f70*/  LOP3.LUT R10, R29, 0xff, RZ, 0xc0, !PT ;  /* 0x000000ff1d0a7812 */ /* 0x000fe400078ec0ff */
[----:B------:R-:W-:Y:S02]  /*1f80*/  PRMT R11, R11, 0x7710, RZ ;  /* 0x000077100b0b7816 */ /* 0x000fe400000000ff */
[----:B------:R-:W-:Y:S02]  /*1f90*/  IADD3 R10, PT, PT, R10, UR14, RZ ;  /* 0x0000000e0a0a7c10 */ /* 0x000fe4000fffe0ff */
[----:B------:R-:W-:Y:S02]  /*1fa0*/  IADD3 R11, PT, PT, R8, R11, RZ ;  /* 0x0000000b080b7210 */ /* 0x000fe40007ffe0ff */
[----:B------:R-:W-:-:S02]  /*1fb0*/  ISETP.GE.U32.AND P4, PT, R10, 0x1d, PT ;  /* 0x0000001d0a00780c */ /* 0x000fc40003f86070 */
[----:B------:R-:W-:Y:S02]  /*1fc0*/  LOP3.LUT R11, R11, 0xffff, RZ, 0xc0, !PT ;  /* 0x0000ffff0b0b7812 */ /* 0x000fe400078ec0ff */
[----:B------:R-:W-:Y:S02]  /*1fd0*/  IADD3 R9, PT, PT, R9, UR13, RZ ;  /* 0x0000000d09097c10 */ /* 0x000fe4000fffe0ff */
[----:B------:R-:W-:Y:S02]  /*1fe0*/  LOP3.LUT P5, RZ, R44, 0xff, R29, 0xf8, !PT ;  /* 0x000000ff2cff7812 */ /* 0x000fe400078af81d */
[----:B------:R-:W-:Y:S02]  /*1ff0*/  SEL R10, RZ, 0x4, P4 ;  /* 0x00000004ff0a7807 */ /* 0x000fe40002000000 */
[----:B------:R-:W-:Y:S02]  /*2000*/  IADD3 R8, PT, PT, -R11, R0, R53 ;  /* 0x000000000b087210 */ /* 0x000fe40007ffe135 */
[----:B------:R-:W-:-:S02]  /*2010*/  LOP3.LUT R29, R29, 0xff, RZ, 0xc0, !PT ;  /* 0x000000ff1d1d7812 */ /* 0x000fc400078ec0ff */
[----:B------:R-:W-:Y:S02]  /*2020*/  ISETP.GT.U32.AND P4, PT, R9, 0x1c, PT ;  /* 0x0000001c0900780c */ /* 0x000fe40003f84070 */
[----:B------:R-:W-:Y:S02]  /*2030*/  SEL R10, R10, RZ, P5 ;  /* 0x000000ff0a0a7207 */ /* 0x000fe40002800000 */
[C---:B------:R-:W-:Y:S02]  /*2040*/  LEA R8, R29.reuse, R8, 0x2 ;  /* 0x000000081d087211 */ /* 0x040fe400078e10ff */
[----:B------:R-:W-:Y:S02]  /*2050*/  SEL R10, R10, RZ, !P4 ;  /* 0x000000ff0a0a7207 */ /* 0x000fe40006000000 */
[----:B------:R-:W-:Y:S02]  /*2060*/  IADD3 R9, PT, PT, R8, 0x368, RZ ;  /* 0x0000036808097810 */ /* 0x000fe40007ffe0ff */
[----:B------:R-:W-:-:S02]  /*2070*/  LEA R11, R29, R28, 0x7 ;  /* 0x0000001c1d0b7211 */ /* 0x000fc400078e38ff */
        /* <DEDUP_REMOVED lines=9> */
.L_x_11:
[----:B------:R-:W-:Y:S05]  /*2110*/  BSYNC.RECONVERGENT B0 ;  /* 0x0000000000007941 */ /* 0x000fea0003800200 */
.L_x_10:
[----:B------:R-:W-:Y:S01]  /*2120*/  ISETP.GE.U32.AND P5, PT, R4, 0x1d, PT ;  /* 0x0000001d0400780c */ /* 0x000fe20003fa6070 */
[----:B------:R-:W-:Y:S01]  /*2130*/  HFMA2 R55, -RZ, RZ, 0, 0 ;  /* 0x00000000ff377431 */ /* 0x000fe200000001ff */
[----:B------:R-:W-:Y:S01]  /*2140*/  ISETP.GE.U32.AND P6, PT, R7, 0x1d, PT ;  /* 0x0000001d0700780c */ /* 0x000fe20003fc6070 */
[----:B------:R-:W-:Y:S01]  /*2150*/  HFMA2 R73, -RZ, RZ, 0, 0 ;  /* 0x00000000ff497431 */ /* 0x000fe200000001ff */
[----:B------:R-:W-:Y:S01]  /*2160*/  IADD3 R4, PT, PT, R53, UR7, RZ ;  /* 0x0000000735047c10 */ /* 0x000fe2000fffe0ff */
[----:B------:R-:W-:Y:S01]  /*2170*/  HFMA2 R77, -RZ, RZ, 0, 0 ;  /* 0x00000000ff4d7431 */ /* 0x000fe200000001ff */
[----:B------:R-:W-:Y:S01]  /*2180*/  LOP3.LUT R7, R51, 0xff, RZ, 0xc0, !PT ;  /* 0x000000ff33077812 */ /* 0x000fe200078ec0ff */
[----:B------:R-:W-:Y:S01]  /*2190*/  UMOV UR4, URZ ;  /* 0x000000ff00047c82 */ /* 0x000fe20008000000 */
[----:B------:R-:W-:Y:S02]  /*21a0*/  LOP3.LUT P4, RZ, R48, UR14, RZ, 0xfc, !PT ;  /* 0x0000000e30ff7c12 */ /* 0x000fe4000f88fcff */
[----:B-1----:R-:W-:-:S02]  /*21b0*/  SEL R8, RZ, 0x4, P5 ;  /* 0x00000004ff087807 */ /* 0x002fc40002800000 */
[----:B------:R-:W-:Y:S02]  /*21c0*/  LEA R4, R7, R4, 0x7 ;  /* 0x0000000407047211 */ /* 0x000fe400078e38ff */
[----:B--2---:R-:W-:Y:S02]  /*21d0*/  SEL R9, RZ, 0x4, P6 ;  /* 0x00000004ff097807 */ /* 0x004fe40003000000 */
[----:B------:R-:W-:Y:S02]  /*21e0*/  IADD3 R10, PT, PT, R49, UR13, RZ ;  /* 0x0000000d310a7c10 */ /* 0x000fe4000fffe0ff */
[----:B------:R-:W-:Y:S02]  /*21f0*/  LOP3.LUT P6, RZ, R44, 0xff, R51, 0xf8, !PT ;  /* 0x000000ff2cff7812 */ /* 0x000fe400078cf833 */
[----:B------:R-:W-:Y:S02]  /*2200*/  SEL R8, R8, RZ, P4 ;  /* 0x000000ff08087207 */ /* 0x000fe40002000000 */
[----:B------:R-:W-:Y:S01]  /*2210*/  LEA R3, R7, R3, 0x2 ;  /* 0x0000000307037211 */ /* 0x000fe200078e10ff */
[----:B------:R-:W-:Y:S01]  /*2220*/  IMAD R7, R49, 0xe00, R4 ;  /* 0x00000e0031077824 */ /* 0x000fe200078e0204 */
[----:B------:R-:W-:-:S02]  /*2230*/  ISETP.GT.U32.AND P5, PT, R10, 0x1c, PT ;  /* 0x0000001c0a00780c */ /* 0x000fc40003fa4070 */
[----:B------:R-:W-:Y:S02]  /*2240*/  SEL R9, R9, RZ, P6 ;  /* 0x000000ff09097207 */ /* 0x000fe40003000000 */
[----:B------:R-:W-:Y:S02]  /*2250*/  SEL R4, R8, RZ, P3 ;  /* 0x000000ff08047207 */ /* 0x000fe40001800000 */
[C---:B------:R-:W-:Y:S02]  /*2260*/  IADD3 R8, P6, PT, R14.reuse, 0x25c0, RZ ;  /* 0x000025c00e087810 */ /* 0x040fe40007fde0ff */
[C---:B------:R-:W-:Y:S02]  /*2270*/  IADD3 R50, P3, PT, R14.reuse, 0x2400, RZ ;  /* 0x000024000e327810 */ /* 0x040fe40007f7e0ff */
[----:B------:R-:W-:Y:S02]  /*2280*/  SEL R49, R9, RZ, !P5 ;  /* 0x000000ff09317207 */ /* 0x000fe40006800000 */
[----:B------:R-:W-:-:S02]  /*2290*/  IADD3 R10, P4, PT, R14, 0x2780, RZ ;  /* 0x000027800e0a7810 */ /* 0x000fc40007f9e0ff */
[-C--:B------:R-:W-:Y:S02]  /*22a0*/  IADD3.X R9, PT, PT, RZ, R15.reuse, RZ, P6, !PT ;  /* 0x0000000fff097210 */ /* 0x080fe400037fe4ff */
[C---:B------:R-:W-:Y:S02]  /*22b0*/  IADD3 R28, P5, PT, R14.reuse, 0x2940, RZ ;  /* 0x000029400e1c7810 */ /* 0x040fe40007fbe0ff */
[-C--:B------:R-:W-:Y:S02]  /*22c0*/  IADD3.X R51, PT, PT, RZ, R15.reuse, RZ, P3, !PT ;  /* 0x0000000fff337210 */ /* 0x080fe40001ffe4ff */
[----:B------:R-:W-:Y:S02]  /*22d0*/  IADD3 R30, P3, PT, R14, 0x2b00, RZ ;  /* 0x00002b000e1e7810 */ /* 0x000fe40007f7e0ff */
[----:B------:R-:W-:Y:S02]  /*22e0*/  IADD3.X R11, PT, PT, RZ, R15, RZ, P4, !PT ;  /* 0x0000000fff0b7210 */ /* 0x000fe400027fe4ff */
[----:B------:R-:W-:-:S02]  /*22f0*/  MOV R53, R8 ;  /* 0x0000000800357202 */ /* 0x000fc40000000f00 */
[-C--:B------:R-:W-:Y:S02]  /*2300*/  IADD3.X R29, PT, PT, RZ, R15.reuse, RZ, P5, !PT ;  /* 0x0000000fff1d7210 */ /* 0x080fe40002ffe4ff */
[----:B------:R-:W-:Y:S02]  /*2310*/  IADD3 R38, P4, PT, R14, 0x2e80, RZ ;  /* 0x00002e800e267810 */ /* 0x000fe40007f9e0ff */
[----:B------:R-:W-:Y:S02]  /*2320*/  @!P2 IADD3 R9, PT, PT, R0, UR9, RZ ;  /* 0x000000090009ac10 */ /* 0x000fe4000fffe0ff */
[C---:B------:R-:W-:Y:S02]  /*2330*/  IADD3 R36, P6, PT, R14.reuse, 0x2cc0, RZ ;  /* 0x00002cc00e247810 */ /* 0x040fe40007fde0ff */
[----:B------:R-:W-:Y:S01]  /*2340*/  IADD3 R44, P5, PT, R14, 0x3040, RZ ;  /* 0x000030400e2c7810 */ /* 0x000fe20007fbe0ff */
[----:B------:R-:W-:Y:S01]  /*2350*/  @!P2 IMAD.WIDE.U32 R16, R9, 0x4, R16 ;  /* 0x000000040910a825 */ /* 0x000fe200078e0010 */
[----:B------:R-:W-:-:S02]  /*2360*/  IADD3.X R31, PT, PT, RZ, R15, RZ, P3, !PT ;  /* 0x0000000fff1f7210 */ /* 0x000fc40001ffe4ff */
[C---:B------:R-:W-:Y:S02]  /*2370*/  IADD3 R46, P3, PT, R14.reuse, 0x3200, RZ ;  /* 0x000032000e2e7810 */ /* 0x040fe40007f7e0ff */
[----:B------:R-:W-:Y:S02]  /*2380*/  IADD3.X R39, PT, PT, RZ, R15, RZ, P4, !PT ;  /* 0x0000000fff277210 */ /* 0x000fe400027fe4ff */
[----:B------:R-:W-:Y:S02]  /*2390*/  MOV R51, R50 ;  /* 0x0000003200337202 */ /* 0x000fe40000000f00 */
[-C--:B------:R-:W-:Y:S02]  /*23a0*/  IADD3.X R37, PT, PT, RZ, R15.reuse, RZ, P6, !PT ;  /* 0x0000000fff257210 */ /* 0x080fe400037fe4ff */
[----:B------:R-:W-:Y:S01]  /*23b0*/  IADD3 R48, P4, PT, R14, 0x33c0, RZ ;  /* 0x000033c00e307810 */ /* 0x000fe20007f9e0ff */
[----:B------:R-:W-:Y:S01]  /*23c0*/  @!PT LDS RZ, [RZ] ;  /* 0x00000000fffff984 */ /* 0x000fe20000000800 */
[----:B------:R-:W-:Y:S01]  /*23d0*/  @!PT LDS RZ, [RZ] ;  /* 0x00000000fffff984 */ /* 0x000fe20000000800 */
[----:B------:R-:W-:Y:S01]  /*23e0*/  @!PT LDS RZ, [RZ] ;  /* 0x00000000fffff984 */ /* 0x000fe20000000800 */
[----:B------:R-:W-:Y:S01]  /*23f0*/  LDGSTS.E [R51], desc[UR16][R12.64] ;  /* 0x000000000c337fae */ /* 0x000fe2000b9a1010 */
[----:B------:R-:W-:-:S02]  /*2400*/  IADD3.X R45, PT, PT, RZ, R15, RZ, P5, !PT ;  /* 0x0000000fff2d7210 */ /* 0x000fc40002ffe4ff */
[----:B------:R-:W-:Y:S01]  /*2410*/  @!P2 IADD3 R14, P5, PT, R14, 0x3580, RZ ;  /* 0x000035800e0ea810 */ /* 0x000fe20007fbe0ff */
[----:B------:R-:W-:Y:S01]  /*2420*/  LDGSTS.E [R53], desc[UR16][R18.64] ;  /* 0x0000000012357fae */ /* 0x000fe2000b9a1010 */
[----:B------:R-:W-:Y:S02]  /*2430*/  MOV R11, R10 ;  /* 0x0000000a000b7202 */ /* 0x000fe40000000f00 */
[----:B------:R-:W-:Y:S02]  /*2440*/  MOV R29, R28 ;  /* 0x0000001c001d7202 */ /* 0x000fe40000000f00 */
[----:B------:R-:W-:Y:S01]  /*2450*/  IADD3.X R47, PT, PT, RZ, R15, RZ, P3, !PT ;  /* 0x0000000fff2f7210 */ /* 0x000fe20001ffe4ff */
[----:B------:R-:W-:Y:S01]  /*2460*/  LDGSTS.E [R11], desc[UR16][R20.64] ;  /* 0x00000000140b7fae */ /* 0x000fe2000b9a1010 */
[----:B------:R-:W-:Y:S02]  /*2470*/  ISETP.NE.U32.AND P6, PT, R49, RZ, PT ;  /* 0x000000ff3100720c */ /* 0x000fe40003fc5070 */
[----:B------:R-:W-:Y:S01]  /*2480*/  MOV R31, R30 ;  /* 0x0000001e001f7202 */ /* 0x000fe20000000f00 */
[----:B------:R1:W-:Y:S01]  /*2490*/  LDGSTS.E [R29], desc[UR16][R22.64] ;  /* 0x00000000161d7fae */ /* 0x0003e2000b9a1010 */
[----:B------:R-:W-:-:S02]  /*24a0*/  IADD3.X R49, PT, PT, RZ, R15, RZ, P4, !PT ;  /* 0x0000000fff317210 */ /* 0x000fc400027fe4ff */
[----:B------:R-:W-:Y:S01]  /*24b0*/  MOV R37, R36 ;  /* 0x0000002400257202 */ /* 0x000fe20000000f00 */
[----:B------:R2:W-:Y:S01]  /*24c0*/  LDGSTS.E [R31], desc[UR16][R24.64] ;  /* 0x00000000181f7fae */ /* 0x0005e2000b9a1010 */
[----:B------:R-:W-:Y:S02]  /*24d0*/  @!P2 IADD3.X R15, PT, PT, RZ, R15, RZ, P5, !PT ;  /* 0x0000000fff0fa210 */ /* 0x000fe40002ffe4ff */
[----:B------:R-:W-:Y:S01]  /*24e0*/  MOV R39, R38 ;  /* 0x0000002600277202 */ /* 0x000fe20000000f00 */
[----:B------:R-:W-:Y:S01]  /*24f0*/  LDGSTS.E [R37], desc[UR16][R26.64] ;  /* 0x000000001a257fae */ /* 0x000fe2000b9a1010 */
[----:B------:R-:W-:Y:S02]  /*2500*/  @!P2 IADD3 R8, P4, PT, R16, 0x81000, RZ ;  /* 0x000810001008a810 */ /* 0x000fe40007f9e0ff */
[----:B------:R-:W-:Y:S01]  /*2510*/  MOV R45, R44 ;  /* 0x0000002c002d7202 */ /* 0x000fe20000000f00 */
[----:B------:R3:W-:Y:S01]  /*2520*/  LDGSTS.E [R39], desc[UR16][R32.64] ;  /* 0x0000000020277fae */ /* 0x0007e2000b9a1010 */
[----:B------:R-:W-:-:S02]  /*2530*/  MOV R47, R46 ;  /* 0x0000002e002f7202 */ /* 0x000fc40000000f00 */
[----:B-1----:R-:W-:Y:S02]  /*2540*/  CS2R R28, SRZ ;  /* 0x00000000001c7805 */ /* 0x002fe4000001ff00 */
[----:B------:R-:W-:Y:S01]  /*2550*/  MOV R49, R48 ;  /* 0x0000003000317202 */ /* 0x000fe20000000f00 */
[----:B------:R-:W-:Y:S01]  /*2560*/  LDGSTS.E [R45], desc[UR16][R42.64] ;  /* 0x000000002a2d7fae */ /* 0x000fe2000b9a1010 */
[----:B------:R-:W-:Y:S02]  /*2570*/  @!P2 MOV R15, R14 ;  /* 0x0000000e000fa202 */ /* 0x000fe40000000f00 */
[----:B--2---:R-:W-:Y:S02]  /*2580*/  CS2R R30, SRZ ;  /* 0x00000000001e7805 */ /* 0x004fe4000001ff00 */
[----:B------:R-:W-:Y:S01]  /*2590*/  @!P2 IADD3.X R9, PT, PT, RZ, R17, RZ, P4, !PT ;  /* 0x00000011ff09a210 */ /* 0x000fe200027fe4ff */
[----:B------:R-:W-:Y:S01]  /*25a0*/  LDGSTS.E [R47], desc[UR16][R40.64] ;  /* 0x00000000282f7fae */ /* 0x000fe2000b9a1010 */
[----:B------:R-:W-:-:S02]  /*25b0*/  ISETP.NE.U32.AND P3, PT, R4, RZ, PT ;  /* 0x000000ff0400720c */ /* 0x000fc40003f65070 */
[----:B------:R-:W-:Y:S01]  /*25c0*/  MOV R53, RZ ;  /* 0x000000ff00357202 */ /* 0x000fe20000000f00 */
[----:B------:R1:W-:Y:S01]  /*25d0*/  LDGSTS.E [R49], desc[UR16][R34.64] ;  /* 0x0000000022317fae */ /* 0x0003e2000b9a1010 */
[----:B---3--:R-:W-:Y:S02]  /*25e0*/  CS2R R32, SRZ ;  /* 0x0000000000207805 */ /* 0x008fe4000001ff00 */
[----:B------:R-:W-:Y:S01]  /*25f0*/  MOV R75, RZ ;  /* 0x000000ff004b7202 */ /* 0x000fe20000000f00 */
[----:B------:R2:W-:Y:S01]  /*2600*/  @!P2 LDGSTS.E [R15], desc[UR16][R8.64+0x600] ;  /* 0x00000600080fafae */ /* 0x0005e2000b9a1010 */
[----:B------:R-:W-:Y:S02]  /*2610*/  MOV R51, RZ ;  /* 0x000000ff00337202 */ /* 0x000fe40000000f00 */
[----:B------:R-:W-:Y:S01]  /*2620*/  IADD3 R6, PT, PT, R6, -0xe74, RZ ;  /* 0xfffff18c06067810 */ /* 0x000fe20007ffe0ff */
[----:B------:R-:W0:Y:S01]  /*2630*/  LDGDEPBAR ;  /* 0x00000000000079af */ /* 0x000e220000000000 */
[----:B------:R-:W-:-:S02]  /*2640*/  IADD3 R7, PT, PT, R7, -0xe74, RZ ;  /* 0xfffff18c07077810 */ /* 0x000fc40007ffe0ff */
[----:B------:R-:W-:Y:S02]  /*2650*/  IADD3 R5, PT, PT, R5, -0xe74, RZ ;  /* 0xfffff18c05057810 */ /* 0x000fe40007ffe0ff */
[----:B-1----:R-:W-:-:S07]  /*2660*/  CS2R R34, SRZ ;  /* 0x0000000000227805 */ /* 0x002fce000001ff00 */
.L_x_12:
[----:B------:R-:W1:Y:S01]  /*2670*/  S2UR UR13, SR_CgaCtaId ;  /* 0x00000000000d79c3 */ /* 0x000e620000008800 */
[----:B------:R-:W-:-:S07]  /*2680*/  UIADD3 UR5, UPT, UPT, UR4, -0x1, URZ ;  /* 0xffffffff04057890 */ /* 0x000fce000fffe0ff */
[----:B------:R-:W-:Y:S01]  /*2690*/  BAR.SYNC.DEFER_BLOCKING 0x0 ;  /* 0x0000000000007b1d */ /* 0x000fe20000010000 */
[----:B------:R-:W-:Y:S02]  /*26a0*/  USHF.L.U32 UR18, UR4, 0x9, URZ ;  /* 0x0000000904127899 */ /* 0x000fe400080006ff */
[----:B------:R-:W-:Y:S01]  /*26b0*/  MOV R27, UR4 ;  /* 0x00000004001b7c02 */ /* 0x000fe20008000f00 */
[----:B------:R-:W-:-:S04]  /*26c0*/  ULOP3.LUT UR5, UR5, 0x3, URZ, 0xc0, !UPT ;  /* 0x0000000305057892 */ /* 0x000fc8000f8ec0ff */
[----:B------:R-:W3:Y:S01]  /*26d0*/  S2UR UR10, SR_SWINHI ;  /* 0x00000000000a79c3 */ /* 0x000ee20000002f00 */
[----:B------:R-:W-:Y:S01]  /*26e0*/  UMOV UR11, 0x400 ;  /* 0x00000400000b7882 */ /* 0x000fe20000000000 */
[----:B------:R-:W-:Y:S02]  /*26f0*/  UIMAD UR15, UR5, 0x144, URZ ;  /* 0x00000144050f78a4 */ /* 0x000fe4000f8e02ff */
[----:B--2---:R-:W-:Y:S01]  /*2700*/  MOV R9, UR5 ;  /* 0x0000000500097c02 */ /* 0x004fe20008000f00 */
[----:B------:R-:W-:Y:S01]  /*2710*/  UIADD3 UR7, UPT, UPT, UR11, 0x1440, URZ ;  /* 0x000014400b077890 */ /* 0x000fe2000fffe0ff */
[----:B------:R-:W-:Y:S01]  /*2720*/  MOV R39, UR18 ;  /* 0x0000001200277c02 */ /* 0x000fe20008000f00 */
[----:B------:R-:W-:Y:S01]  /*2730*/  VOTEU.ALL UP0, P1 ;  /* 0x0000000000ff7886 */ /* 0x000fe20000800000 */
[----:B------:R-:W-:Y:S01]  /*2740*/  MOV R11, UR18 ;  /* 0x00000012000b7c02 */ /* 0x000fe20008000f00 */
[----:B------:R-:W2:Y:S01]  /*2750*/  LDC.64 R36, c[0x0][0x380] ;  /* 0x0000e000ff247b82 */ /* 0x000ea20000000a00 */
[----:B------:R-:W-:Y:S01]  /*2760*/  IADD3 R4, PT, PT, R0, UR15, RZ ;  /* 0x0000000f00047c10 */ /* 0x000fe2000fffe0ff */
[----:B------:R-:W-:Y:S01]  /*2770*/  IMAD.WIDE.U32 R12, R39, 0x4, R64 ;  /* 0x00000004270c7825 */ /* 0x000fe200078e0040 */
[----:B------:R-:W-:Y:S01]  /*2780*/  IADD3 R45, PT, PT, R62, UR15, RZ ;  /* 0x0000000f3e2d7c10 */ /* 0x000fe2000fffe0ff */
[----:B------:R-:W-:Y:S01]  /*2790*/  ULOP3.LUT UR5, UR4, 0x3, URZ, 0xc0, !UPT ;  /* 0x0000000304057892 */ /* 0x000fe2000f8ec0ff */
[----:B------:R-:W-:Y:S01]  /*27a0*/  @!P1 IADD3 R17, PT, PT, R3, UR15, RZ ;  /* 0x0000000f03119c10 */ /* 0x000fe2000fffe0ff */
[----:B------:R-:W-:Y:S01]  /*27b0*/  IMAD R9, R9, 0x33c, R4 ;  /* 0x0000033c09097824 */ /* 0x000fe200078e0204 */
[----:B------:R-:W-:Y:S01]  /*27c0*/  IADD3 R12, P2, PT, R12, 0x62000, RZ ;  /* 0x000620000c0c7810 */ /* 0x000fe20007f5e0ff */
[----:B-1----:R-:W-:Y:S01]  /*27d0*/  ULEA UR14, UR13, UR7, 0x18 ;  /* 0x000000070d0e7291 */ /* 0x002fe2000f8ec0ff */
[----:B------:R-:W-:Y:S01]  /*27e0*/  IMAD.WIDE.U32 R44, R45, 0x4, R70 ;  /* 0x000000042d2c7825 */ /* 0x000fe200078e0046 */
[----:B------:R-:W-:-:S02]  /*27f0*/  MOV R47, UR15 ;  /* 0x0000000f002f7c02 */ /* 0x000fc40008000f00 */
[----:B------:R-:W-:Y:S02]  /*2800*/  IADD3.X R13, PT, PT, RZ, R13, RZ, P2, !PT ;  /* 0x0000000dff0d7210 */ /* 0x000fe400017fe4ff */
[----:B------:R-:W-:Y:S01]  /*2810*/  MOV R44, R44 ;  /* 0x0000002c002c7202 */ /* 0x000fe20000000f00 */
[----:B------:R-:W-:Y:S01]  /*2820*/  IMAD.WIDE.U32 R46, R47, 0x4, R68 ;  /* 0x000000042f2e7825 */ /* 0x000fe200078e0044 */
[----:B------:R-:W-:Y:S01]  /*2830*/  UMOV UR20, UR14 ;  /* 0x0000000e00147c82 */ /* 0x000fe20008000000 */
[----:B---3--:R-:W-:Y:S01]  /*2840*/  UMOV UR21, UR10 ;  /* 0x0000000a00157c82 */ /* 0x008fe20008000000 */
[----:B------:R-:W-:Y:S01]  /*2850*/  @!UP0 UMOV UR6, UR6 ;  /* 0x0000000600068c82 */ /* 0x000fe20008000000 */
[----:B------:R-:W-:Y:S01]  /*2860*/  @!UP0 UMOV UR7, UR10 ;  /* 0x0000000a00078c82 */ /* 0x000fe20008000000 */
[----:B------:R-:W-:Y:S02]  /*2870*/  MOV R14, UR20 ;  /* 0x00000014000e7c02 */ /* 0x000fe40008000f00 */
[----:B------:R-:W-:-:S02]  /*2880*/  MOV R15, UR21 ;  /* 0x00000015000f7c02 */ /* 0x000fc40008000f00 */
[----:B------:R-:W-:Y:S01]  /*2890*/  @!P1 MOV R70, UR6 ;  /* 0x0000000600469c02 */ /* 0x000fe20008000f00 */
[----:B------:R-:W-:Y:S01]  /*28a0*/  ULEA UR6, UR13, UR11, 0x18 ;  /* 0x0000000b0d067291 */ /* 0x000fe2000f8ec0ff */
[----:B------:R-:W-:Y:S01]  /*28b0*/  @!P1 MOV R71, UR7 ;  /* 0x0000000700479c02 */ /* 0x000fe20008000f00 */
[----:B------:R-:W-:Y:S01]  /*28c0*/  IMAD.WIDE.U32 R14, R9, 0x4, R14 ;  /* 0x00000004090e7825 */ /* 0x000fe200078e000e */
[----:B------:R-:W-:Y:S02]  /*28d0*/  MOV R46, R46 ;  /* 0x0000002e002e7202 */ /* 0x000fe40000000f00 */
[----:B------:R-:W-:Y:S01]  /*28e0*/  LEA R27, R27, R6, 0x2 ;  /* 0x000000061b1b7211 */ /* 0x000fe200078e10ff */
[----:B------:R-:W-:Y:S01]  /*28f0*/  IMAD.WIDE R8, R11, 0x4, R66 ;  /* 0x000000040b087825 */ /* 0x000fe200078e0242 */
[----:B------:R-:W-:-:S03]  /*2900*/  MOV R48, R14 ;  /* 0x0000000e00307202 */ /* 0x000fc60000000f00 */
[----:B------:R-:W-:Y:S01]  /*2910*/  @!P1 IMAD.WIDE.U32 R16, R17, 0x4, R70 ;  /* 0x0000000411109825 */ /* 0x000fe200078e0046 */
[C---:B------:R-:W-:Y:S02]  /*2920*/  IADD3 R10, P4, PT, R8.reuse, 0x72000, RZ ;  /* 0x00072000080a7810 */ /* 0x040fe40007f9e0ff */
[----:B------:R-:W-:Y:S01]  /*2930*/  IADD3 R40, P2, PT, R8, 0x2000, RZ ;  /* 0x0000200008287810 */ /* 0x000fe20007f5e0ff */
[----:B--2---:R-:W-:Y:S01]  /*2940*/  IMAD.WIDE R26, R27, 0x4, R36 ;  /* 0x000000041b1a7825 */ /* 0x004fe200078e0224 */
[-C--:B------:R-:W-:Y:S02]  /*2950*/  IADD3.X R11, PT, PT, RZ, R9.reuse, RZ, P4, !PT ;  /* 0x00000009ff0b7210 */ /* 0x080fe400027fe4ff */
[----:B------:R-:W-:Y:S02]  /*2960*/  IADD3 R8, P4, PT, R14, 0x380, RZ ;  /* 0x000003800e087810 */ /* 0x000fe40007f9e0ff */
[----:B------:R-:W-:Y:S01]  /*2970*/  IADD3.X R41, PT, PT, RZ, R9, RZ, P2, !PT ;  /* 0x00000009ff297210 */ /* 0x000fe200017fe4ff */
[----:B------:R-:W-:Y:S01]  /*2980*/  @!PT LDS RZ, [RZ] ;  /* 0x00000000fffff984 */ /* 0x000fe20000000800 */
[----:B------:R-:W-:Y:S01]  /*2990*/  @!PT LDS RZ, [RZ] ;  /* 0x00000000fffff984 */ /* 0x000fe20000000800 */
[----:B------:R-:W-:Y:S01]  /*29a0*/  @!PT LDS RZ, [RZ] ;  /* 0x00000000fffff984 */ /* 0x000fe20000000800 */
[----:B------:R1:W-:Y:S01]  /*29b0*/  LDGSTS.E [R46], desc[UR16][R26.64], P3 ;  /* 0x000000001a2e7fae */ /* 0x0003e200099a1010 */
[----:B------:R-:W-:-:S02]  /*29c0*/  IADD3.X R9, PT, PT, RZ, R15, RZ, P4, !PT ;  /* 0x0000000fff097210 */ /* 0x000fc400027fe4ff */
[C---:B------:R-:W-:Y:S02]  /*29d0*/  IADD3 R42, P2, PT, R14.reuse, 0x1c0, RZ ;  /* 0x000001c00e2a7810 */ /* 0x040fe40007f5e0ff */
[----:B------:R-:W-:Y:S02]  /*29e0*/  @!P1 MOV R38, R16 ;  /* 0x0000001000269202 */ /* 0x000fe40000000f00 */
[----:B------:R-:W-:Y:S02]  /*29f0*/  IADD3.X R43, PT, PT, RZ, R15, RZ, P2, !PT ;  /* 0x0000000fff2b7210 */ /* 0x000fe400017fe4ff */
[----:B------:R-:W-:Y:S02]  /*2a00*/  MOV R4, R8 ;  /* 0x0000000800047202 */ /* 0x000fe40000000f00 */
[C---:B------:R-:W-:Y:S01]  /*2a10*/  IADD3 R16, P2, PT, R14.reuse, 0x540, RZ ;  /* 0x000005400e107810 */ /* 0x040fe20007f5e0ff */
[----:B------:R-:W2:Y:S01]  /*2a20*/  LDC.64 R8, c[0x0][0x388] ;  /* 0x0000e200ff087b82 */ /* 0x000ea20000000a00 */
[----:B------:R-:W-:-:S02]  /*2a30*/  IADD3 R22, P4, PT, R14, 0x700, RZ ;  /* 0x000007000e167810 */ /* 0x000fc40007f9e0ff */
[-C--:B------:R-:W-:Y:S02]  /*2a40*/  IADD3.X R17, PT, PT, RZ, R15.reuse, RZ, P2, !PT ;  /* 0x0000000fff117210 */ /* 0x080fe400017fe4ff */
[C---:B------:R-:W-:Y:S02]  /*2a50*/  IADD3 R20, P2, PT, R14.reuse, 0x8c0, RZ ;  /* 0x000008c00e147810 */ /* 0x040fe40007f5e0ff */
[----:B------:R-:W-:Y:S02]  /*2a60*/  IADD3.X R23, PT, PT, RZ, R15, RZ, P4, !PT ;  /* 0x0000000fff177210 */ /* 0x000fe400027fe4ff */
[----:B------:R-:W-:Y:S02]  /*2a70*/  IADD3 R18, P4, PT, R14, 0xa80, RZ ;  /* 0x00000a800e127810 */ /* 0x000fe40007f9e0ff */
[----:B------:R-:W-:Y:S02]  /*2a80*/  MOV R63, R16 ;  /* 0x00000010003f7202 */ /* 0x000fe40000000f00 */
[----:B------:R-:W-:-:S02]  /*2a90*/  IADD3.X R21, PT, PT, RZ, R15, RZ, P2, !PT ;  /* 0x0000000fff157210 */ /* 0x000fc400017fe4ff */
[----:B------:R-:W-:Y:S02]  /*2aa0*/  IADD3 R16, P2, PT, R14, 0xc40, RZ ;  /* 0x00000c400e107810 */ /* 0x000fe40007f5e0ff */
[-C--:B------:R-:W-:Y:S02]  /*2ab0*/  IADD3.X R19, PT, PT, RZ, R15.reuse, RZ, P4, !PT ;  /* 0x0000000fff137210 */ /* 0x080fe400027fe4ff */
[----:B------:R-:W-:Y:S02]  /*2ac0*/  IADD3.X R17, PT, PT, RZ, R15, RZ, P2, !PT ;  /* 0x0000000fff117210 */ /* 0x000fe400017fe4ff */
[----:B------:R-:W-:Y:S02]  /*2ad0*/  MOV R42, R42 ;  /* 0x0000002a002a7202 */ /* 0x000fe40000000f00 */
[----:B------:R-:W-:Y:S02]  /*2ae0*/  MOV R45, R18 ;  /* 0x00000012002d7202 */ /* 0x000fe40000000f00 */
[----:B------:R-:W-:-:S02]  /*2af0*/  MOV R18, UR4 ;  /* 0x0000000400127c02 */ /* 0x000fc40008000f00 */
[----:B------:R-:W-:Y:S02]  /*2b00*/  MOV R43, R16 ;  /* 0x00000010002b7202 */ /* 0x000fe40000000f00 */
[----:B------:R-:W-:Y:S01]  /*2b10*/  MOV R16, UR4 ;  /* 0x0000000400107c02 */ /* 0x000fe20008000f00 */
[----:B------:R-:W-:Y:S01]  /*2b20*/  UIADD3 UR4, UPT, UPT, UR4, 0x1, URZ ;  /* 0x0000000104047890 */ /* 0x000fe2000fffe0ff */
[----:B------:R-:W-:Y:S02]  /*2b30*/  IADD3 R17, PT, PT, R61, UR18, RZ ;  /* 0x000000123d117c10 */ /* 0x000fe4000fffe0ff */
[----:B------:R-:W-:Y:S01]  /*2b40*/  MOV R47, R20 ;  /* 0x00000014002f7202 */ /* 0x000fe20000000f00 */
[----:B------:R-:W-:Y:S01]  /*2b50*/  UISETP.NE.AND UP0, UPT, UR4, 0x1d, UPT ;  /* 0x0000001d0400788c */ /* 0x000fe2000bf05270 */
[----:B------:R-:W-:Y:S02]  /*2b60*/  LEA R21, R18, R5, 0x2 ;  /* 0x0000000512157211 */ /* 0x000fe400078e10ff */
[----:B------:R-:W-:-:S02]  /*2b70*/  MOV R49, R22 ;  /* 0x0000001600317202 */ /* 0x000fc40000000f00 */
[----:B------:R-:W-:Y:S01]  /*2b80*/  @!P1 LEA R19, R16, R7, 0x2 ;  /* 0x0000000710139211 */ /* 0x000fe200078e10ff */
[----:B--2---:R-:W-:Y:S01]  /*2b90*/  IMAD.WIDE.U32 R16, R17, 0x4, R8 ;  /* 0x0000000411107825 */ /* 0x004fe200078e0008 */
[----:B------:R-:W-:Y:S02]  /*2ba0*/  IADD3 R23, PT, PT, R60, UR18, RZ ;  /* 0x000000123c177c10 */ /* 0x000fe4000fffe0ff */
[----:B------:R-:W-:Y:S01]  /*2bb0*/  ISETP.GT.U32.AND P2, PT, R0, 0x1f, PT ;  /* 0x0000001f0000780c */ /* 0x000fe20003f44070 */
[--C-:B------:R-:W-:Y:S01]  /*2bc0*/  IMAD.WIDE.U32 R20, R21, 0x4, R36.reuse ;  /* 0x0000000415147825 */ /* 0x100fe200078e0024 */
[----:B------:R-:W-:Y:S02]  /*2bd0*/  IADD3 R24, P4, PT, R16, 0x2000, RZ ;  /* 0x0000200010187810 */ /* 0x000fe40007f9e0ff */
[----:B-1----:R-:W-:Y:S01]  /*2be0*/  IADD3 R46, PT, PT, R57, UR18, RZ ;  /* 0x00000012392e7c10 */ /* 0x002fe2000fffe0ff */
[----:B------:R-:W-:Y:S01]  /*2bf0*/  @!P1 IMAD.WIDE.U32 R36, R19, 0x4, R36 ;  /* 0x0000000413249825 */ /* 0x000fe200078e0024 */
[----:B------:R-:W-:Y:S01]  /*2c00*/  IADD3.X R25, PT, PT, RZ, R17, RZ, P4, !PT ;  /* 0x00000011ff197210 */ /* 0x000fe200027fe4ff */
[----:B------:R1:W-:Y:S02]  /*2c10*/  LDGSTS.E [R44], desc[UR16][R20.64], P0 ;  /* 0x00000000142c7fae */ /* 0x0003e400081a1010 */
[----:B------:R-:W-:Y:S01]  /*2c20*/  IMAD.WIDE.U32 R18, R23, 0x4, R8 ;  /* 0x0000000417127825 */ /* 0x000fe200078e0008 */
[----:B------:R-:W-:Y:S01]  /*2c30*/  IADD3 R23, PT, PT, R59, UR18, RZ ;  /* 0x000000123b177c10 */ /* 0x000fe2000fffe0ff */
[----:B------:R2:W-:Y:S02]  /*2c40*/  @!P1 LDGSTS.E [R38], desc[UR16][R36.64], P6 ;  /* 0x0000000024269fae */ /* 0x0005e4000b1a1010 */
[----:B------:R-:W-:-:S02]  /*2c50*/  @!P2 IADD3 R50, PT, PT, R0, UR9, RZ ;  /* 0x000000090032ac10 */ /* 0x000fc4000fffe0ff */
[----:B------:R-:W-:Y:S01]  /*2c60*/  IADD3 R22, P4, PT, R18, 0x2000, RZ ;  /* 0x0000200012167810 */ /* 0x000fe20007f9e0ff */
[--C-:B------:R-:W-:Y:S01]  /*2c70*/  IMAD.WIDE.U32 R16, R23, 0x4, R8.reuse ;  /* 0x0000000417107825 */ /* 0x100fe200078e0008 */
[----:B------:R-:W-:Y:S01]  /*2c80*/  IADD3 R18, PT, PT, R58, UR18, RZ ;  /* 0x000000123a127c10 */ /* 0x000fe2000fffe0ff */
[----:B------:R3:W-:Y:S01]  /*2c90*/  LDGSTS.E [R48], desc[UR16][R40.64+-0x800] ;  /* 0x0000080028307fae */ /* 0x0007e2000b9a1010 */
[----:B------:R-:W-:Y:S01]  /*2ca0*/  IADD3.X R23, PT, PT, RZ, R19, RZ, P4, !PT ;  /* 0x00000013ff177210 */ /* 0x000fe200027fe4ff */
[--C-:B-1----:R-:W-:Y:S01]  /*2cb0*/  IMAD.WIDE.U32 R20, R46, 0x4, R8.reuse ;  /* 0x000000042e147825 */ /* 0x102fe200078e0008 */
[----:B------:R-:W-:Y:S01]  /*2cc0*/  IADD3 R26, P4, PT, R14, 0xe00, RZ ;  /* 0x00000e000e1a7810 */ /* 0x000fe20007f9e0ff */
[----:B------:R-:W-:Y:S01]  /*2cd0*/  LDGSTS.E [R42], desc[UR16][R24.64+-0x800] ;  /* 0x00000800182a7fae */ /* 0x000fe2000b9a1010 */
[----:B------:R-:W-:Y:S01]  /*2ce0*/  IADD3 R16, P5, PT, R16, 0x2000, RZ ;  /* 0x0000200010107810 */ /* 0x000fe20007fbe0ff */
[--C-:B------:R-:W-:Y:S01]  /*2cf0*/  IMAD.WIDE.U32 R18, R18, 0x4, R8.reuse ;  /* 0x0000000412127825 */ /* 0x100fe200078e0008 */
[----:B------:R-:W-:Y:S01]  /*2d00*/  IADD3.X R27, PT, PT, RZ, R15, RZ, P4, !PT ;  /* 0x0000000fff1b7210 */ /* 0x000fe200027fe4ff */
[----:B------:R1:W-:Y:S01]  /*2d10*/  LDGSTS.E [R4], desc[UR16][R22.64+-0x800] ;  /* 0x0000080016047fae */ /* 0x0003e2000b9a1010 */
[----:B------:R-:W-:Y:S01]  /*2d20*/  IADD3.X R17, PT, PT, RZ, R17, RZ, P5, !PT ;  /* 0x00000011ff117210 */ /* 0x000fe20002ffe4ff */
[----:B--2---:R-:W-:Y:S01]  /*2d30*/  @!P2 IMAD.WIDE.U32 R36, R50, 0x4, R8 ;  /* 0x000000043224a825 */ /* 0x004fe200078e0008 */
[----:B------:R-:W-:-:S02]  /*2d40*/  IADD3 R18, P4, PT, R18, 0x2000, RZ ;  /* 0x0000200012127810 */ /* 0x000fc40007f9e0ff */
[----:B------:R-:W-:Y:S01]  /*2d50*/  MOV R44, R26 ;  /* 0x0000001a002c7202 */ /* 0x000fe20000000f00 */
[----:B------:R2:W-:Y:S01]  /*2d60*/  LDGSTS.E [R63], desc[UR16][R16.64+-0x800] ;  /* 0x00000800103f7fae */ /* 0x0005e2000b9a1010 */
[----:B------:R-:W-:Y:S01]  /*2d70*/  IADD3 R27, PT, PT, R56, UR18, RZ ;  /* 0x00000012381b7c10 */ /* 0x000fe2000fffe0ff */
[----:B------:R-:W-:Y:S01]  /*2d80*/  @!P2 IMAD.WIDE.U32 R36, R39, 0x4, R36 ;  /* 0x000000042724a825 */ /* 0x000fe200078e0024 */
[----:B------:R-:W-:Y:S02]  /*2d90*/  IADD3.X R19, PT, PT, RZ, R19, RZ, P4, !PT ;  /* 0x00000013ff137210 */ /* 0x000fe400027fe4ff */
[----:B------:R-:W-:Y:S01]  /*2da0*/  IADD3 R20, P4, PT, R20, 0x2000, RZ ;  /* 0x0000200014147810 */ /* 0x000fe20007f9e0ff */
[----:B------:R-:W-:Y:S01]  /*2db0*/  IMAD.WIDE.U32 R38, R27, 0x4, R8 ;  /* 0x000000041b267825 */ /* 0x000fe200078e0008 */
[----:B------:R-:W-:Y:S01]  /*2dc0*/  IADD3 R46, PT, PT, R2, UR18, RZ ;  /* 0x00000012022e7c10 */ /* 0x000fe2000fffe0ff */
[----:B------:R4:W-:Y:S01]  /*2dd0*/  LDGSTS.E [R49], desc[UR16][R18.64+-0x800] ;  /* 0x0000080012317fae */ /* 0x0009e2000b9a1010 */
[----:B------:R-:W-:-:S02]  /*2de0*/  IADD3 R26, P5, PT, R14, 0xfc0, RZ ;  /* 0x00000fc00e1a7810 */ /* 0x000fc40007fbe0ff */
[----:B------:R-:W-:Y:S01]  /*2df0*/  IADD3.X R21, PT, PT, RZ, R21, RZ, P4, !PT ;  /* 0x00000015ff157210 */ /* 0x000fe200027fe4ff */
[----:B------:R-:W-:Y:S01]  /*2e00*/  IMAD.WIDE.U32 R8, R46, 0x4, R8 ;  /* 0x000000042e087825 */ /* 0x000fe200078e0008 */
[----:B------:R-:W-:Y:S02]  /*2e10*/  @!P2 IADD3 R14, P4, PT, R14, 0x1180, RZ ;  /* 0x000011800e0ea810 */ /* 0x000fe40007f9e0ff */
[-C--:B------:R-:W-:Y:S01]  /*2e20*/  IADD3.X R27, PT, PT, RZ, R15.reuse, RZ, P5, !PT ;  /* 0x0000000fff1b7210 */ /* 0x080fe20002ffe4ff */
[----:B------:R-:W-:Y:S01]  /*2e30*/  LDGSTS.E [R47], desc[UR16][R20.64+-0x800] ;  /* 0x00000800142f7fae */ /* 0x000fe2000b9a1010 */
[----:B------:R-:W-:Y:S02]  /*2e40*/  IADD3 R38, P5, PT, R38, 0x2000, RZ ;  /* 0x0000200026267810 */ /* 0x000fe40007fbe0ff */
[----:B------:R-:W-:Y:S02]  /*2e50*/  @!P2 IADD3.X R15, PT, PT, RZ, R15, RZ, P4, !PT ;  /* 0x0000000fff0fa210 */ /* 0x000fe400027fe4ff */
[----:B---3--:R-:W-:-:S02]  /*2e60*/  MOV R41, R26 ;  /* 0x0000001a00297202 */ /* 0x008fc40000000f00 */
[----:B------:R-:W-:Y:S02]  /*2e70*/  IADD3.X R39, PT, PT, RZ, R39, RZ, P5, !PT ;  /* 0x00000027ff277210 */ /* 0x000fe40002ffe4ff */
[----:B------:R-:W-:Y:S02]  /*2e80*/  IADD3 R8, P4, PT, R8, 0x2000, RZ ;  /* 0x0000200008087810 */ /* 0x000fe40007f9e0ff */
[----:B------:R-:W-:Y:S01]  /*2e90*/  @!P2 IADD3 R26, P5, PT, R36, 0x82000, RZ ;  /* 0x00082000241aa810 */ /* 0x000fe20007fbe0ff */
[----:B------:R3:W-:Y:S01]  /*2ea0*/  LDGSTS.E [R45], desc[UR16][R38.64+-0x800] ;  /* 0x00000800262d7fae */ /* 0x0007e2000b9a1010 */
[----:B------:R-:W-:Y:S02]  /*2eb0*/  IADD3.X R9, PT, PT, RZ, R9, RZ, P4, !PT ;  /* 0x00000009ff097210 */ /* 0x000fe400027fe4ff */
[----:B------:R-:W-:Y:S01]  /*2ec0*/  @!P2 MOV R15, R14 ;  /* 0x0000000e000fa202 */ /* 0x000fe20000000f00 */
[----:B------:R-:W-:Y:S01]  /*2ed0*/  LDGSTS.E [R43], desc[UR16][R12.64+-0x800] ;  /* 0x000008000c2b7fae */ /* 0x000fe2000b9a1010 */
[----:B------:R-:W-:-:S02]  /*2ee0*/  @!P2 IADD3.X R27, PT, PT, RZ, R37, RZ, P5, !PT ;  /* 0x00000025ff1ba210 */ /* 0x000fc40002ffe4ff */
[----:B-1----:R-:W-:Y:S01]  /*2ef0*/  SHF.R.U32.HI R4, RZ, 0x4, R0 ;  /* 0x00000004ff047819 */ /* 0x002fe20000011600 */
[----:B------:R-:W-:Y:S01]  /*2f00*/  LDGSTS.E [R44], desc[UR16][R10.64+-0x800] ;  /* 0x000008000a2c7fae */ /* 0x000fe2000b9a1010 */
[----:B--2---:R-:W-:Y:S02]  /*2f10*/  MOV R17, UR5 ;  /* 0x0000000500117c02 */ /* 0x004fe40008000f00 */
[----:B------:R-:W-:Y:S01]  /*2f20*/  SHF.L.U32 R14, R0, 0x3, RZ ;  /* 0x00000003000e7819 */ /* 0x000fe200000006ff */
[----:B------:R1:W-:Y:S02]  /*2f30*/  LDGSTS.E [R41], desc[UR16][R8.64+-0x800] ;  /* 0x0000080008297fae */ /* 0x0003e4000b9a1010 */
[----:B------:R-:W-:Y:S01]  /*2f40*/  IMAD R63, R17, 0x9, R4 ;  /* 0x00000009113f7824 */ /* 0x000fe200078e0204 */
[----:B------:R-:W-:Y:S01]  /*2f50*/  LOP3.LUT R4, R14, 0x78, RZ, 0xc0, !PT ;  /* 0x000000780e047812 */ /* 0x000fe200078ec0ff */
[----:B------:R2:W-:Y:S02]  /*2f60*/  @!P2 LDGSTS.E [R15], desc[UR16][R26.64+-0x200] ;  /* 0x00000e001a0fafae */ /* 0x0005e4000b9a1010 */
[----:B------:R-:W-:-:S02]  /*2f70*/  IMAD R63, R63, 0x24, RZ ;  /* 0x000000243f3f7824 */ /* 0x000fc400078e02ff */
[----:B------:R-:W0:Y:S01]  /*2f80*/  LDGDEPBAR ;  /* 0x00000000000079af */ /* 0x000e220000000000 */
[----:B------:R-:W-:Y:S02]  /*2f90*/  IMAD R4, R17, 0x1200, R4 ;  /* 0x0000120011047824 */ /* 0x000fe400078e0204 */
[----:B------:R-:W-:Y:S01]  /*2fa0*/  LEA R63, R63, UR6, 0x2 ;  /* 0x000000063f3f7c11 */ /* 0x000fe2000f8e10ff */
[----:B------:R-:W-:-:S04]  /*2fb0*/  DEPBAR.LE SB0, 0x3 ;  /* 0x000080c00000791a */ /* 0x000fc80000000000 */
[----:B------:R-:W-:Y:S06]  /*2fc0*/  BAR.SYNC.DEFER_BLOCKING 0x0 ;  /* 0x0000000000007b1d */ /* 0x000fec0000010000 */
[----:B----4-:R-:W-:Y:S04]  /*2fd0*/  LDS.64 R48, [R4+UR14] ;  /* 0x0000000e04307984 */ /* 0x010fe80008000a00 */
[----:B---3--:R-:W3:Y:S04]  /*2fe0*/  LDS.128 R36, [R63] ;  /* 0x000000003f247984 */ /* 0x008ee80000000c00 */
[----:B-1----:R-:W1:Y:S04]  /*2ff0*/  LDS.128 R40, [R63+0x10] ;  /* 0x000010003f287984 */ /* 0x002e680000000c00 */
[----:B------:R-:W4:Y:S04]  /*3000*/  LDS.64 R44, [R4+UR14+0x200] ;  /* 0x0002000e042c7984 */ /* 0x000f280008000a00 */
[----:B------:R-:W5:Y:S04]  /*3010*/  LDS.128 R8, [R63+0x20] ;  /* 0x000020003f087984 */ /* 0x000f680000000c00 */
[----:B--2---:R-:W2:Y:S04]  /*3020*/  LDS.128 R12, [R63+0x30] ;  /* 0x000030003f0c7984 */ /* 0x004ea80000000c00 */
[----:B------:R-:W2:Y:S04]  /*3030*/  LDS.64 R46, [R4+UR14+0x400] ;  /* 0x0004000e042e7984 */ /* 0x000ea80008000a00 */
[----:B------:R-:W2:Y:S04]  /*3040*/  LDS.128 R16, [R63+0x40] ;  /* 0x000040003f107984 */ /* 0x000ea80000000c00 */
[----:B------:R-:W2:Y:S04]  /*3050*/  LDS.128 R20, [R63+0x50] ;  /* 0x000050003f147984 */ /* 0x000ea80000000c00 */
[----:B------:R-:W2:Y:S01]  /*3060*/  LDS.128 R24, [R63+0x60] ;  /* 0x000060003f187984 */ /* 0x000ea20000000c00 */
[C---:B---3--:R-:W-:Y:S01]  /*3070*/  FFMA R55, R36.reuse, R48, R55 ;  /* 0x0000003024377223 */ /* 0x048fe20000000037 */
[-C--:B------:R-:W-:Y:S01]  /*3080*/  FFMA R28, R36, R49.reuse, R28 ;  /* 0x00000031241c7223 */ /* 0x080fe2000000001c */
[----:B-1----:R-:W-:Y:S01]  /*3090*/  FFMA R50, R40, R49, R31 ;  /* 0x0000003128327223 */ /* 0x002fe2000000001f */
[----:B------:R-:W-:Y:S01]  /*30a0*/  FFMA R53, R48, R40, R53 ;  /* 0x0000002830357223 */ /* 0x000fe20000000035 */
[C---:B----4-:R-:W-:Y:S01]  /*30b0*/  FFMA R31, R40.reuse, R44, R55 ;  /* 0x0000002c281f7223 */ /* 0x050fe20000000037 */
[----:B------:R-:W-:Y:S01]  /*30c0*/  FFMA R28, R40, R45, R28 ;  /* 0x0000002d281c7223 */ /* 0x000fe2000000001c */
[----:B-----5:R-:W-:Y:S01]  /*30d0*/  FFMA R55, R48, R8, R29 ;  /* 0x0000000830377223 */ /* 0x020fe2000000001d */
[C---:B------:R-:W-:Y:S01]  /*30e0*/  FFMA R30, R8.reuse, R49, R30 ;  /* 0x00000031081e7223 */ /* 0x040fe2000000001e */
[C---:B------:R-:W-:Y:S01]  /*30f0*/  FFMA R36, R8.reuse, R44, R53 ;  /* 0x0000002c08247223 */ /* 0x040fe20000000035 */
[-C--:B------:R-:W-:Y:S01]  /*3100*/  FFMA R40, R8, R45.reuse, R50 ;  /* 0x0000002d08287223 */ /* 0x080fe20000000032 */
[----:B--2---:R-:W-:Y:S01]  /*3110*/  FFMA R29, R48, R12, R73 ;  /* 0x0000000c301d7223 */ /* 0x004fe20000000049 */
[C---:B------:R-:W-:Y:S01]  /*3120*/  FFMA R50, R12.reuse, R45, R30 ;  /* 0x0000002d0c327223 */ /* 0x040fe2000000001e */
[C---:B------:R-:W-:Y:S01]  /*3130*/  FFMA R32, R12.reuse, R49, R32 ;  /* 0x000000310c207223 */ /* 0x040fe20000000020 */
[----:B------:R-:W-:Y:S01]  /*3140*/  FFMA R55, R12, R44, R55 ;  /* 0x0000002c0c377223 */ /* 0x000fe20000000037 */
[CC--:B------:R-:W-:Y:S01]  /*3150*/  FFMA R53, R8.reuse, R46.reuse, R31 ;  /* 0x0000002e08357223 */ /* 0x0c0fe2000000001f */
[-C--:B------:R-:W-:Y:S01]  /*3160*/  FFMA R8, R8, R47.reuse, R28 ;  /* 0x0000002f08087223 */ /* 0x080fe2000000001c */
[C---:B------:R-:W-:Y:S01]  /*3170*/  FFMA R36, R12.reuse, R46, R36 ;  /* 0x0000002e0c247223 */ /* 0x040fe20000000024 */
[----:B------:R-:W-:Y:S01]  /*3180*/  FFMA R12, R12, R47, R40 ;  /* 0x0000002f0c0c7223 */ /* 0x000fe20000000028 */
[----:B------:R-:W-:Y:S01]  /*3190*/  FFMA R73, R48, R16, R75 ;  /* 0x0000001030497223 */ /* 0x000fe2000000004b */
[C---:B------:R-:W-:Y:S01]  /*31a0*/  FFMA R75, R16.reuse, R44, R29 ;  /* 0x0000002c104b7223 */ /* 0x040fe2000000001d */
[C---:B------:R-:W-:Y:S01]  /*31b0*/  FFMA R54, R16.reuse, R49, R34 ;  /* 0x0000003110367223 */ /* 0x040fe20000000022 */
[----:B------:R-:W1:Y:S01]  /*31c0*/  LDS.128 R28, [R63+0x70] ;  /* 0x000070003f1c7984 */ /* 0x000e620000000c00 */
[C---:B------:R-:W-:Y:S01]  /*31d0*/  FFMA R32, R16.reuse, R45, R32 ;  /* 0x0000002d10207223 */ /* 0x040fe20000000020 */
[CC--:B------:R-:W-:Y:S01]  /*31e0*/  FFMA R40, R16.reuse, R46.reuse, R55 ;  /* 0x0000002e10287223 */ /* 0x0c0fe20000000037 */
[----:B------:R-:W-:Y:S01]  /*31f0*/  FFMA R16, R16, R47, R50 ;  /* 0x0000002f10107223 */ /* 0x000fe20000000032 */
[C---:B------:R-:W-:Y:S01]  /*3200*/  FFMA R50, R20.reuse, R49, R77 ;  /* 0x0000003114327223 */ /* 0x040fe2000000004d */
[----:B------:R-:W-:Y:S01]  /*3210*/  FFMA R52, R20, R46, R75 ;  /* 0x0000002e14347223 */ /* 0x000fe2000000004b */
[----:B------:R-:W-:Y:S01]  /*3220*/  FFMA R55, R48, R20, R33 ;  /* 0x0000001430377223 */ /* 0x000fe20000000021 */
[C---:B------:R-:W-:Y:S01]  /*3230*/  FFMA R73, R20.reuse, R44, R73 ;  /* 0x0000002c14497223 */ /* 0x040fe20000000049 */
[----:B------:R-:W-:Y:S01]  /*3240*/  FFMA R54, R20, R45, R54 ;  /* 0x0000002d14367223 */ /* 0x000fe20000000036 */
[----:B------:R-:W-:Y:S01]  /*3250*/  FFMA R77, R48, R24, R35 ;  /* 0x00000018304d7223 */ /* 0x000fe20000000023 */
[----:B------:R-:W-:Y:S01]  /*3260*/  FFMA R75, R24, R49, R51 ;  /* 0x00000031184b7223 */ /* 0x000fe20000000033 */
[----:B------:R-:W-:Y:S01]  /*3270*/  FFMA R20, R20, R47, R32 ;  /* 0x0000002f14147223 */ /* 0x000fe20000000020 */
[----:B------:R-:W2:Y:S01]  /*3280*/  LDS.64 R48, [R4+UR14+0x80] ;  /* 0x0000800e04307984 */ /* 0x000ea20008000a00 */
[C---:B------:R-:W-:Y:S01]  /*3290*/  FFMA R74, R24.reuse, R45, R50 ;  /* 0x0000002d184a7223 */ /* 0x040fe20000000032 */
[C---:B------:R-:W-:Y:S01]  /*32a0*/  FFMA R55, R24.reuse, R44, R55 ;  /* 0x0000002c18377223 */ /* 0x040fe20000000037 */
[C---:B------:R-:W-:Y:S01]  /*32b0*/  FFMA R72, R24.reuse, R46, R73 ;  /* 0x0000002e18487223 */ /* 0x040fe20000000049 */
[----:B------:R-:W3:Y:S01]  /*32c0*/  LDS.128 R32, [R63+0x80] ;  /* 0x000080003f207984 */ /* 0x000ee20000000c00 */
[----:B------:R-:W-:-:S03]  /*32d0*/  FFMA R54, R24, R47, R54 ;  /* 0x0000002f18367223 */ /* 0x000fc60000000036 */
[----:B------:R-:W4:Y:S01]  /*32e0*/  LDS.64 R50, [R4+UR14+0x280] ;  /* 0x0002800e04327984 */ /* 0x000f220008000a00 */
[----:B-1----:R-:W-:Y:S01]  /*32f0*/  FFMA R77, R44, R28, R77 ;  /* 0x0000001c2c4d7223 */ /* 0x002fe2000000004d */
[C---:B------:R-:W-:Y:S01]  /*3300*/  FFMA R75, R28.reuse, R45, R75 ;  /* 0x0000002d1c4b7223 */ /* 0x040fe2000000004b */
[C---:B------:R-:W-:Y:S01]  /*3310*/  FFMA R24, R28.reuse, R46, R55 ;  /* 0x0000002e1c187223 */ /* 0x040fe20000000037 */
[----:B------:R-:W1:Y:S01]  /*3320*/  LDS.64 R44, [R4+UR14+0x480] ;  /* 0x0004800e042c7984 */ /* 0x000e620008000a00 */
[----:B------:R-:W-:Y:S01]  /*3330*/  FFMA R74, R28, R47, R74 ;  /* 0x0000002f1c4a7223 */ /* 0x000fe2000000004a */
[C---:B--2---:R-:W-:Y:S01]  /*3340*/  FFMA R53, R48.reuse, R37, R53 ;  /* 0x0000002530357223 */ /* 0x044fe20000000035 */
[C---:B------:R-:W-:Y:S01]  /*3350*/  FFMA R28, R48.reuse, R41, R36 ;  /* 0x00000029301c7223 */ /* 0x040fe20000000024 */
[----:B------:R-:W-:Y:S01]  /*3360*/  FFMA R8, R37, R49, R8 ;  /* 0x0000003125087223 */ /* 0x000fe20000000008 */
[----:B------:R-:W-:Y:S01]  /*3370*/  FFMA R40, R48, R9, R40 ;  /* 0x0000000930287223 */ /* 0x000fe20000000028 */
[----:B---3--:R-:W-:Y:S01]  /*3380*/  FFMA R46, R46, R32, R77 ;  /* 0x000000202e2e7223 */ /* 0x008fe2000000004d */
[----:B------:R-:W2:Y:S01]  /*3390*/  LDS.64 R36, [R4+UR14+0x100] ;  /* 0x0001000e04247984 */ /* 0x000ea20008000a00 */
[----:B------:R-:W-:Y:S01]  /*33a0*/  FFMA R32, R32, R47, R75 ;  /* 0x0000002f20207223 */ /* 0x000fe2000000004b */
[C---:B------:R-:W-:Y:S01]  /*33b0*/  FFMA R52, R48.reuse, R13, R52 ;  /* 0x0000000d30347223 */ /* 0x040fe20000000034 */
[C---:B------:R-:W-:Y:S01]  /*33c0*/  FFMA R72, R48.reuse, R17, R72 ;  /* 0x0000001130487223 */ /* 0x040fe20000000048 */
[C---:B------:R-:W-:Y:S01]  /*33d0*/  FFMA R24, R48.reuse, R21, R24 ;  /* 0x0000001530187223 */ /* 0x040fe20000000018 */
[----:B------:R-:W-:Y:S01]  /*33e0*/  FFMA R46, R48, R25, R46 ;  /* 0x00000019302e7223 */ /* 0x000fe2000000002e */
[-C--:B------:R-:W-:Y:S01]  /*33f0*/  FFMA R12, R41, R49.reuse, R12 ;  /* 0x00000031290c7223 */ /* 0x080fe2000000000c */
[-C--:B------:R-:W-:Y:S01]  /*3400*/  FFMA R16, R9, R49.reuse, R16 ;  /* 0x0000003109107223 */ /* 0x080fe20000000010 */
[-C--:B------:R-:W-:Y:S01]  /*3410*/  FFMA R20, R13, R49.reuse, R20 ;  /* 0x000000310d147223 */ /* 0x080fe20000000014 */
[-C--:B------:R-:W-:Y:S01]  /*3420*/  FFMA R54, R17, R49.reuse, R54 ;  /* 0x0000003111367223 */ /* 0x080fe20000000036 */
[-C--:B------:R-:W-:Y:S01]  /*3430*/  FFMA R74, R21, R49.reuse, R74 ;  /* 0x00000031154a7223 */ /* 0x080fe2000000004a */
[----:B------:R-:W-:Y:S01]  /*3440*/  FFMA R32, R25, R49, R32 ;  /* 0x0000003119207223 */ /* 0x000fe20000000020 */
[C---:B----4-:R-:W-:Y:S01]  /*3450*/  FFMA R53, R50.reuse, R41, R53 ;  /* 0x0000002932357223 */ /* 0x050fe20000000035 */
[C---:B------:R-:W-:Y:S01]  /*3460*/  FFMA R28, R50.reuse, R9, R28 ;  /* 0x00000009321c7223 */ /* 0x040fe2000000001c */
[C---:B------:R-:W-:Y:S01]  /*3470*/  FFMA R40, R50.reuse, R13, R40 ;  /* 0x0000000d32287223 */ /* 0x040fe20000000028 */
[C---:B------:R-:W-:Y:S01]  /*3480*/  FFMA R52, R50.reuse, R17, R52 ;  /* 0x0000001132347223 */ /* 0x040fe20000000034 */
[C---:B------:R-:W-:Y:S01]  /*3490*/  FFMA R72, R50.reuse, R21, R72 ;  /* 0x0000001532487223 */ /* 0x040fe20000000048 */
[C---:B------:R-:W-:Y:S01]  /*34a0*/  FFMA R24, R50.reuse, R25, R24 ;  /* 0x0000001932187223 */ /* 0x040fe20000000018 */
[----:B------:R-:W-:Y:S01]  /*34b0*/  FFMA R50, R50, R29, R46 ;  /* 0x0000001d32327223 */ /* 0x000fe2000000002e */
[-C--:B------:R-:W-:Y:S01]  /*34c0*/  FFMA R8, R41, R51.reuse, R8 ;  /* 0x0000003329087223 */ /* 0x080fe20000000008 */
[----:B------:R-:W3:Y:S01]  /*34d0*/  LDS.64 R46, [R4+UR14+0x300] ;  /* 0x0003000e042e7984 */ /* 0x000ee20008000a00 */
[-C--:B------:R-:W-:Y:S01]  /*34e0*/  FFMA R12, R9, R51.reuse, R12 ;  /* 0x00000033090c7223 */ /* 0x080fe2000000000c */
[-C--:B------:R-:W-:Y:S01]  /*34f0*/  FFMA R16, R13, R51.reuse, R16 ;  /* 0x000000330d107223 */ /* 0x080fe20000000010 */
[-C--:B------:R-:W-:Y:S01]  /*3500*/  FFMA R20, R17, R51.reuse, R20 ;  /* 0x0000003311147223 */ /* 0x080fe20000000014 */
[-C--:B------:R-:W-:Y:S01]  /*3510*/  FFMA R54, R21, R51.reuse, R54 ;  /* 0x0000003315367223 */ /* 0x080fe20000000036 */
[-C--:B------:R-:W-:Y:S01]  /*3520*/  FFMA R74, R25, R51.reuse, R74 ;  /* 0x00000033194a7223 */ /* 0x080fe2000000004a */
[----:B------:R-:W-:Y:S01]  /*3530*/  FFMA R32, R29, R51, R32 ;  /* 0x000000331d207223 */ /* 0x000fe20000000020 */
[C---:B-1----:R-:W-:Y:S01]  /*3540*/  FFMA R51, R44.reuse, R17, R40 ;  /* 0x000000112c337223 */ /* 0x042fe20000000028 */
[C---:B------:R-:W-:Y:S01]  /*3550*/  FFMA R53, R44.reuse, R9, R53 ;  /* 0x000000092c357223 */ /* 0x040fe20000000035 */
[----:B------:R-:W1:Y:S01]  /*3560*/  LDS.64 R40, [R4+UR14+0x500] ;  /* 0x0005000e04287984 */ /* 0x000e620008000a00 */
[-C--:B------:R-:W-:Y:S01]  /*3570*/  FFMA R9, R9, R45.reuse, R8 ;  /* 0x0000002d09097223 */ /* 0x080fe20000000008 */
[----:B------:R-:W-:Y:S01]  /*3580*/  FFMA R8, R17, R45, R16 ;  /* 0x0000002d11087223 */ /* 0x000fe20000000010 */
[C---:B------:R-:W-:Y:S01]  /*3590*/  FFMA R49, R44.reuse, R13, R28 ;  /* 0x0000000d2c317223 */ /* 0x040fe2000000001c */
[----:B------:R-:W4:Y:S01]  /*35a0*/  LDS.64 R16, [R4+UR14+0x180] ;  /* 0x0001800e04107984 */ /* 0x000f220008000a00 */
        /* <DEDUP_REMOVED lines=8> */
[----:B------:R-:W-:Y:S01]  /*3630*/  FFMA R33, R33, R45, R32 ;  /* 0x0000002d21217223 */ /* 0x000fe20000000020 */
[-C--:B--2---:R-:W-:Y:S01]  /*3640*/  FFMA R45, R38, R37.reuse, R9 ;  /* 0x00000025262d7223 */ /* 0x084fe20000000009 */
[-C--:B------:R-:W-:Y:S01]  /*3650*/  FFMA R12, R10, R37.reuse, R8 ;  /* 0x000000250a0c7223 */ /* 0x080fe20000000008 */
[----:B------:R-:W-:Y:S01]  /*3660*/  FFMA R49, R36, R42, R49 ;  /* 0x0000002a24317223 */ /* 0x000fe20000000031 */
[----:B------:R-:W2:Y:S01]  /*3670*/  LDS.64 R8, [R4+UR14+0x380] ;  /* 0x0003800e04087984 */ /* 0x000ea20008000a00 */
[-C--:B------:R-:W-:Y:S01]  /*3680*/  FFMA R13, R42, R37.reuse, R13 ;  /* 0x000000252a0d7223 */ /* 0x080fe2000000000d */
[----:B------:R-:W-:Y:S01]  /*3690*/  FFMA R51, R36, R10, R51 ;  /* 0x0000000a24337223 */ /* 0x000fe20000000033 */
[-C--:B------:R-:W-:Y:S01]  /*36a0*/  FFMA R21, R14, R37.reuse, R21 ;  /* 0x000000250e157223 */ /* 0x080fe20000000015 */
[-C--:B------:R-:W-:Y:S01]  /*36b0*/  FFMA R25, R18, R37.reuse, R25 ;  /* 0x0000002512197223 */ /* 0x080fe20000000019 */
[-C--:B------:R-:W-:Y:S01]  /*36c0*/  FFMA R29, R22, R37.reuse, R29 ;  /* 0x00000025161d7223 */ /* 0x080fe2000000001d */
[----:B------:R-:W-:Y:S01]  /*36d0*/  FFMA R33, R26, R37, R33 ;  /* 0x000000251a217223 */ /* 0x000fe20000000021 */
[C---:B------:R-:W-:Y:S01]  /*36e0*/  FFMA R55, R36.reuse, R14, R55 ;  /* 0x0000000e24377223 */ /* 0x040fe20000000037 */
[C---:B------:R-:W-:Y:S01]  /*36f0*/  FFMA R75, R36.reuse, R22, R75 ;  /* 0x00000016244b7223 */ /* 0x040fe2000000004b */
[C---:B------:R-:W-:Y:S01]  /*3700*/  FFMA R53, R36.reuse, R38, R53 ;  /* 0x0000002624357223 */ /* 0x040fe20000000035 */
[C---:B------:R-:W-:Y:S01]  /*3710*/  FFMA R73, R36.reuse, R18, R73 ;  /* 0x0000001224497223 */ /* 0x040fe20000000049 */
[----:B------:R-:W-:Y:S01]  /*3720*/  FFMA R77, R36, R26, R77 ;  /* 0x0000001a244d7223 */ /* 0x000fe2000000004d */
[----:B---3--:R-:W-:Y:S01]  /*3730*/  FFMA R49, R46, R10, R49 ;  /* 0x0000000a2e317223 */ /* 0x008fe20000000031 */
[-C--:B------:R-:W-:Y:S01]  /*3740*/  FFMA R13, R10, R47.reuse, R13 ;  /* 0x0000002f0a0d7223 */ /* 0x080fe2000000000d */
[----:B------:R-:W-:Y:S01]  /*3750*/  FFMA R51, R46, R14, R51 ;  /* 0x0000000e2e337223 */ /* 0x000fe20000000033 */
[----:B------:R-:W-:Y:S01]  /*3760*/  FFMA R37, R14, R47, R12 ;  /* 0x0000002f0e257223 */ /* 0x000fe2000000000c */
[C---:B------:R-:W-:Y:S01]  /*3770*/  FFMA R75, R46.reuse, R26, R75 ;  /* 0x0000001a2e4b7223 */ /* 0x040fe2000000004b */
[C---:B------:R-:W-:Y:S01]  /*3780*/  FFMA R53, R46.reuse, R42, R53 ;  /* 0x0000002a2e357223 */ /* 0x040fe20000000035 */
[C---:B------:R-:W-:Y:S01]  /*3790*/  FFMA R55, R46.reuse, R18, R55 ;  /* 0x000000122e377223 */ /* 0x040fe20000000037 */
[C---:B------:R-:W-:Y:S01]  /*37a0*/  FFMA R73, R46.reuse, R22, R73 ;  /* 0x000000162e497223 */ /* 0x040fe20000000049 */
[----:B------:R-:W-:Y:S01]  /*37b0*/  FFMA R77, R46, R30, R77 ;  /* 0x0000001e2e4d7223 */ /* 0x000fe2000000004d */
[----:B-1----:R-:W-:Y:S01]  /*37c0*/  FFMA R20, R40, R14, R49 ;  /* 0x0000000e28147223 */ /* 0x002fe20000000031 */
[----:B------:R-:W-:Y:S01]  /*37d0*/  FFMA R14, R14, R41, R13 ;  /* 0x000000290e0e7223 */ /* 0x000fe2000000000d */
[-C--:B------:R-:W-:Y:S01]  /*37e0*/  FFMA R45, R42, R47.reuse, R45 ;  /* 0x0000002f2a2d7223 */ /* 0x080fe2000000002d */
[----:B------:R-:W1:Y:S01]  /*37f0*/  LDS.64 R12, [R4+UR14+0x580] ;  /* 0x0005800e040c7984 */ /* 0x000e620008000a00 */
[-C--:B------:R-:W-:Y:S01]  /*3800*/  FFMA R25, R22, R47.reuse, R25 ;  /* 0x0000002f16197223 */ /* 0x080fe20000000019 */
[C---:B------:R-:W-:Y:S01]  /*3810*/  FFMA R24, R40.reuse, R18, R51 ;  /* 0x0000001228187223 */ /* 0x040fe20000000033 */
[----:B------:R-:W-:Y:S01]  /*3820*/  FFMA R36, R40, R30, R75 ;  /* 0x0000001e28247223 */ /* 0x000fe2000000004b */
[-C--:B------:R-:W-:Y:S01]  /*3830*/  FFMA R21, R18, R47.reuse, R21 ;  /* 0x0000002f12157223 */ /* 0x080fe20000000015 */
[C---:B------:R-:W-:Y:S01]  /*3840*/  FFMA R53, R40.reuse, R10, R53 ;  /* 0x0000000a28357223 */ /* 0x040fe20000000035 */
[C---:B------:R-:W-:Y:S01]  /*3850*/  FFMA R28, R40.reuse, R22, R55 ;  /* 0x00000016281c7223 */ /* 0x040fe20000000037 */
[----:B------:R-:W-:Y:S01]  /*3860*/  FFMA R32, R40, R26, R73 ;  /* 0x0000001a28207223 */ /* 0x000fe20000000049 */
[-C--:B------:R-:W-:Y:S01]  /*3870*/  FFMA R29, R26, R47.reuse, R29 ;  /* 0x0000002f1a1d7223 */ /* 0x080fe2000000001d */
[----:B------:R-:W-:Y:S01]  /*3880*/  FFMA R33, R30, R47, R33 ;  /* 0x0000002f1e217223 */ /* 0x000fe20000000021 */
[----:B------:R-:W-:Y:S01]  /*3890*/  FFMA R40, R40, R34, R77 ;  /* 0x0000002228287223 */ /* 0x000fe2000000004d */
[-C--:B------:R-:W-:Y:S01]  /*38a0*/  FFMA R10, R10, R41.reuse, R45 ;  /* 0x000000290a0a7223 */ /* 0x080fe2000000002d */
[----:B------:R-:W-:Y:S01]  /*38b0*/  FFMA R38, R26, R41, R25 ;  /* 0x000000291a267223 */ /* 0x000fe20000000019 */
[C---:B----4-:R-:W-:Y:S01]  /*38c0*/  FFMA R20, R16.reuse, R43, R20 ;  /* 0x0000002b10147223 */ /* 0x050fe20000000014 */
[C---:B------:R-:W-:Y:S01]  /*38d0*/  FFMA R24, R16.reuse, R11, R24 ;  /* 0x0000000b10187223 */ /* 0x040fe20000000018 */
[----:B------:R-:W-:Y:S01]  /*38e0*/  FFMA R36, R16, R23, R36 ;  /* 0x0000001710247223 */ /* 0x000fe20000000024 */
[-C--:B------:R-:W-:Y:S01]  /*38f0*/  FFMA R18, R18, R41.reuse, R37 ;  /* 0x0000002912127223 */ /* 0x080fe20000000025 */
[-C--:B------:R-:W-:Y:S01]  /*3900*/  FFMA R22, R22, R41.reuse, R21 ;  /* 0x0000002916167223 */ /* 0x080fe20000000015 */
[-C--:B------:R-:W-:Y:S01]  /*3910*/  FFMA R42, R30, R41.reuse, R29 ;  /* 0x000000291e2a7223 */ /* 0x080fe2000000001d */
[----:B------:R-:W-:Y:S01]  /*3920*/  FFMA R34, R34, R41, R33 ;  /* 0x0000002922227223 */ /* 0x000fe20000000021 */
[C---:B------:R-:W-:Y:S01]  /*3930*/  FFMA R40, R16.reuse, R27, R40 ;  /* 0x0000001b10287223 */ /* 0x040fe20000000028 */
[----:B------:R-:W-:Y:S01]  /*3940*/  FFMA R44, R39, R17, R10 ;  /* 0x00000011272c7223 */ /* 0x000fe2000000000a */
[C---:B------:R-:W-:Y:S01]  /*3950*/  FFMA R53, R16.reuse, R39, R53 ;  /* 0x0000002710357223 */ /* 0x040fe20000000035 */
[----:B------:R-:W-:Y:S01]  /*3960*/  FFMA R10, R43, R17, R14 ;  /* 0x000000112b0a7223 */ /* 0x000fe2000000000e */
[C---:B------:R-:W-:Y:S01]  /*3970*/  FFMA R28, R16.reuse, R15, R28 ;  /* 0x0000000f101c7223 */ /* 0x040fe2000000001c */
[----:B------:R-:W-:Y:S01]  /*3980*/  FFMA R32, R16, R19, R32 ;  /* 0x0000001310207223 */ /* 0x000fe20000000020 */
[C---:B--2---:R-:W-:Y:S01]  /*3990*/  FFMA R14, R8.reuse, R11, R20 ;  /* 0x0000000b080e7223 */ /* 0x044fe20000000014 */
[-C--:B------:R-:W-:Y:S01]  /*39a0*/  FFMA R30, R11, R17.reuse, R18 ;  /* 0x000000110b1e7223 */ /* 0x080fe20000000012 */
[-C--:B------:R-:W-:Y:S01]  /*39b0*/  FFMA R26, R15, R17.reuse, R22 ;  /* 0x000000110f1a7223 */ /* 0x080fe20000000016 */
[----:B------:R-:W-:Y:S01]  /*39c0*/  FFMA R16, R19, R17, R38 ;  /* 0x0000001113107223 */ /* 0x000fe20000000026 */
[C---:B------:R-:W-:Y:S01]  /*39d0*/  FFMA R20, R8.reuse, R15, R24 ;  /* 0x0000000f08147223 */ /* 0x040fe20000000018 */
[C---:B------:R-:W-:Y:S01]  /*39e0*/  FFMA R52, R8.reuse, R27, R36 ;  /* 0x0000001b08347223 */ /* 0x040fe20000000024 */
[-C--:B------:R-:W-:Y:S01]  /*39f0*/  FFMA R18, R23, R17.reuse, R42 ;  /* 0x0000001117127223 */ /* 0x080fe2000000002a */
[----:B------:R-:W-:Y:S01]  /*3a00*/  FFMA R22, R27, R17, R34 ;  /* 0x000000111b167223 */ /* 0x000fe20000000022 */
[----:B------:R-:W-:Y:S01]  /*3a10*/  LDS.64 R24, [R4+UR14+0x600] ;  /* 0x0006000e04187984 */ /* 0x000fe20008000a00 */
[C---:B------:R-:W-:Y:S01]  /*3a20*/  FFMA R17, R8.reuse, R43, R53 ;  /* 0x0000002b08117223 */ /* 0x040fe20000000035 */
[C---:B------:R-:W-:Y:S01]  /*3a30*/  FFMA R54, R8.reuse, R31, R40 ;  /* 0x0000001f08367223 */ /* 0x040fe20000000028 */
[----:B------:R-:W-:Y:S01]  /*3a40*/  FFMA R34, R43, R9, R44 ;  /* 0x000000092b227223 */ /* 0x000fe2000000002c */
[----:B------:R-:W2:Y:S01]  /*3a50*/  LDS.128 R36, [R63+0x90] ;  /* 0x000090003f247984 */ /* 0x000ea20000000c00 */
[C---:B------:R-:W-:Y:S01]  /*3a60*/  FFMA R74, R8.reuse, R19, R28 ;  /* 0x00000013084a7223 */ /* 0x040fe2000000001c */
[----:B------:R-:W-:Y:S01]  /*3a70*/  FFMA R72, R8, R23, R32 ;  /* 0x0000001708487223 */ /* 0x000fe20000000020 */
[-C--:B------:R-:W-:Y:S01]  /*3a80*/  FFMA R10, R11, R9.reuse, R10 ;  /* 0x000000090b0a7223 */ /* 0x080fe2000000000a */
[----:B------:R-:W3:Y:S01]  /*3a90*/  LDS.128 R40, [R63+0xa0] ;  /* 0x0000a0003f287984 */ /* 0x000ee20000000c00 */
[----:B------:R-:W-:Y:S01]  /*3aa0*/  FFMA R8, R23, R9, R16 ;  /* 0x0000000917087223 */ /* 0x000fe20000000010 */
[C---:B-1----:R-:W-:Y:S01]  /*3ab0*/  FFMA R21, R12.reuse, R31, R52 ;  /* 0x0000001f0c157223 */ /* 0x042fe20000000034 */
[C---:B------:R-:W-:Y:S01]  /*3ac0*/  FFMA R73, R12.reuse, R35, R54 ;  /* 0x000000230c497223 */ /* 0x040fe20000000036 */
[----:B------:R-:W1:Y:S01]  /*3ad0*/  LDS.64 R28, [R4+UR14+0x800] ;  /* 0x0008000e041c7984 */ /* 0x000e620008000a00 */
[-C--:B------:R-:W-:Y:S01]  /*3ae0*/  FFMA R16, R27, R9.reuse, R18 ;  /* 0x000000091b107223 */ /* 0x080fe20000000012 */
[-C--:B------:R-:W-:Y:S01]  /*3af0*/  FFMA R18, R31, R9.reuse, R22 ;  /* 0x000000091f127223 */ /* 0x080fe20000000016 */
[-C--:B------:R-:W-:Y:S01]  /*3b00*/  FFMA R30, R15, R9.reuse, R30 ;  /* 0x000000090f1e7223 */ /* 0x080fe2000000001e */
[----:B------:R-:W4:Y:S01]  /*3b10*/  LDS.128 R44, [R63+0xb0] ;  /* 0x0000b0003f2c7984 */ /* 0x000f220000000c00 */
[----:B------:R-:W-:Y:S01]  /*3b20*/  FFMA R26, R19, R9, R26 ;  /* 0x00000009131a7223 */ /* 0x000fe2000000001a */
[C---:B------:R-:W-:Y:S01]  /*3b30*/  FFMA R22, R12.reuse, R11, R17 ;  /* 0x0000000b0c167223 */ /* 0x040fe20000000011 */
[C---:B------:R-:W-:Y:S01]  /*3b40*/  FFMA R14, R12.reuse, R15, R14 ;  /* 0x0000000f0c0e7223 */ /* 0x040fe2000000000e */
[----:B------:R-:W5:Y:S01]  /*3b50*/  LDS.64 R32, [R4+UR14+0xa00] ;  /* 0x000a000e04207984 */ /* 0x000f620008000a00 */
[C---:B------:R-:W-:Y:S01]  /*3b60*/  FFMA R20, R12.reuse, R19, R20 ;  /* 0x000000130c147223 */ /* 0x040fe20000000014 */
[C---:B------:R-:W-:Y:S01]  /*3b70*/  FFMA R77, R12.reuse, R23, R74 ;  /* 0x000000170c4d7223 */ /* 0x040fe2000000004a */
[----:B------:R-:W-:Y:S01]  /*3b80*/  FFMA R75, R12, R27, R72 ;  /* 0x0000001b0c4b7223 */ /* 0x000fe20000000048 */
[----:B------:R-:W5:Y:S01]  /*3b90*/  LDS.128 R48, [R63+0xc0] ;  /* 0x0000c0003f307984 */ /* 0x000f620000000c00 */
[-C--:B------:R-:W-:Y:S01]  /*3ba0*/  FFMA R12, R11, R13.reuse, R34 ;  /* 0x0000000d0b0c7223 */ /* 0x080fe20000000022 */
[-C--:B------:R-:W-:Y:S01]  /*3bb0*/  FFMA R15, R15, R13.reuse, R10 ;  /* 0x0000000d0f0f7223 */ /* 0x080fe2000000000a */
[-C--:B------:R-:W-:Y:S01]  /*3bc0*/  FFMA R27, R27, R13.reuse, R8 ;  /* 0x0000000d1b1b7223 */ /* 0x080fe20000000008 */
[----:B------:R-:W5:Y:S01]  /*3bd0*/  LDS.128 R52, [R63+0xd0] ;  /* 0x0000d0003f347984 */ /* 0x000f620000000c00 */
[-C--:B------:R-:W-:Y:S01]  /*3be0*/  FFMA R26, R23, R13.reuse, R26 ;  /* 0x0000000d171a7223 */ /* 0x080fe2000000001a */
[-C--:B------:R-:W-:Y:S01]  /*3bf0*/  FFMA R30, R19, R13.reuse, R30 ;  /* 0x0000000d131e7223 */ /* 0x080fe2000000001e */
[-C--:B------:R-:W-:Y:S01]  /*3c00*/  FFMA R23, R31, R13.reuse, R16 ;  /* 0x0000000d1f177223 */ /* 0x080fe20000000010 */
[----:B------:R-:W5:Y:S01]  /*3c10*/  LDS.128 R8, [R63+0xe0] ;  /* 0x0000e0003f087984 */ /* 0x000f620000000c00 */
[----:B------:R-:W-:-:S03]  /*3c20*/  FFMA R35, R35, R13, R18 ;  /* 0x0000000d23237223 */ /* 0x000fc60000000012 */
[----:B------:R-:W5:Y:S01]  /*3c30*/  LDS.128 R16, [R63+0xf0] ;  /* 0x0000f0003f107984 */ /* 0x000f620000000c00 */
[C---:B--2---:R-:W-:Y:S01]  /*3c40*/  FFMA R13, R36.reuse, R24, R22 ;  /* 0x00000018240d7223 */ /* 0x044fe20000000016 */
[-C--:B------:R-:W-:Y:S01]  /*3c50*/  FFMA R12, R36, R25.reuse, R12 ;  /* 0x00000019240c7223 */ /* 0x080fe2000000000c */
[----:B---3--:R-:W-:Y:S01]  /*3c60*/  FFMA R31, R24, R40, R14 ;  /* 0x00000028181f7223 */ /* 0x008fe2000000000e */
[C---:B------:R-:W-:Y:S01]  /*3c70*/  FFMA R14, R40.reuse, R25, R15 ;  /* 0x00000019280e7223 */ /* 0x040fe2000000000f */
[CC--:B-1----:R-:W-:Y:S01]  /*3c80*/  FFMA R15, R40.reuse, R28.reuse, R13 ;  /* 0x0000001c280f7223 */ /* 0x0c2fe2000000000d */
[----:B------:R-:W-:Y:S01]  /*3c90*/  FFMA R12, R40, R29, R12 ;  /* 0x0000001d280c7223 */ /* 0x000fe2000000000c */
[C---:B----4-:R-:W-:Y:S01]  /*3ca0*/  FFMA R22, R44.reuse, R25, R30 ;  /* 0x000000192c167223 */ /* 0x050fe2000000001e */
[----:B------:R-:W-:Y:S01]  /*3cb0*/  FFMA R30, R44, R28, R31 ;  /* 0x0000001c2c1e7223 */ /* 0x000fe2000000001f */
[----:B------:R-:W-:Y:S01]  /*3cc0*/  FFMA R13, R24, R44, R20 ;  /* 0x0000002c180d7223 */ /* 0x000fe20000000014 */
[C---:B------:R-:W-:Y:S01]  /*3cd0*/  FFMA R14, R44.reuse, R29, R14 ;  /* 0x0000001d2c0e7223 */ /* 0x040fe2000000000e */
[C---:B-----5:R-:W-:Y:S01]  /*3ce0*/  FFMA R31, R44.reuse, R32, R15 ;  /* 0x000000202c1f7223 */ /* 0x060fe2000000000f */
[----:B------:R-:W-:Y:S01]  /*3cf0*/  FFMA R44, R44, R33, R12 ;  /* 0x000000212c2c7223 */ /* 0x000fe2000000000c */
[----:B------:R-:W-:Y:S01]  /*3d00*/  FFMA R15, R24, R48, R77 ;  /* 0x00000030180f7223 */ /* 0x000fe2000000004d */
[C---:B------:R-:W-:Y:S01]  /*3d10*/  FFMA R20, R48.reuse, R25, R26 ;  /* 0x0000001930147223 */ /* 0x040fe2000000001a */
[C---:B------:R-:W-:Y:S01]  /*3d20*/  FFMA R77, R48.reuse, R28, R13 ;  /* 0x0000001c304d7223 */ /* 0x040fe2000000000d */
[C---:B------:R-:W-:Y:S01]  /*3d30*/  FFMA R22, R48.reuse, R29, R22 ;  /* 0x0000001d30167223 */ /* 0x040fe20000000016 */
[C---:B------:R-:W-:Y:S01]  /*3d40*/  FFMA R30, R48.reuse, R32, R30 ;  /* 0x00000020301e7223 */ /* 0x040fe2000000001e */
[----:B------:R-:W-:Y:S01]  /*3d50*/  FFMA R48, R48, R33, R14 ;  /* 0x0000002130307223 */ /* 0x000fe2000000000e */
[----:B------:R-:W-:Y:S01]  /*3d60*/  FFMA R72, R52, R28, R15 ;  /* 0x0000001c34487223 */ /* 0x000fe2000000000f */
[----:B------:R-:W-:Y:S01]  /*3d70*/  FFMA R36, R24, R52, R75 ;  /* 0x0000003418247223 */ /* 0x000fe2000000004b */
[----:B------:R-:W1:Y:S01]  /*3d80*/  LDS.128 R12, [R63+0x100] ;  /* 0x000100003f0c7984 */ /* 0x000e620000000c00 */
[C---:B------:R-:W-:Y:S01]  /*3d90*/  FFMA R40, R52.reuse, R25, R27 ;  /* 0x0000001934287223 */ /* 0x040fe2000000001b */
[----:B------:R-:W-:Y:S01]  /*3da0*/  FFMA R20, R52, R29, R20 ;  /* 0x0000001d34147223 */ /* 0x000fe20000000014 */
[----:B------:R-:W-:Y:S01]  /*3db0*/  FFMA R27, R8, R28, R36 ;  /* 0x0000001c081b7223 */ /* 0x000fe20000000024 */
[----:B------:R-:W-:Y:S01]  /*3dc0*/  FFMA R34, R52, R32, R77 ;  /* 0x0000002034227223 */ /* 0x000fe2000000004d */
[----:B------:R-:W-:Y:S01]  /*3dd0*/  FFMA R75, R24, R8, R21 ;  /* 0x00000008184b7223 */ /* 0x000fe20000000015 */
[C---:B------:R-:W-:Y:S01]  /*3de0*/  FFMA R26, R8.reuse, R25, R23 ;  /* 0x00000019081a7223 */ /* 0x040fe20000000017 */
[C---:B------:R-:W-:Y:S01]  /*3df0*/  FFMA R40, R8.reuse, R29, R40 ;  /* 0x0000001d08287223 */ /* 0x040fe20000000028 */
[----:B------:R-:W-:Y:S01]  /*3e00*/  FFMA R36, R8, R32, R72 ;  /* 0x0000002008247223 */ /* 0x000fe20000000048 */
[-C--:B------:R-:W-:Y:S01]  /*3e10*/  FFMA R52, R52, R33.reuse, R22 ;  /* 0x0000002134347223 */ /* 0x080fe20000000016 */
[----:B------:R-:W-:Y:S01]  /*3e20*/  FFMA R8, R8, R33, R20 ;  /* 0x0000002108087223 */ /* 0x000fe20000000014 */
[----:B------:R-:W-:Y:S01]  /*3e30*/  FFMA R73, R24, R16, R73 ;  /* 0x0000001018497223 */ /* 0x000fe20000000049 */
[----:B------:R-:W2:Y:S01]  /*3e40*/  LDS.128 R20, [R63+0x110] ;  /* 0x000110003f147984 */ /* 0x000ea20000000c00 */
[C---:B------:R-:W-:Y:S01]  /*3e50*/  FFMA R35, R16.reuse, R25, R35 ;  /* 0x0000001910237223 */ /* 0x040fe20000000023 */
[C---:B------:R-:W-:Y:S01]  /*3e60*/  FFMA R74, R16.reuse, R29, R26 ;  /* 0x0000001d104a7223 */ /* 0x040fe2000000001a */
[C---:B------:R-:W-:Y:S01]  /*3e70*/  FFMA R72, R16.reuse, R32, R27 ;  /* 0x0000002010487223 */ /* 0x040fe2000000001b */
[----:B------:R-:W3:Y:S01]  /*3e80*/  LDS.64 R24, [R4+UR14+0x680] ;  /* 0x0006800e04187984 */ /* 0x000ee20008000a00 */
[C---:B------:R-:W-:Y:S01]  /*3e90*/  FFMA R75, R16.reuse, R28, R75 ;  /* 0x0000001c104b7223 */ /* 0x040fe2000000004b */
[----:B------:R-:W-:-:S02]  /*3ea0*/  FFMA R40, R16, R33, R40 ;  /* 0x0000002110287223 */ /* 0x000fc40000000028 */
[----:B------:R-:W4:Y:S01]  /*3eb0*/  LDS.64 R26, [R4+UR14+0x880] ;  /* 0x0008800e041a7984 */ /* 0x000f220008000a00 */
[----:B-1----:R-:W-:Y:S01]  /*3ec0*/  FFMA R73, R28, R12, R73 ;  /* 0x0000000c1c497223 */ /* 0x002fe20000000049 */
[C---:B------:R-:W-:Y:S01]  /*3ed0*/  FFMA R35, R12.reuse, R29, R35 ;  /* 0x0000001d0c237223 */ /* 0x040fe20000000023 */
[C---:B------:R-:W-:Y:S01]  /*3ee0*/  FFMA R16, R12.reuse, R32, R75 ;  /* 0x000000200c107223 */ /* 0x040fe2000000004b */
[----:B------:R-:W1:Y:S01]  /*3ef0*/  LDS.64 R28, [R4+UR14+0xa80] ;  /* 0x000a800e041c7984 */ /* 0x000e620008000a00 */
[-C--:B------:R-:W-:Y:S01]  /*3f00*/  FFMA R74, R12, R33.reuse, R74 ;  /* 0x000000210c4a7223 */ /* 0x080fe2000000004a */
[----:B--2---:R-:W-:Y:S01]  /*3f10*/  FFMA R32, R32, R20, R73 ;  /* 0x0000001420207223 */ /* 0x004fe20000000049 */
[----:B------:R-:W-:Y:S01]  /*3f20*/  FFMA R20, R20, R33, R35 ;  /* 0x0000002114147223 */ /* 0x000fe20000000023 */
[C---:B---3--:R-:W-:Y:S01]  /*3f30*/  FFMA R33, R24.reuse, R37, R31 ;  /* 0x0000002518217223 */ /* 0x048fe2000000001f */
[C---:B------:R-:W-:Y:S01]  /*3f40*/  FFMA R12, R24.reuse, R41, R30 ;  /* 0x00000029180c7223 */ /* 0x040fe2000000001e */
[C---:B------:R-:W-:Y:S01]  /*3f50*/  FFMA R34, R24.reuse, R45, R34 ;  /* 0x0000002d18227223 */ /* 0x040fe20000000022 */
[----:B------:R-:W2:Y:S01]  /*3f60*/  LDS.64 R30, [R4+UR14+0x700] ;  /* 0x0007000e041e7984 */ /* 0x000ea20008000a00 */
        /* <DEDUP_REMOVED lines=29> */
[----:B------:R-:W-:Y:S01]  /*4140*/  FFMA R9, R9, R29, R8 ;  /* 0x0000001d09097223 */ /* 0x000fe20000000008 */
[C---:B------:R-:W-:Y:S01]  /*4150*/  FFMA R73, R28.reuse, R17, R72 ;  /* 0x000000111c497223 */ /* 0x040fe20000000048 */
[C---:B------:R-:W-:Y:S01]  /*4160*/  FFMA R75, R28.reuse, R13, R16 ;  /* 0x0000000d1c4b7223 */ /* 0x040fe20000000010 */
[----:B------:R-:W-:Y:S01]  /*4170*/  FFMA R40, R17, R29, R40 ;  /* 0x0000001d11287223 */ /* 0x000fe20000000028 */
[C---:B------:R-:W-:Y:S01]  /*4180*/  FFMA R35, R28.reuse, R49, R12 ;  /* 0x000000311c237223 */ /* 0x040fe2000000000c */
[----:B------:R-:W4:Y:S01]  /*4190*/  LDS.64 R16, [R4+UR14+0x780] ;  /* 0x0007800e04107984 */ /* 0x000f220008000a00 */
        /* <DEDUP_REMOVED lines=8> */
[----:B------:R-:W-:Y:S01]  /*4220*/  FFMA R35, R30, R42, R35 ;  /* 0x0000002a1e237223 */ /* 0x000fe20000000023 */
[----:B------:R-:W2:Y:S01]  /*4230*/  LDS.64 R8, [R4+UR14+0x980] ;  /* 0x0009800e04087984 */ /* 0x000ea20008000a00 */
[-C--:B------:R-:W-:Y:S01]  /*4240*/  FFMA R13, R10, R31.reuse, R13 ;  /* 0x0000001f0a0d7223 */ /* 0x080fe2000000000d */
[C---:B------:R-:W-:Y:S01]  /*4250*/  FFMA R27, R30.reuse, R38, R27 ;  /* 0x000000261e1b7223 */ /* 0x040fe2000000001b */
[----:B------:R-:W-:Y:S01]  /*4260*/  FFMA R75, R30, R10, R75 ;  /* 0x0000000a1e4b7223 */ /* 0x000fe2000000004b */
[-C--:B------:R-:W-:Y:S01]  /*4270*/  FFMA R49, R42, R31.reuse, R49 ;  /* 0x0000001f2a317223 */ /* 0x080fe20000000031 */
[-C--:B------:R-:W-:Y:S01]  /*4280*/  FFMA R21, R18, R31.reuse, R21 ;  /* 0x0000001f12157223 */ /* 0x080fe20000000015 */
[-C--:B------:R-:W-:Y:S01]  /*4290*/  FFMA R45, R38, R31.reuse, R45 ;  /* 0x0000001f262d7223 */ /* 0x080fe2000000002d */
[C---:B------:R-:W-:Y:S01]  /*42a0*/  FFMA R37, R30.reuse, R46, R37 ;  /* 0x0000002e1e257223 */ /* 0x040fe20000000025 */
[C---:B------:R-:W-:Y:S01]  /*42b0*/  FFMA R41, R30.reuse, R50, R41 ;  /* 0x000000321e297223 */ /* 0x040fe20000000029 */
[C---:B------:R-:W-:Y:S01]  /*42c0*/  FFMA R73, R30.reuse, R54, R73 ;  /* 0x000000361e497223 */ /* 0x040fe20000000049 */
[----:B------:R-:W-:Y:S01]  /*42d0*/  FFMA R77, R30, R18, R77 ;  /* 0x000000121e4d7223 */ /* 0x000fe2000000004d */
[-C--:B------:R-:W-:Y:S01]  /*42e0*/  FFMA R53, R46, R31.reuse, R53 ;  /* 0x0000001f2e357223 */ /* 0x080fe20000000035 */
[----:B------:R-:W-:Y:S01]  /*42f0*/  FFMA R40, R54, R31, R40 ;  /* 0x0000001f36287223 */ /* 0x000fe20000000028 */
[-C--:B---3--:R-:W-:Y:S01]  /*4300*/  FFMA R34, R18, R33.reuse, R13 ;  /* 0x0000002112227223 */ /* 0x088fe2000000000d */
[C---:B------:R-:W-:Y:S01]  /*4310*/  FFMA R35, R32.reuse, R46, R35 ;  /* 0x0000002e20237223 */ /* 0x040fe20000000023 */
[----:B------:R-:W3:Y:S01]  /*4320*/  LDS.64 R12, [R4+UR14+0xb80] ;  /* 0x000b800e040c7984 */ /* 0x000ee20008000a00 */
[C---:B------:R-:W-:Y:S01]  /*4330*/  FFMA R27, R32.reuse, R42, R27 ;  /* 0x0000002a201b7223 */ /* 0x040fe2000000001b */
[----:B------:R-:W-:Y:S01]  /*4340*/  FFMA R75, R32, R18, R75 ;  /* 0x00000012204b7223 */ /* 0x000fe2000000004b */
[-C--:B------:R-:W-:Y:S01]  /*4350*/  FFMA R49, R46, R33.reuse, R49 ;  /* 0x000000212e317223 */ /* 0x080fe20000000031 */
        /* <DEDUP_REMOVED lines=8> */
[----:B-1----:R-:W-:Y:S01]  /*43e0*/  FFMA R20, R24, R50, R35 ;  /* 0x0000003218147223 */ /* 0x002fe20000000023 */
[----:B------:R-:W-:Y:S01]  /*43f0*/  FFMA R31, R10, R33, R40 ;  /* 0x000000210a1f7223 */ /* 0x000fe20000000028 */
        /* <DEDUP_REMOVED lines=12> */
[C---:B----4-:R-:W-:Y:S01]  /*44c0*/  FFMA R20, R16.reuse, R43, R20 ;  /* 0x0000002b10147223 */ /* 0x050fe20000000014 */
[C---:B------:R-:W-:Y:S01]  /*44d0*/  FFMA R32, R16.reuse, R11, R32 ;  /* 0x0000000b10207223 */ /* 0x040fe20000000020 */
[----:B------:R-:W-:Y:S01]  /*44e0*/  FFMA R10, R43, R17, R50 ;  /* 0x000000112b0a7223 */ /* 0x000fe20000000032 */
[C---:B------:R-:W-:Y:S01]  /*44f0*/  FFMA R27, R16.reuse, R39, R27 ;  /* 0x00000027101b7223 */ /* 0x040fe2000000001b */
[-C--:B------:R-:W-:Y:S01]  /*4500*/  FFMA R42, R39, R17.reuse, R46 ;  /* 0x00000011272a7223 */ /* 0x080fe2000000002e */
[-C--:B------:R-:W-:Y:S01]  /*4510*/  FFMA R22, R51, R17.reuse, R36 ;  /* 0x0000001133167223 */ /* 0x080fe20000000024 */
[----:B------:R-:W-:Y:S01]  /*4520*/  FFMA R50, R19, R17, R38 ;  /* 0x0000001113327223 */ /* 0x000fe20000000026 */
[----:B------:R-:W-:Y:S01]  /*4530*/  LDS.64 R44, [R4+UR14+0xc00] ;  /* 0x000c000e042c7984 */ /* 0x000fe20008000a00 */
[C---:B------:R-:W-:Y:S01]  /*4540*/  FFMA R26, R16.reuse, R47, R26 ;  /* 0x0000002f101a7223 */ /* 0x040fe2000000001a */
[C---:B------:R-:W-:Y:S01]  /*4550*/  FFMA R28, R16.reuse, R51, R28 ;  /* 0x00000033101c7223 */ /* 0x040fe2000000001c */
[C---:B------:R-:W-:Y:S01]  /*4560*/  FFMA R30, R16.reuse, R55, R30 ;  /* 0x00000037101e7223 */ /* 0x040fe2000000001e */
[----:B------:R-:W1:Y:S01]  /*4570*/  LDS.128 R36, [R63+0x120] ;  /* 0x000120003f247984 */ /* 0x000e620000000c00 */
[----:B------:R-:W-:Y:S01]  /*4580*/  FFMA R24, R16, R19, R24 ;  /* 0x0000001310187223 */ /* 0x000fe20000000018 */
[----:B------:R-:W-:Y:S01]  /*4590*/  FFMA R54, R54, R25, R53 ;  /* 0x0000001936367223 */ /* 0x000fe20000000035 */
[----:B------:R-:W-:Y:S01]  /*45a0*/  FFMA R14, R55, R17, R18 ;  /* 0x00000011370e7223 */ /* 0x000fe20000000012 */
[C---:B--2---:R-:W-:Y:S01]  /*45b0*/  FFMA R16, R8.reuse, R47, R20 ;  /* 0x0000002f08107223 */ /* 0x044fe20000000014 */
[----:B------:R-:W-:Y:S01]  /*45c0*/  FFMA R18, R11, R17, R34 ;  /* 0x000000110b127223 */ /* 0x000fe20000000022 */
[C---:B------:R-:W-:Y:S01]  /*45d0*/  FFMA R20, R8.reuse, R19, R32 ;  /* 0x0000001308147223 */ /* 0x040fe20000000020 */
[----:B------:R-:W-:Y:S01]  /*45e0*/  LDS.64 R48, [R4+UR14+0xe00] ;  /* 0x000e000e04307984 */ /* 0x000fe20008000a00 */
[----:B------:R-:W-:Y:S01]  /*45f0*/  FFMA R46, R47, R17, R54 ;  /* 0x000000112f2e7223 */ /* 0x000fe20000000036 */
[C---:B------:R-:W-:Y:S01]  /*4600*/  FFMA R72, R8.reuse, R55, R28 ;  /* 0x0000003708487223 */ /* 0x040fe2000000001c */
[C---:B------:R-:W-:Y:S01]  /*4610*/  FFMA R54, R8.reuse, R11, R30 ;  /* 0x0000000b08367223 */ /* 0x040fe2000000001e */
[----:B------:R-:W2:Y:S01]  /*4620*/  LDS.128 R32, [R63+0x130] ;  /* 0x000130003f207984 */ /* 0x000ea20000000c00 */
[C---:B------:R-:W-:Y:S01]  /*4630*/  FFMA R40, R8.reuse, R15, R24 ;  /* 0x0000000f08287223 */ /* 0x040fe20000000018 */
[----:B------:R-:W-:Y:S01]  /*4640*/  FFMA R42, R43, R9, R42 ;  /* 0x000000092b2a7223 */ /* 0x000fe2000000002a */
[C---:B------:R-:W-:Y:S01]  /*4650*/  FFMA R17, R8.reuse, R43, R27 ;  /* 0x0000002b08117223 */ /* 0x040fe2000000001b */
[----:B------:R-:W4:Y:S01]  /*4660*/  LDS.128 R28, [R63+0x140] ;  /* 0x000140003f1c7984 */ /* 0x000f220000000c00 */
[----:B------:R-:W-:Y:S01]  /*4670*/  FFMA R74, R8, R51, R26 ;  /* 0x00000033084a7223 */ /* 0x000fe2000000001a */
[-C--:B------:R-:W-:Y:S01]  /*4680*/  FFMA R10, R47, R9.reuse, R10 ;  /* 0x000000092f0a7223 */ /* 0x080fe2000000000a */
[----:B------:R-:W-:Y:S01]  /*4690*/  FFMA R8, R11, R9, R14 ;  /* 0x000000090b087223 */ /* 0x000fe2000000000e */
[----:B------:R-:W5:Y:S01]  /*46a0*/  LDS.64 R52, [R4+UR14+0x1000] ;  /* 0x0010000e04347984 */ /* 0x000f620008000a00 */
[C---:B---3--:R-:W-:Y:S01]  /*46b0*/  FFMA R21, R12.reuse, R15, R20 ;  /* 0x0000000f0c157223 */ /* 0x048fe20000000014 */
[----:B------:R-:W-:Y:S01]  /*46c0*/  FFMA R22, R55, R9, R22 ;  /* 0x0000000937167223 */ /* 0x000fe20000000016 */
[C---:B------:R-:W-:Y:S01]  /*46d0*/  FFMA R73, R12.reuse, R23, R40 ;  /* 0x000000170c497223 */ /* 0x040fe20000000028 */
[----:B------:R-:W3:Y:S01]  /*46e0*/  LDS.128 R24, [R63+0x150] ;  /* 0x000150003f187984 */ /* 0x000ee20000000c00 */
[----:B------:R-:W-:Y:S01]  /*46f0*/  FFMA R20, R47, R13, R42 ;  /* 0x0000000d2f147223 */ /* 0x000fe2000000002a */
[----:B------:R-:W-:Y:S01]  /*4700*/  FFMA R14, R19, R9, R18 ;  /* 0x00000009130e7223 */ /* 0x000fe20000000012 */
[C---:B------:R-:W-:Y:S01]  /*4710*/  FFMA R18, R12.reuse, R47, R17 ;  /* 0x0000002f0c127223 */ /* 0x040fe20000000011 */
[----:B------:R-:W3:Y:S01]  /*4720*/  LDS.128 R40, [R63+0x160] ;  /* 0x000160003f287984 */ /* 0x000ee20000000c00 */
[----:B------:R-:W-:Y:S01]  /*4730*/  FFMA R46, R51, R9, R46 ;  /* 0x00000009332e7223 */ /* 0x000fe2000000002e */
[C---:B------:R-:W-:Y:S01]  /*4740*/  FFMA R16, R12.reuse, R51, R16 ;  /* 0x000000330c107223 */ /* 0x040fe20000000010 */
[C---:B------:R-:W-:Y:S01]  /*4750*/  FFMA R17, R12.reuse, R19, R54 ;  /* 0x000000130c117223 */ /* 0x040fe20000000036 */
[----:B------:R-:W-:Y:S01]  /*4760*/  FFMA R50, R15, R9, R50 ;  /* 0x000000090f327223 */ /* 0x000fe20000000032 */
[C---:B------:R-:W-:Y:S01]  /*4770*/  FFMA R75, R12.reuse, R11, R72 ;  /* 0x0000000b0c4b7223 */ /* 0x040fe20000000048 */
[-C--:B------:R-:W-:Y:S01]  /*4780*/  FFMA R51, R51, R13.reuse, R10 ;  /* 0x0000000d33337223 */ /* 0x080fe2000000000a */
[-C--:B------:R-:W-:Y:S01]  /*4790*/  FFMA R22, R11, R13.reuse, R22 ;  /* 0x0000000d0b167223 */ /* 0x080fe20000000016 */
[----:B------:R-:W-:Y:S01]  /*47a0*/  FFMA R19, R19, R13, R8 ;  /* 0x0000000d13137223 */ /* 0x000fe20000000008 */
[----:B------:R-:W-:Y:S01]  /*47b0*/  FFMA R77, R12, R55, R74 ;  /* 0x000000370c4d7223 */ /* 0x000fe2000000004a */
[----:B------:R-:W3:Y:S01]  /*47c0*/  LDS.128 R8, [R63+0x170] ;  /* 0x000170003f087984 */ /* 0x000ee20000000c00 */
[-C--:B------:R-:W-:Y:S01]  /*47d0*/  FFMA R46, R55, R13.reuse, R46 ;  /* 0x0000000d372e7223 */ /* 0x080fe2000000002e */
[-C--:B------:R-:W-:Y:S01]  /*47e0*/  FFMA R47, R15, R13.reuse, R14 ;  /* 0x0000000d0f2f7223 */ /* 0x080fe2000000000e */
[----:B------:R-:W-:Y:S01]  /*47f0*/  FFMA R55, R23, R13, R50 ;  /* 0x0000000d17377223 */ /* 0x000fe20000000032 */
[C---:B-1----:R-:W-:Y:S01]  /*4800*/  FFMA R23, R36.reuse, R44, R18 ;  /* 0x0000002c24177223 */ /* 0x042fe20000000012 */
[----:B------:R-:W1:Y:S01]  /*4810*/  LDS.128 R12, [R63+0x180] ;  /* 0x000180003f0c7984 */ /* 0x000e620000000c00 */
[-C--:B------:R-:W-:Y:S01]  /*4820*/  FFMA R20, R36, R45.reuse, R20 ;  /* 0x0000002d24147223 */ /* 0x080fe20000000014 */
[----:B--2---:R-:W-:Y:S01]  /*4830*/  FFMA R16, R44, R32, R16 ;  /* 0x000000202c107223 */ /* 0x004fe20000000010 */
[C---:B------:R-:W-:Y:S01]  /*4840*/  FFMA R18, R32.reuse, R45, R51 ;  /* 0x0000002d20127223 */ /* 0x040fe20000000033 */
[C---:B------:R-:W-:Y:S01]  /*4850*/  FFMA R23, R32.reuse, R48, R23 ;  /* 0x0000003020177223 */ /* 0x040fe20000000017 */
[----:B------:R-:W-:Y:S01]  /*4860*/  FFMA R20, R32, R49, R20 ;  /* 0x0000003120147223 */ /* 0x000fe20000000014 */
[----:B----4-:R-:W-:Y:S01]  /*4870*/  FFMA R77, R44, R28, R77 ;  /* 0x0000001c2c4d7223 */ /* 0x010fe2000000004d */
[C---:B------:R-:W-:Y:S01]  /*4880*/  FFMA R46, R28.reuse, R45, R46 ;  /* 0x0000002d1c2e7223 */ /* 0x040fe2000000002e */
[C---:B------:R-:W-:Y:S01]  /*4890*/  FFMA R16, R28.reuse, R48, R16 ;  /* 0x000000301c107223 */ /* 0x040fe20000000010 */
[C---:B------:R-:W-:Y:S01]  /*48a0*/  FFMA R18, R28.reuse, R49, R18 ;  /* 0x000000311c127223 */ /* 0x040fe20000000012 */
[C---:B-----5:R-:W-:Y:S01]  /*48b0*/  FFMA R51, R28.reuse, R52, R23 ;  /* 0x000000341c337223 */ /* 0x060fe20000000017 */
[----:B------:R-:W-:Y:S01]  /*48c0*/  FFMA R28, R28, R53, R20 ;  /* 0x000000351c1c7223 */ /* 0x000fe20000000014 */
[----:B---3--:R-:W-:Y:S01]  /*48d0*/  FFMA R23, R44, R24, R75 ;  /* 0x000000182c177223 */ /* 0x008fe2000000004b */
[C---:B------:R-:W-:Y:S01]  /*48e0*/  FFMA R20, R24.reuse, R45, R22 ;  /* 0x0000002d18147223 */ /* 0x040fe20000000016 */
[C---:B------:R-:W-:Y:S01]  /*48f0*/  FFMA R75, R24.reuse, R48, R77 ;  /* 0x00000030184b7223 */ /* 0x040fe2000000004d */
[C---:B------:R-:W-:Y:S01]  /*4900*/  FFMA R46, R24.reuse, R49, R46 ;  /* 0x00000031182e7223 */ /* 0x040fe2000000002e */
[----:B------:R-:W-:Y:S01]  /*4910*/  FFMA R32, R24, R52, R16 ;  /* 0x0000003418207223 */ /* 0x000fe20000000010 */
[----:B------:R-:W-:Y:S01]  /*4920*/  FFMA R77, R44, R40, R17 ;  /* 0x000000282c4d7223 */ /* 0x000fe20000000011 */
[C---:B------:R-:W-:Y:S01]  /*4930*/  FFMA R72, R40.reuse, R45, R19 ;  /* 0x0000002d28487223 */ /* 0x040fe20000000013 */
[C---:B------:R-:W-:Y:S01]  /*4940*/  FFMA R23, R40.reuse, R48, R23 ;  /* 0x0000003028177223 */ /* 0x040fe20000000017 */
[----:B------:R-:W-:Y:S01]  /*4950*/  FFMA R20, R40, R49, R20 ;  /* 0x0000003128147223 */ /* 0x000fe20000000014 */
[-C--:B------:R-:W-:Y:S01]  /*4960*/  FFMA R24, R24, R53.reuse, R18 ;  /* 0x0000003518187223 */ /* 0x080fe20000000012 */
[C---:B------:R-:W-:Y:S01]  /*4970*/  FFMA R36, R40.reuse, R52, R75 ;  /* 0x0000003428247223 */ /* 0x040fe2000000004b */
[----:B------:R-:W2:Y:S01]  /*4980*/  LDS.128 R16, [R63+0x190] ;  /* 0x000190003f107984 */ /* 0x000ea20000000c00 */
[----:B------:R-:W-:Y:S01]  /*4990*/  FFMA R40, R40, R53, R46 ;  /* 0x0000003528287223 */ /* 0x000fe2000000002e */
[----:B------:R-:W-:Y:S01]  /*49a0*/  FFMA R75, R44, R8, R21 ;  /* 0x000000082c4b7223 */ /* 0x000fe20000000015 */
[C---:B------:R-:W-:Y:S01]  /*49b0*/  FFMA R54, R8.reuse, R45, R47 ;  /* 0x0000002d08367223 */ /* 0x040fe2000000002f */
[C---:B------:R-:W-:Y:S01]  /*49c0*/  FFMA R77, R8.reuse, R48, R77 ;  /* 0x00000030084d7223 */ /* 0x040fe2000000004d */
[C---:B------:R-:W-:Y:S01]  /*49d0*/  FFMA R72, R8.reuse, R49, R72 ;  /* 0x0000003108487223 */ /* 0x040fe20000000048 */
[C---:B------:R-:W-:Y:S01]  /*49e0*/  FFMA R50, R8.reuse, R52, R23 ;  /* 0x0000003408327223 */ /* 0x040fe20000000017 */
[----:B------:R-:W-:Y:S01]  /*49f0*/  FFMA R8, R8, R53, R20 ;  /* 0x0000003508087223 */ /* 0x000fe20000000014 */
[----:B------:R-:W3:Y:S01]  /*4a00*/  LDS.64 R46, [R4+UR14+0xc80] ;  /* 0x000c800e042e7984 */ /* 0x000ee20008000a00 */
[----:B-1----:R-:W-:Y:S01]  /*4a10*/  FFMA R73, R44, R12, R73 ;  /* 0x0000000c2c497223 */ /* 0x002fe20000000049 */
[C---:B------:R-:W-:Y:S01]  /*4a20*/  FFMA R55, R12.reuse, R45, R55 ;  /* 0x0000002d0c377223 */ /* 0x040fe20000000037 */
[C---:B------:R-:W-:Y:S01]  /*4a30*/  FFMA R75, R12.reuse, R48, R75 ;  /* 0x000000300c4b7223 */ /* 0x040fe2000000004b */
[----:B------:R-:W1:Y:S01]  /*4a40*/  LDS.128 R20, [R63+0x1a0] ;  /* 0x0001a0003f147984 */ /* 0x000e620000000c00 */
[C---:B------:R-:W-:Y:S01]  /*4a50*/  FFMA R76, R12.reuse, R49, R54 ;  /* 0x000000310c4c7223 */ /* 0x040fe20000000036 */
[C---:B------:R-:W-:Y:S01]  /*4a60*/  FFMA R54, R12.reuse, R52, R77 ;  /* 0x000000340c367223 */ /* 0x040fe2000000004d */
[----:B------:R-:W-:Y:S01]  /*4a70*/  FFMA R12, R12, R53, R72 ;  /* 0x000000350c0c7223 */ /* 0x000fe20000000048 */
[----:B------:R-:W4:Y:S01]  /*4a80*/  LDS.64 R44, [R4+UR14+0xe80] ;  /* 0x000e800e042c7984 */ /* 0x000f220008000a00 */
[----:B--2---:R-:W-:Y:S01]  /*4a90*/  FFMA R73, R48, R16, R73 ;  /* 0x0000001030497223 */ /* 0x004fe20000000049 */
[C---:B------:R-:W-:Y:S01]  /*4aa0*/  FFMA R55, R16.reuse, R49, R55 ;  /* 0x0000003110377223 */ /* 0x040fe20000000037 */
[C---:B------:R-:W-:Y:S01]  /*4ab0*/  FFMA R74, R16.reuse, R52, R75 ;  /* 0x00000034104a7223 */ /* 0x040fe2000000004b */
[----:B------:R-:W2:Y:S01]  /*4ac0*/  LDS.64 R48, [R4+UR14+0x1080] ;  /* 0x0010800e04307984 */ /* 0x000ea20008000a00 */
[----:B------:R-:W-:Y:S01]  /*4ad0*/  FFMA R16, R16, R53, R76 ;  /* 0x0000003510107223 */ /* 0x000fe2000000004c */
[C---:B---3--:R-:W-:Y:S01]  /*4ae0*/  FFMA R51, R46.reuse, R37, R51 ;  /* 0x000000252e337223 */ /* 0x048fe20000000033 */
[C---:B------:R-:W-:Y:S01]  /*4af0*/  FFMA R32, R46.reuse, R33, R32 ;  /* 0x000000212e207223 */ /* 0x040fe20000000020 */
[----:B------:R-:W-:Y:S01]  /*4b00*/  FFMA R28, R37, R47, R28 ;  /* 0x0000002f251c7223 */ /* 0x000fe2000000001c */
[----:B------:R-:W-:Y:S01]  /*4b10*/  FFMA R72, R46, R41, R54 ;  /* 0x000000292e487223 */ /* 0x000fe20000000036 */
[----:B-1----:R-:W-:Y:S01]  /*4b20*/  FFMA R76, R52, R20, R73 ;  /* 0x00000014344c7223 */ /* 0x002fe20000000049 */
[C---:B------:R-:W-:Y:S01]  /*4b30*/  FFMA R52, R46.reuse, R29, R36 ;  /* 0x0000001d2e347223 */ /* 0x040fe20000000024 */
[----:B------:R-:W-:Y:S01]  /*4b40*/  FFMA R54, R46, R9, R74 ;  /* 0x000000092e367223 */ /* 0x000fe2000000004a */
[----:B------:R-:W1:Y:S01]  /*4b50*/  LDS.64 R36, [R4+UR14+0xd00] ;  /* 0x000d000e04247984 */ /* 0x000e620008000a00 */
[C---:B------:R-:W-:Y:S01]  /*4b60*/  FFMA R24, R33.reuse, R47, R24 ;  /* 0x0000002f21187223 */ /* 0x040fe20000000018 */
[C---:B----4-:R-:W-:Y:S01]  /*4b70*/  FFMA R51, R44.reuse, R33, R51 ;  /* 0x000000212c337223 */ /* 0x050fe20000000033 */
[----:B------:R-:W-:Y:S01]  /*4b80*/  FFMA R74, R44, R29, R32 ;  /* 0x0000001d2c4a7223 */ /* 0x000fe20000000020 */
[----:B------:R-:W-:Y:S01]  /*4b90*/  FFMA R28, R33, R45, R28 ;  /* 0x0000002d211c7223 */ /* 0x000fe2000000001c */
[----:B------:R-:W-:Y:S01]  /*4ba0*/  FFMA R20, R20, R53, R55 ;  /* 0x0000003514147223 */ /* 0x000fe20000000037 */
[----:B------:R-:W3:Y:S01]  /*4bb0*/  LDS.64 R32, [R4+UR14+0xf00] ;  /* 0x000f000e04207984 */ /* 0x000ee20008000a00 */
[C---:B------:R-:W-:Y:S01]  /*4bc0*/  FFMA R50, R46.reuse, R25, R50 ;  /* 0x000000192e327223 */ /* 0x040fe20000000032 */
[-C--:B------:R-:W-:Y:S01]  /*4bd0*/  FFMA R8, R25, R47.reuse, R8 ;  /* 0x0000002f19087223 */ /* 0x080fe20000000008 */
[----:B------:R-:W-:Y:S01]  /*4be0*/  FFMA R12, R41, R47, R12 ;  /* 0x0000002f290c7223 */ /* 0x000fe2000000000c */
[----:B------:R-:W-:Y:S01]  /*4bf0*/  FFMA R46, R46, R13, R76 ;  /* 0x0000000d2e2e7223 */ /* 0x000fe2000000004c */
[-C--:B------:R-:W-:Y:S01]  /*4c00*/  FFMA R40, R29, R47.reuse, R40 ;  /* 0x0000002f1d287223 */ /* 0x080fe20000000028 */
[-C--:B------:R-:W-:Y:S01]  /*4c10*/  FFMA R16, R9, R47.reuse, R16 ;  /* 0x0000002f09107223 */ /* 0x080fe20000000010 */
[----:B------:R-:W-:Y:S01]  /*4c20*/  FFMA R20, R13, R47, R20 ;  /* 0x0000002f0d147223 */ /* 0x000fe20000000014 */
[C---:B------:R-:W-:Y:S01]  /*4c30*/  FFMA R72, R44.reuse, R9, R72 ;  /* 0x000000092c487223 */ /* 0x040fe20000000048 */
[-C--:B------:R-:W-:Y:S01]  /*4c40*/  FFMA R8, R41, R45.reuse, R8 ;  /* 0x0000002d29087223 */ /* 0x080fe20000000008 */
        /* <DEDUP_REMOVED lines=8> */
[----:B------:R-:W-:-:S02]  /*4cd0*/  FFMA R20, R17, R45, R20 ;  /* 0x0000002d11147223 */ /* 0x000fc40000000014 */
[----:B------:R-:W4:Y:S01]  /*4ce0*/  LDS.64 R44, [R4+UR14+0x1100] ;  /* 0x0011000e042c7984 */ /* 0x000f220008000a00 */
[C---:B--2---:R-:W-:Y:S01]  /*4cf0*/  FFMA R63, R48.reuse, R13, R72 ;  /* 0x0000000d303f7223 */ /* 0x044fe20000000048 */
[C---:B------:R-:W-:Y:S01]  /*4d00*/  FFMA R51, R48.reuse, R29, R51 ;  /* 0x0000001d30337223 */ /* 0x040fe20000000033 */
[----:B------:R-:W-:Y:S01]  /*4d10*/  FFMA R13, R13, R49, R12 ;  /* 0x000000310d0d7223 */ /* 0x000fe2000000000c */
[C---:B------:R-:W-:Y:S01]  /*4d20*/  FFMA R55, R48.reuse, R9, R50 ;  /* 0x0000000930377223 */ /* 0x040fe20000000032 */
[----:B------:R-:W-:Y:S01]  /*4d30*/  FFMA R77, R9, R49, R8 ;  /* 0x00000031094d7223 */ /* 0x000fe20000000008 */
[C---:B------:R-:W-:Y:S01]  /*4d40*/  FFMA R47, R48.reuse, R25, R74 ;  /* 0x00000019302f7223 */ /* 0x040fe2000000004a */
[----:B------:R-:W2:Y:S01]  /*4d50*/  LDS.64 R8, [R4+UR14+0xd80] ;  /* 0x000d800e04087984 */ /* 0x000ea20008000a00 */
        /* <DEDUP_REMOVED lines=8> */
[----:B-1----:R-:W-:Y:S01]  /*4de0*/  FFMA R51, R36, R38, R51 ;  /* 0x0000002624337223 */ /* 0x002fe20000000033 */
[-C--:B------:R-:W-:Y:S01]  /*4df0*/  FFMA R49, R42, R37.reuse, R13 ;  /* 0x000000252a317223 */ /* 0x080fe2000000000d */
[-C--:B------:R-:W-:Y:S01]  /*4e00*/  FFMA R16, R10, R37.reuse, R17 ;  /* 0x000000250a107223 */ /* 0x080fe20000000011 */
[----:B------:R-:W1:Y:S01]  /*4e10*/  LDS.64 R12, [R4+UR14+0xf80] ;  /* 0x000f800e040c7984 */ /* 0x000e620008000a00 */
[----:B---3--:R-:W-:Y:S01]  /*4e20*/  FFMA R17, R32, R34, R51 ;  /* 0x0000002220117223 */ /* 0x008fe20000000033 */
[C---:B------:R-:W-:Y:S01]  /*4e30*/  FFMA R63, R36.reuse, R42, R63 ;  /* 0x0000002a243f7223 */ /* 0x040fe2000000003f */
[C---:B------:R-:W-:Y:S01]  /*4e40*/  FFMA R47, R36.reuse, R34, R47 ;  /* 0x00000022242f7223 */ /* 0x040fe2000000002f */
[----:B------:R-:W3:Y:S01]  /*4e50*/  LDS.64 R50, [R4+UR14+0x1180] ;  /* 0x0011800e04327984 */ /* 0x000ee20008000a00 */
[C---:B------:R-:W-:Y:S01]  /*4e60*/  FFMA R53, R36.reuse, R30, R53 ;  /* 0x0000001e24357223 */ /* 0x040fe20000000035 */
[C---:B------:R-:W-:Y:S01]  /*4e70*/  FFMA R55, R36.reuse, R26, R55 ;  /* 0x0000001a24377223 */ /* 0x040fe20000000037 */
[----:B------:R-:W-:Y:S01]  /*4e80*/  FFMA R73, R36, R10, R73 ;  /* 0x0000000a24497223 */ /* 0x000fe20000000049 */
        /* <DEDUP_REMOVED lines=33> */
[C---:B--2---:R-:W-:Y:S01]  /*50a0*/  FFMA R28, R8.reuse, R43, R28 ;  /* 0x0000002b081c7223 */ /* 0x044fe2000000001c */
[C---:B------:R-:W-:Y:S01]  /*50b0*/  FFMA R17, R8.reuse, R39, R17 ;  /* 0x0000002708117223 */ /* 0x040fe20000000011 */
[C---:B------:R-:W-:Y:S01]  /*50c0*/  FFMA R32, R8.reuse, R11, R32 ;  /* 0x0000000b08207223 */ /* 0x040fe20000000020 */
[-C--:B------:R-:W-:Y:S01]  /*50d0*/  FFMA R30, R39, R9.reuse, R30 ;  /* 0x00000009271e7223 */ /* 0x080fe2000000001e */
[-C--:B------:R-:W-:Y:S01]  /*50e0*/  FFMA R26, R35, R9.reuse, R26 ;  /* 0x00000009231a7223 */ /* 0x080fe2000000001a */
[-C--:B------:R-:W-:Y:S01]  /*50f0*/  FFMA R42, R31, R9.reuse, R42 ;  /* 0x000000091f2a7223 */ /* 0x080fe2000000002a */
[-C--:B------:R-:W-:Y:S01]  /*5100*/  FFMA R10, R27, R9.reuse, R10 ;  /* 0x000000091b0a7223 */ /* 0x080fe2000000000a */
[-C--:B------:R-:W-:Y:S01]  /*5110*/  FFMA R14, R43, R9.reuse, R14 ;  /* 0x000000092b0e7223 */ /* 0x080fe2000000000e */
[----:B------:R-:W-:Y:S01]  /*5120*/  FFMA R18, R11, R9, R18 ;  /* 0x000000090b127223 */ /* 0x000fe20000000012 */
[C---:B------:R-:W-:Y:S01]  /*5130*/  FFMA R16, R8.reuse, R35, R16 ;  /* 0x0000002308107223 */ /* 0x040fe20000000010 */
[C---:B------:R-:W-:Y:S01]  /*5140*/  FFMA R20, R8.reuse, R31, R20 ;  /* 0x0000001f08147223 */ /* 0x040fe20000000014 */
[C---:B------:R-:W-:Y:S01]  /*5150*/  FFMA R24, R8.reuse, R27, R24 ;  /* 0x0000001b08187223 */ /* 0x040fe20000000018 */
[----:B------:R-:W-:Y:S01]  /*5160*/  FFMA R44, R8, R15, R44 ;  /* 0x0000000f082c7223 */ /* 0x000fe2000000002c */
[----:B------:R-:W-:Y:S01]  /*5170*/  FFMA R22, R15, R9, R22 ;  /* 0x000000090f167223 */ /* 0x000fe20000000016 */
[C---:B-1----:R-:W-:Y:S01]  /*5180*/  FFMA R28, R12.reuse, R11, R28 ;  /* 0x0000000b0c1c7223 */ /* 0x042fe2000000001c */
        /* <DEDUP_REMOVED lines=13> */
[C---:B---3--:R-:W-:Y:S01]  /*5260*/  FFMA R75, R50.reuse, R15, R28 ;  /* 0x0000000f324b7223 */ /* 0x048fe2000000001c */
        /* <DEDUP_REMOVED lines=13> */
[----:B------:R-:W-:Y:S06]  /*5340*/  BRA.U UP0, `(.L_x_12) ;  /* 0xffffffd100c87547 */ /* 0x000fec000b83ffff */
[----:B------:R-:W1:Y:S01]  /*5350*/  S2R R2, SR_TID.X ;  /* 0x0000000000027919 */ /* 0x000e620000002100 */
[----:B------:R-:W2:Y:S01]  /*5360*/  S2UR UR5, SR_CgaCtaId ;  /* 0x00000000000579c3 */ /* 0x000ea20000008800 */
[----:B------:R-:W-:-:S04]  /*5370*/  DEPBAR.LE SB0, 0x2 ;  /* 0x000080800000791a */ /* 0x000fc80000000000 */
[----:B------:R-:W-:Y:S01]  /*5380*/  UMOV UR4, 0x400 ;  /* 0x0000040000047882 */ /* 0x000fe20000000000 */
[----:B------:R-:W-:Y:S01]  /*5390*/  HFMA2 R56, -RZ, RZ, 0, 8.58306884765625e-06 ;  /* 0x00000090ff387431 */ /* 0x000fe200000001ff */
[----:B------:R-:W-:Y:S01]  /*53a0*/  UIADD3 UR4, UPT, UPT, UR4, 0x1440, URZ ;  /* 0x0000144004047890 */ /* 0x000fe2000fffe0ff */
[----:B------:R-:W-:Y:S02]  /*53b0*/  MOV R24, 0xe00 ;  /* 0x00000e0000187802 */ /* 0x000fe40000000f00 */
[----:B------:R-:W-:-:S04]  /*53c0*/  SHF.L.U32 R0, R0, 0x1, RZ ;  /* 0x0000000100007819 */ /* 0x000fc800000006ff */
[----:B------:R-:W-:Y:S01]  /*53d0*/  LOP3.LUT R0, R0, 0x1e, RZ, 0xc0, !PT ;  /* 0x0000001e00007812 */ /* 0x000fe200078ec0ff */
[----:B--2---:R-:W-:Y:S01]  /*53e0*/  ULEA UR4, UR5, UR4, 0x18 ;  /* 0x0000000405047291 */ /* 0x004fe2000f8ec0ff */
[----:B-1----:R-:W-:Y:S02]  /*53f0*/  SHF.R.U32.HI R41, RZ, 0x4, R2 ;  /* 0x00000004ff297819 */ /* 0x002fe40000011602 */
[----:B------:R-:W-:-:S03]  /*5400*/  SHF.L.U32 R50, R2, 0x3, RZ ;  /* 0x0000000302327819 */ /* 0x000fc600000006ff */
[C---:B------:R-:W-:Y:S01]  /*5410*/  IMAD R56, R41.reuse, R56, UR6 ;  /* 0x0000000629387e24 */ /* 0x040fe2000f8e0238 */
[----:B------:R-:W-:Y:S01]  /*5420*/  BAR.SYNC.DEFER_BLOCKING 0x0 ;  /* 0x0000000000007b1d */ /* 0x000fe20000010000 */
[----:B------:R-:W-:Y:S01]  /*5430*/  LOP3.LUT R50, R50, 0x78, RZ, 0xc0, !PT ;  /* 0x0000007832327812 */ /* 0x000fe200078ec0ff */
[----:B------:R-:W-:-:S05]  /*5440*/  IMAD R41, R41, R24, UR8 ;  /* 0x0000000829297e24 */ /* 0x000fca000f8e0218 */
[----:B------:R-:W-:Y:S02]  /*5450*/  IADD3 R0, PT, PT, R0, UR9, R41 ;  /* 0x0000000900007c10 */ /* 0x000fe4000fffe029 */
[----:B------:R-:W-:-:S05]  /*5460*/  MOV R41, UR12 ;  /* 0x0000000c00297c02 */ /* 0x000fca0008000f00 */
[----:B------:R-:W-:Y:S01]  /*5470*/  IMAD R0, R41, 0x380, R0 ;  /* 0x0000038029007824 */ /* 0x000fe200078e0200 */
[----:B------:R-:W-:Y:S04]  /*5480*/  LDS.64 R2, [R50+UR4+0x1200] ;  /* 0x0012000432027984 */ /* 0x000fe80008000a00 */
[----:B------:R-:W1:Y:S04]  /*5490*/  LDS.128 R16, [R56+0x510] ;  /* 0x0005100038107984 */ /* 0x000e680000000c00 */
[----:B------:R-:W2:Y:S04]  /*54a0*/  LDS.128 R8, [R56+0x520] ;  /* 0x0005200038087984 */ /* 0x000ea80000000c00 */
[----:B------:R-:W3:Y:S04]  /*54b0*/  LDS.128 R20, [R56+0x530] ;  /* 0x0005300038147984 */ /* 0x000ee80000000c00 */
[----:B------:R-:W4:Y:S04]  /*54c0*/  LDS.64 R38, [R50+UR4+0x1400] ;  /* 0x0014000432267984 */ /* 0x000f280008000a00 */
[----:B------:R-:W5:Y:S04]  /*54d0*/  LDS.128 R4, [R56+0x540] ;  /* 0x0005400038047984 */ /* 0x000f680000000c00 */
[----:B------:R-:W5:Y:S04]  /*54e0*/  LDS.64 R36, [R50+UR4+0x1600] ;  /* 0x0016000432247984 */ /* 0x000f680008000a00 */
[----:B------:R-:W5:Y:S04]  /*54f0*/  LDS.128 R12, [R56+0x550] ;  /* 0x00055000380c7984 */ /* 0x000f680000000c00 */
[----:B------:R-:W5:Y:S04]  /*5500*/  LDS.128 R24, [R56+0x560] ;  /* 0x0005600038187984 */ /* 0x000f680000000c00 */
[----:B------:R-:W5:Y:S04]  /*5510*/  LDS.64 R44, [R50+UR4+0x1280] ;  /* 0x00128004322c7984 */ /* 0x000f680008000a00 */
[----:B------:R-:W5:Y:S01]  /*5520*/  LDS.64 R46, [R50+UR4+0x1480] ;  /* 0x00148004322e7984 */ /* 0x000f620008000a00 */
[C---:B-1----:R-:W-:Y:S01]  /*5530*/  FFMA R55, R16.reuse, R2, R55 ;  /* 0x0000000210377223 */ /* 0x042fe20000000037 */
[----:B------:R-:W-:-:S02]  /*5540*/  FFMA R16, R16, R3, R28 ;  /* 0x0000000310107223 */ /* 0x000fc4000000001c */
[----:B------:R-:W1:Y:S01]  /*5550*/  LDS.64 R48, [R50+UR4+0x1680] ;  /* 0x0016800432307984 */ /* 0x000e620008000a00 */
[----:B--2---:R-:W-:Y:S01]  /*5560*/  FFMA R28, R8, R3, R31 ;  /* 0x00000003081c7223 */ /* 0x004fe2000000001f */
[C---:B------:R-:W-:Y:S01]  /*5570*/  FFMA R53, R2.reuse, R8, R53 ;  /* 0x0000000802357223 */ /* 0x040fe20000000035 */
[----:B---3--:R-:W-:Y:S01]  /*5580*/  FFMA R41, R2, R20, R29 ;  /* 0x0000001402297223 */ /* 0x008fe2000000001d */
[CC--:B----4-:R-:W-:Y:S01]  /*5590*/  FFMA R55, R8.reuse, R38.reuse, R55 ;  /* 0x0000002608377223 */ /* 0x0d0fe20000000037 */
[----:B------:R-:W-:Y:S01]  /*55a0*/  FFMA R16, R8, R39, R16 ;  /* 0x0000002708107223 */ /* 0x000fe20000000010 */
[C---:B------:R-:W-:Y:S01]  /*55b0*/  FFMA R8, R20.reuse, R3, R30 ;  /* 0x0000000314087223 */ /* 0x040fe2000000001e */
[C---:B------:R-:W-:Y:S01]  /*55c0*/  FFMA R40, R20.reuse, R39, R28 ;  /* 0x0000002714287223 */ /* 0x040fe2000000001c */
[-C--:B------:R-:W-:Y:S01]  /*55d0*/  FFMA R57, R20, R38.reuse, R53 ;  /* 0x0000002614397223 */ /* 0x080fe20000000035 */
[----:B------:R-:W2:Y:S01]  /*55e0*/  LDS.128 R28, [R56+0x570] ;  /* 0x00057000381c7984 */ /* 0x000ea20000000c00 */
[----:B-----5:R-:W-:Y:S01]  /*55f0*/  FFMA R41, R4, R38, R41 ;  /* 0x0000002604297223 */ /* 0x020fe20000000029 */
[----:B------:R-:W-:Y:S01]  /*5600*/  FFMA R73, R2, R4, R73 ;  /* 0x0000000402497223 */ /* 0x000fe20000000049 */
[C---:B------:R-:W-:Y:S01]  /*5610*/  FFMA R32, R4.reuse, R3, R32 ;  /* 0x0000000304207223 */ /* 0x040fe20000000020 */
[C---:B------:R-:W-:Y:S01]  /*5620*/  FFMA R8, R4.reuse, R39, R8 ;  /* 0x0000002704087223 */ /* 0x040fe20000000008 */
[CC--:B------:R-:W-:Y:S01]  /*5630*/  FFMA R57, R4.reuse, R36.reuse, R57 ;  /* 0x0000002404397223 */ /* 0x0c0fe20000000039 */
[----:B------:R-:W-:Y:S01]  /*5640*/  FFMA R4, R4, R37, R40 ;  /* 0x0000002504047223 */ /* 0x000fe20000000028 */
[----:B------:R-:W-:Y:S01]  /*5650*/  FFMA R61, R12, R36, R41 ;  /* 0x000000240c3d7223 */ /* 0x000fe20000000029 */
[----:B------:R-:W-:Y:S01]  /*5660*/  FFMA R59, R2, R12, R75 ;  /* 0x0000000c023b7223 */ /* 0x000fe2000000004b */
[----:B------:R-:W3:Y:S01]  /*5670*/  LDS.128 R40, [R56+0x580] ;  /* 0x0005800038287984 */ /* 0x000ee20000000c00 */
[C---:B------:R-:W-:Y:S01]  /*5680*/  FFMA R34, R12.reuse, R3, R34 ;  /* 0x000000030c227223 */ /* 0x040fe20000000022 */
[C---:B------:R-:W-:Y:S01]  /*5690*/  FFMA R73, R12.reuse, R38, R73 ;  /* 0x000000260c497223 */ /* 0x040fe20000000049 */
[----:B------:R-:W-:Y:S01]  /*56a0*/  FFMA R32, R12, R39, R32 ;  /* 0x000000270c207223 */ /* 0x000fe20000000020 */
[C---:B------:R-:W-:Y:S01]  /*56b0*/  FFMA R53, R20.reuse, R36, R55 ;  /* 0x0000002414357223 */ /* 0x040fe20000000037 */
        /* <DEDUP_REMOVED lines=8> */
[C---:B------:R-:W-:Y:S01]  /*5740*/  FFMA R63, R44.reuse, R17, R53 ;  /* 0x000000112c3f7223 */ /* 0x040fe20000000035 */
[-C--:B------:R-:W-:Y:S01]  /*5750*/  FFMA R24, R17, R45.reuse, R16 ;  /* 0x0000002d11187223 */ /* 0x080fe20000000010 */
[C---:B------:R-:W-:Y:S01]  /*5760*/  FFMA R4, R9.reuse, R45, R4 ;  /* 0x0000002d09047223 */ /* 0x040fe20000000004 */
[-C--:B------:R-:W-:Y:S01]  /*5770*/  FFMA R57, R44, R9.reuse, R57 ;  /* 0x000000092c397223 */ /* 0x080fe20000000039 */
[----:B------:R-:W4:Y:S01]  /*5780*/  LDS.128 R52, [R56+0x590] ;  /* 0x0005900038347984 */ /* 0x000f220000000c00 */
[----:B------:R-:W-:Y:S01]  /*5790*/  FFMA R63, R46, R9, R63 ;  /* 0x000000092e3f7223 */ /* 0x000fe2000000003f */
[----:B------:R-:W-:Y:S01]  /*57a0*/  FFMA R24, R9, R47, R24 ;  /* 0x0000002f09187223 */ /* 0x000fe20000000018 */
[----:B------:R-:W-:Y:S01]  /*57b0*/  FFMA R61, R44, R21, R61 ;  /* 0x000000152c3d7223 */ /* 0x000fe2000000003d */
[C---:B------:R-:W-:Y:S01]  /*57c0*/  FFMA R4, R21.reuse, R47, R4 ;  /* 0x0000002f15047223 */ /* 0x040fe20000000004 */
[----:B------:R-:W5:Y:S01]  /*57d0*/  LDS.64 R16, [R50+UR4+0x1300] ;  /* 0x0013000432107984 */ /* 0x000f620008000a00 */
[C---:B------:R-:W-:Y:S01]  /*57e0*/  FFMA R20, R21.reuse, R45, R20 ;  /* 0x0000002d15147223 */ /* 0x040fe20000000014 */
[-C--:B------:R-:W-:Y:S01]  /*57f0*/  FFMA R65, R46, R21.reuse, R57 ;  /* 0x000000152e417223 */ /* 0x080fe20000000039 */
[----:B-1----:R-:W-:Y:S01]  /*5800*/  FFMA R9, R48, R21, R63 ;  /* 0x0000001530097223 */ /* 0x002fe2000000003f */
[----:B------:R-:W-:Y:S01]  /*5810*/  FFMA R57, R21, R49, R24 ;  /* 0x0000003115397223 */ /* 0x000fe20000000018 */
[-C--:B------:R-:W-:Y:S01]  /*5820*/  FFMA R67, R46, R5.reuse, R61 ;  /* 0x000000052e437223 */ /* 0x080fe2000000003d */
[----:B------:R-:W-:Y:S01]  /*5830*/  FFMA R73, R44, R5, R73 ;  /* 0x000000052c497223 */ /* 0x000fe20000000049 */
[C---:B------:R-:W-:Y:S01]  /*5840*/  FFMA R32, R5.reuse, R45, R32 ;  /* 0x0000002d05207223 */ /* 0x040fe20000000020 */
[C---:B------:R-:W-:Y:S01]  /*5850*/  FFMA R20, R5.reuse, R47, R20 ;  /* 0x0000002f05147223 */ /* 0x040fe20000000014 */
[----:B------:R-:W-:Y:S01]  /*5860*/  FFMA R21, R48, R5, R65 ;  /* 0x0000000530157223 */ /* 0x000fe20000000041 */
[----:B------:R-:W-:Y:S01]  /*5870*/  FFMA R61, R5, R49, R4 ;  /* 0x00000031053d7223 */ /* 0x000fe20000000004 */
[----:B--2---:R-:W-:Y:S01]  /*5880*/  FFMA R63, R2, R28, R35 ;  /* 0x0000001c023f7223 */ /* 0x004fe20000000023 */
[----:B------:R-:W1:Y:S01]  /*5890*/  LDS.64 R4, [R50+UR4+0x1500] ;  /* 0x0015000432047984 */ /* 0x000e620008000a00 */
[C---:B------:R-:W-:Y:S01]  /*58a0*/  FFMA R2, R28.reuse, R3, R51 ;  /* 0x000000031c027223 */ /* 0x040fe20000000033 */
[C---:B------:R-:W-:Y:S01]  /*58b0*/  FFMA R3, R28.reuse, R38, R33 ;  /* 0x000000261c037223 */ /* 0x040fe20000000021 */
[C---:B------:R-:W-:Y:S01]  /*58c0*/  FFMA R8, R28.reuse, R39, R8 ;  /* 0x000000271c087223 */ /* 0x040fe20000000008 */
[CC--:B------:R-:W-:Y:S01]  /*58d0*/  FFMA R59, R28.reuse, R36.reuse, R59 ;  /* 0x000000241c3b7223 */ /* 0x0c0fe2000000003b */
[----:B------:R-:W-:Y:S01]  /*58e0*/  FFMA R12, R28, R37, R12 ;  /* 0x000000251c0c7223 */ /* 0x000fe2000000000c */
[C---:B---3--:R-:W-:Y:S01]  /*58f0*/  FFMA R3, R40.reuse, R36, R3 ;  /* 0x0000002428037223 */ /* 0x048fe20000000003 */
[C---:B------:R-:W-:Y:S01]  /*5900*/  FFMA R51, R40.reuse, R39, R2 ;  /* 0x0000002728337223 */ /* 0x040fe20000000002 */
[----:B------:R-:W-:Y:S01]  /*5910*/  FFMA R8, R40, R37, R8 ;  /* 0x0000002528087223 */ /* 0x000fe20000000008 */
[----:B------:R-:W-:Y:S01]  /*5920*/  FFMA R63, R38, R40, R63 ;  /* 0x00000028263f7223 */ /* 0x000fe2000000003f */
[C---:B------:R-:W-:Y:S01]  /*5930*/  FFMA R65, R44.reuse, R25, R3 ;  /* 0x000000192c417223 */ /* 0x040fe20000000003 */
[----:B------:R-:W-:Y:S01]  /*5940*/  FFMA R59, R44, R13, R59 ;  /* 0x0000000d2c3b7223 */ /* 0x000fe2000000003b */
[----:B------:R-:W2:Y:S01]  /*5950*/  LDS.64 R2, [R50+UR4+0x1700] ;  /* 0x0017000432027984 */ /* 0x000ea20008000a00 */
[-C--:B------:R-:W-:Y:S01]  /*5960*/  FFMA R12, R13, R45.reuse, R12 ;  /* 0x0000002d0d0c7223 */ /* 0x080fe2000000000c */
[----:B------:R-:W-:Y:S01]  /*5970*/  FFMA R8, R25, R45, R8 ;  /* 0x0000002d19087223 */ /* 0x000fe20000000008 */
[C---:B------:R-:W-:Y:S01]  /*5980*/  FFMA R73, R46.reuse, R13, R73 ;  /* 0x0000000d2e497223 */ /* 0x040fe20000000049 */
[----:B------:R-:W-:Y:S01]  /*5990*/  FFMA R32, R13, R47, R32 ;  /* 0x0000002f0d207223 */ /* 0x000fe20000000020 */
[----:B------:R-:W-:Y:S01]  /*59a0*/  FFMA R59, R46, R25, R59 ;  /* 0x000000192e3b7223 */ /* 0x000fe2000000003b */
[-C--:B------:R-:W-:Y:S01]  /*59b0*/  FFMA R12, R25, R47.reuse, R12 ;  /* 0x0000002f190c7223 */ /* 0x080fe2000000000c */
[----:B------:R-:W-:Y:S01]  /*59c0*/  FFMA R8, R29, R47, R8 ;  /* 0x0000002f1d087223 */ /* 0x000fe20000000008 */
[C---:B------:R-:W-:Y:S01]  /*59d0*/  FFMA R33, R48.reuse, R13, R67 ;  /* 0x0000000d30217223 */ /* 0x040fe20000000043 */
[----:B------:R-:W-:Y:S01]  /*59e0*/  FFMA R35, R13, R49, R20 ;  /* 0x000000310d237223 */ /* 0x000fe20000000014 */
[----:B------:R-:W-:Y:S01]  /*59f0*/  FFMA R39, R48, R25, R73 ;  /* 0x0000001930277223 */ /* 0x000fe20000000049 */
[----:B----4-:R-:W-:Y:S01]  /*5a00*/  FFMA R63, R36, R52, R63 ;  /* 0x00000034243f7223 */ /* 0x010fe2000000003f */
[----:B------:R-:W-:Y:S01]  /*5a10*/  FFMA R52, R52, R37, R51 ;  /* 0x0000002534347223 */ /* 0x000fe20000000033 */
[----:B------:R-:W-:Y:S01]  /*5a20*/  FFMA R13, R25, R49, R32 ;  /* 0x00000031190d7223 */ /* 0x000fe20000000020 */
[-C--:B------:R-:W-:Y:S01]  /*5a30*/  FFMA R65, R46, R29.reuse, R65 ;  /* 0x0000001d2e417223 */ /* 0x080fe20000000041 */
[-C--:B------:R-:W-:Y:S01]  /*5a40*/  FFMA R63, R44, R29.reuse, R63 ;  /* 0x0000001d2c3f7223 */ /* 0x080fe2000000003f */
[----:B-----5:R-:W-:Y:S01]  /*5a50*/  FFMA R9, R16, R18, R9 ;  /* 0x0000001210097223 */ /* 0x020fe20000000009 */
[----:B------:R-:W-:Y:S01]  /*5a60*/  FFMA R59, R48, R29, R59 ;  /* 0x0000001d303b7223 */ /* 0x000fe2000000003b */
[C---:B------:R-:W-:Y:S01]  /*5a70*/  FFMA R25, R29.reuse, R49, R12 ;  /* 0x000000311d197223 */ /* 0x040fe2000000000c */
[----:B------:R-:W-:Y:S01]  /*5a80*/  FFMA R52, R29, R45, R52 ;  /* 0x0000002d1d347223 */ /* 0x000fe20000000034 */
[C---:B------:R-:W-:Y:S01]  /*5a90*/  FFMA R29, R41.reuse, R49, R8 ;  /* 0x00000031291d7223 */ /* 0x040fe20000000008 */
[-C--:B------:R-:W-:Y:S01]  /*5aa0*/  FFMA R63, R46, R41.reuse, R63 ;  /* 0x000000292e3f7223 */ /* 0x080fe2000000003f */
[----:B------:R-:W-:Y:S01]  /*5ab0*/  FFMA R21, R16, R10, R21 ;  /* 0x0000000a10157223 */ /* 0x000fe20000000015 */
[C---:B------:R-:W-:Y:S01]  /*5ac0*/  FFMA R65, R48.reuse, R41, R65 ;  /* 0x0000002930417223 */ /* 0x040fe20000000041 */
[----:B------:R-:W-:Y:S01]  /*5ad0*/  FFMA R52, R41, R47, R52 ;  /* 0x0000002f29347223 */ /* 0x000fe20000000034 */
[----:B------:R-:W-:Y:S01]  /*5ae0*/  FFMA R63, R48, R53, R63 ;  /* 0x00000035303f7223 */ /* 0x000fe2000000003f */
[-C--:B------:R-:W-:Y:S01]  /*5af0*/  FFMA R41, R6, R17.reuse, R13 ;  /* 0x0000001106297223 */ /* 0x080fe2000000000d */
[----:B------:R-:W-:Y:S01]  /*5b00*/  FFMA R33, R16, R22, R33 ;  /* 0x0000001610217223 */ /* 0x000fe20000000021 */
[C---:B-1----:R-:W-:Y:S01]  /*5b10*/  FFMA R37, R4.reuse, R10, R9 ;  /* 0x0000000a04257223 */ /* 0x042fe20000000009 */
[----:B------:R-:W-:Y:S01]  /*5b20*/  FFMA R13, R4, R22, R21 ;  /* 0x00000016040d7223 */ /* 0x000fe20000000015 */
[----:B------:R-:W1:Y:S01]  /*5b30*/  LDS.64 R8, [R50+UR4+0x1380] ;  /* 0x0013800432087984 */ /* 0x000e620008000a00 */
[C---:B------:R-:W-:Y:S01]  /*5b40*/  FFMA R39, R16.reuse, R6, R39 ;  /* 0x0000000610277223 */ /* 0x040fe20000000027 */
[C---:B------:R-:W-:Y:S01]  /*5b50*/  FFMA R59, R16.reuse, R14, R59 ;  /* 0x0000000e103b7223 */ /* 0x040fe2000000003b */
[C---:B------:R-:W-:Y:S01]  /*5b60*/  FFMA R65, R16.reuse, R26, R65 ;  /* 0x0000001a10417223 */ /* 0x040fe20000000041 */
[----:B------:R-:W3:Y:S01]  /*5b70*/  LDS.64 R20, [R50+UR4+0x1580] ;  /* 0x0015800432147984 */ /* 0x000ee20008000a00 */
[----:B------:R-:W-:Y:S01]  /*5b80*/  FFMA R63, R16, R30, R63 ;  /* 0x0000001e103f7223 */ /* 0x000fe2000000003f */
[C---:B------:R-:W-:Y:S01]  /*5b90*/  FFMA R33, R4.reuse, R6, R33 ;  /* 0x0000000604217223 */ /* 0x040fe20000000021 */
[C---:B------:R-:W-:Y:S01]  /*5ba0*/  FFMA R39, R4.reuse, R14, R39 ;  /* 0x0000000e04277223 */ /* 0x040fe20000000027 */
[C---:B------:R-:W-:Y:S01]  /*5bb0*/  FFMA R59, R4.reuse, R26, R59 ;  /* 0x0000001a043b7223 */ /* 0x040fe2000000003b */
[C---:B------:R-:W-:Y:S01]  /*5bc0*/  FFMA R65, R4.reuse, R30, R65 ;  /* 0x0000001e04417223 */ /* 0x040fe20000000041 */
[----:B------:R-:W-:Y:S01]  /*5bd0*/  FFMA R63, R4, R42, R63 ;  /* 0x0000002a043f7223 */ /* 0x000fe2000000003f */
[----:B--2---:R-:W-:Y:S01]  /*5be0*/  FFMA R4, R2, R6, R13 ;  /* 0x0000000602047223 */ /* 0x004fe2000000000d */
[----:B------:R-:W-:Y:S01]  /*5bf0*/  FFMA R18, R18, R17, R57 ;  /* 0x0000001112127223 */ /* 0x000fe20000000039 */
[----:B------:R-:W2:Y:S01]  /*5c00*/  LDS.64 R12, [R50+UR4+0x1780] ;  /* 0x00178004320c7984 */ /* 0x000ea20008000a00 */
[----:B------:R-:W-:Y:S01]  /*5c10*/  FFMA R49, R53, R49, R52 ;  /* 0x0000003135317223 */ /* 0x000fe20000000034 */
[C---:B------:R-:W-:Y:S01]  /*5c20*/  FFMA R61, R10.reuse, R17, R61 ;  /* 0x000000110a3d7223 */ /* 0x040fe2000000003d */
        /* <DEDUP_REMOVED lines=26> */
[C---:B------:R-:W-:Y:S01]  /*5dd0*/  FFMA R10, R8.reuse, R23, R10 ;  /* 0x00000017080a7223 */ /* 0x040fe2000000000a */
[C---:B------:R-:W-:Y:S01]  /*5de0*/  FFMA R32, R8.reuse, R7, R16 ;  /* 0x0000000708207223 */ /* 0x040fe20000000010 */
[C---:B------:R-:W-:Y:S01]  /*5df0*/  FFMA R34, R8.reuse, R15, R18 ;  /* 0x0000000f08227223 */ /* 0x040fe20000000012 */
[C---:B------:R-:W-:Y:S01]  /*5e00*/  FFMA R40, R8.reuse, R27, R24 ;  /* 0x0000001b08287223 */ /* 0x040fe20000000018 */
[----:B------:R-:W-:Y:S01]  /*5e10*/  FFMA R8, R8, R31, R2 ;  /* 0x0000001f08087223 */ /* 0x000fe20000000002 */
[-C--:B------:R-:W-:Y:S01]  /*5e20*/  FFMA R48, R19, R9.reuse, R22 ;  /* 0x0000000913307223 */ /* 0x080fe20000000016 */
[----:B------:R-:W-:Y:S01]  /*5e30*/  LDS.64 R2, [R50+UR4+0x1800] ;  /* 0x0018000432027984 */ /* 0x000fe20008000a00 */
[-C--:B------:R-:W-:Y:S01]  /*5e40*/  FFMA R58, R23, R9.reuse, R14 ;  /* 0x00000009173a7223 */ /* 0x080fe2000000000e */
[----:B------:R-:W-:Y:S01]  /*5e50*/  FFMA R52, R11, R9, R6 ;  /* 0x000000090b347223 */ /* 0x000fe20000000006 */
[C---:B---3--:R-:W-:Y:S01]  /*5e60*/  FFMA R14, R20.reuse, R15, R32 ;  /* 0x0000000f140e7223 */ /* 0x048fe20000000020 */
[----:B------:R-:W1:Y:S01]  /*5e70*/  LDS.128 R16, [R56+0x5a0] ;  /* 0x0005a00038107984 */ /* 0x000e620000000c00 */
[C---:B------:R-:W-:Y:S01]  /*5e80*/  FFMA R22, R20.reuse, R27, R34 ;  /* 0x0000001b14167223 */ /* 0x040fe20000000022 */
[C---:B------:R-:W-:Y:S01]  /*5e90*/  FFMA R5, R20.reuse, R11, R5 ;  /* 0x0000000b14057223 */ /* 0x040fe20000000005 */
[C---:B------:R-:W-:Y:S01]  /*5ea0*/  FFMA R4, R20.reuse, R23, R4 ;  /* 0x0000001714047223 */ /* 0x040fe20000000004 */
[----:B------:R-:W3:Y:S01]  /*5eb0*/  LDS.128 R44, [R56+0x5b0] ;  /* 0x0005b000382c7984 */ /* 0x000ee20000000c00 */
[C---:B------:R-:W-:Y:S01]  /*5ec0*/  FFMA R6, R20.reuse, R7, R10 ;  /* 0x0000000714067223 */ /* 0x040fe2000000000a */
[----:B------:R-:W-:Y:S01]  /*5ed0*/  FFMA R52, R23, R21, R52 ;  /* 0x0000001517347223 */ /* 0x000fe20000000034 */
[C---:B------:R-:W-:Y:S01]  /*5ee0*/  FFMA R40, R20.reuse, R31, R40 ;  /* 0x0000001f14287223 */ /* 0x040fe20000000028 */
[----:B------:R-:W4:Y:S01]  /*5ef0*/  LDS.128 R36, [R56+0x5c0] ;  /* 0x0005c00038247984 */ /* 0x000f220000000c00 */
[-C--:B------:R-:W-:Y:S01]  /*5f00*/  FFMA R26, R7, R9.reuse, R26 ;  /* 0x00000009071a7223 */ /* 0x080fe2000000001a */
[-C--:B------:R-:W-:Y:S01]  /*5f10*/  FFMA R30, R15, R9.reuse, R30 ;  /* 0x000000090f1e7223 */ /* 0x080fe2000000001e */
[-C--:B------:R-:W-:Y:S01]  /*5f20*/  FFMA R42, R27, R9.reuse, R42 ;  /* 0x000000091b2a7223 */ /* 0x080fe2000000002a */
[----:B------:R-:W5:Y:S01]  /*5f30*/  LDS.64 R28, [R50+UR4+0x1a00] ;  /* 0x001a0004321c7984 */ /* 0x000f620008000a00 */
[----:B------:R-:W-:Y:S01]  /*5f40*/  FFMA R54, R31, R9, R54 ;  /* 0x000000091f367223 */ /* 0x000fe20000000036 */
[----:B------:R-:W-:Y:S01]  /*5f50*/  FFMA R20, R20, R43, R8 ;  /* 0x0000002b14147223 */ /* 0x000fe20000000008 */
[-C--:B------:R-:W-:Y:S01]  /*5f60*/  FFMA R48, R11, R21.reuse, R48 ;  /* 0x000000150b307223 */ /* 0x080fe20000000030 */
[----:B------:R-:W5:Y:S01]  /*5f70*/  LDS.128 R32, [R56+0x5d0] ;  /* 0x0005d00038207984 */ /* 0x000f620000000c00 */
[C---:B------:R-:W-:Y:S01]  /*5f80*/  FFMA R58, R7.reuse, R21, R58 ;  /* 0x00000015073a7223 */ /* 0x040fe2000000003a */
[C---:B--2---:R-:W-:Y:S01]  /*5f90*/  FFMA R69, R12.reuse, R23, R5 ;  /* 0x000000170c457223 */ /* 0x044fe20000000005 */
[C---:B------:R-:W-:Y:S01]  /*5fa0*/  FFMA R59, R12.reuse, R7, R4 ;  /* 0x000000070c3b7223 */ /* 0x040fe20000000004 */
[----:B------:R-:W2:Y:S01]  /*5fb0*/  LDS.64 R24, [R50+UR4+0x1c00] ;  /* 0x001c000432187984 */ /* 0x000ea20008000a00 */
[C---:B------:R-:W-:Y:S01]  /*5fc0*/  FFMA R57, R12.reuse, R15, R6 ;  /* 0x0000000f0c397223 */ /* 0x040fe20000000006 */
[----:B------:R-:W-:Y:S01]  /*5fd0*/  FFMA R71, R7, R13, R52 ;  /* 0x0000000d07477223 */ /* 0x000fe20000000034 */
[-C--:B------:R-:W-:Y:S01]  /*5fe0*/  FFMA R26, R15, R21.reuse, R26 ;  /* 0x000000150f1a7223 */ /* 0x080fe2000000001a */
[----:B------:R-:W2:Y:S01]  /*5ff0*/  LDS.128 R60, [R56+0x5e0] ;  /* 0x0005e000383c7984 */ /* 0x000ea20000000c00 */
[-C--:B------:R-:W-:Y:S01]  /*6000*/  FFMA R30, R27, R21.reuse, R30 ;  /* 0x000000151b1e7223 */ /* 0x080fe2000000001e */
[-C--:B------:R-:W-:Y:S01]  /*6010*/  FFMA R42, R31, R21.reuse, R42 ;  /* 0x000000151f2a7223 */ /* 0x080fe2000000002a */
[----:B------:R-:W-:Y:S01]  /*6020*/  FFMA R54, R43, R21, R54 ;  /* 0x000000152b367223 */ /* 0x000fe20000000036 */
[----:B------:R-:W2:Y:S01]  /*6030*/  LDS.128 R8, [R56+0x5f0] ;  /* 0x0005f00038087984 */ /* 0x000ea20000000c00 */
[C---:B------:R-:W-:Y:S01]  /*6040*/  FFMA R51, R12.reuse, R31, R22 ;  /* 0x0000001f0c337223 */ /* 0x040fe20000000016 */
[C---:B------:R-:W-:Y:S01]  /*6050*/  FFMA R49, R12.reuse, R55, R20 ;  /* 0x000000370c317223 */ /* 0x040fe20000000014 */
[----:B------:R-:W-:Y:S01]  /*6060*/  FFMA R48, R23, R13, R48 ;  /* 0x0000000d17307223 */ /* 0x000fe20000000030 */
[----:B------:R-:W2:Y:S01]  /*6070*/  LDS.128 R4, [R56+0x600] ;  /* 0x0006000038047984 */ /* 0x000ea20000000c00 */
[C---:B------:R-:W-:Y:S01]  /*6080*/  FFMA R41, R12.reuse, R43, R40 ;  /* 0x0000002b0c297223 */ /* 0x040fe20000000028 */
[----:B------:R-:W-:Y:S01]  /*6090*/  FFMA R53, R12, R27, R14 ;  /* 0x0000001b0c357223 */ /* 0x000fe2000000000e */
[-C--:B------:R-:W-:Y:S01]  /*60a0*/  FFMA R73, R15, R13.reuse, R58 ;  /* 0x0000000d0f497223 */ /* 0x080fe2000000003a */
[----:B------:R-:W2:Y:S01]  /*60b0*/  LDS.128 R20, [R56+0x610] ;  /* 0x0006100038147984 */ /* 0x000ea20000000c00 */
[-C--:B------:R-:W-:Y:S01]  /*60c0*/  FFMA R67, R27, R13.reuse, R26 ;  /* 0x0000000d1b437223 */ /* 0x080fe2000000001a */
[-C--:B------:R-:W-:Y:S01]  /*60d0*/  FFMA R65, R31, R13.reuse, R30 ;  /* 0x0000000d1f417223 */ /* 0x080fe2000000001e */
[-C--:B------:R-:W-:Y:S01]  /*60e0*/  FFMA R43, R43, R13.reuse, R42 ;  /* 0x0000000d2b2b7223 */ /* 0x080fe2000000002a */
[----:B------:R-:W-:Y:S01]  /*60f0*/  FFMA R55, R55, R13, R54 ;  /* 0x0000000d37377223 */ /* 0x000fe20000000036 */
[C---:B-1----:R-:W-:Y:S01]  /*6100*/  FFMA R69, R16.reuse, R2, R69 ;  /* 0x0000000210457223 */ /* 0x042fe20000000045 */
[----:B------:R-:W1:Y:S01]  /*6110*/  LDS.128 R12, [R56+0x620] ;  /* 0x00062000380c7984 */ /* 0x000e620000000c00 */
[-C--:B------:R-:W-:Y:S01]  /*6120*/  FFMA R48, R16, R3.reuse, R48 ;  /* 0x0000000310307223 */ /* 0x080fe20000000030 */
[----:B---3--:R-:W-:Y:S01]  /*6130*/  FFMA R59, R2, R44, R59 ;  /* 0x0000002c023b7223 */ /* 0x008fe2000000003b */
[-C--:B------:R-:W-:Y:S01]  /*6140*/  FFMA R16, R44, R3.reuse, R71 ;  /* 0x000000032c107223 */ /* 0x080fe20000000047 */
[----:B------:R-:W3:Y:S01]  /*6150*/  LDS.64 R26, [R50+UR4+0x1880] ;  /* 0x00188004321a7984 */ /* 0x000ee20008000a00 */
[----:B----4-:R-:W-:Y:S01]  /*6160*/  FFMA R31, R2, R36, R57 ;  /* 0x00000024021f7223 */ /* 0x010fe20000000039 */
[----:B------:R-:W-:Y:S01]  /*6170*/  FFMA R30, R36, R3, R73 ;  /* 0x00000003241e7223 */ /* 0x000fe20000000049 */
[-C--:B-----5:R-:W-:Y:S01]  /*6180*/  FFMA R69, R44, R28.reuse, R69 ;  /* 0x0000001c2c457223 */ /* 0x0a0fe20000000045 */
[----:B------:R-:W-:Y:S01]  /*6190*/  FFMA R59, R36, R28, R59 ;  /* 0x0000001c243b7223 */ /* 0x000fe2000000003b */
[-C--:B------:R-:W-:Y:S01]  /*61a0*/  FFMA R48, R44, R29.reuse, R48 ;  /* 0x0000001d2c307223 */ /* 0x080fe20000000030 */
[----:B------:R-:W-:Y:S01]  /*61b0*/  FFMA R42, R36, R29, R16 ;  /* 0x0000001d242a7223 */ /* 0x000fe20000000010 */
[----:B------:R-:W-:Y:S01]  /*61c0*/  FFMA R40, R32, R3, R67 ;  /* 0x0000000320287223 */ /* 0x000fe20000000043 */
[----:B------:R-:W-:Y:S01]  /*61d0*/  FFMA R53, R2, R32, R53 ;  /* 0x0000002002357223 */ /* 0x000fe20000000035 */
[C---:B------:R-:W-:Y:S01]  /*61e0*/  FFMA R67, R32.reuse, R28, R31 ;  /* 0x0000001c20437223 */ /* 0x040fe2000000001f */
[----:B------:R-:W-:Y:S01]  /*61f0*/  FFMA R44, R32, R29, R30 ;  /* 0x0000001d202c7223 */ /* 0x000fe2000000001e */
[-C--:B--2---:R-:W-:Y:S01]  /*6200*/  FFMA R57, R36, R24.reuse, R69 ;  /* 0x0000001824397223 */ /* 0x084fe20000000045 */
[----:B------:R-:W-:Y:S01]  /*6210*/  FFMA R16, R32, R24, R59 ;  /* 0x0000001820107223 */ /* 0x000fe2000000003b */
[-C--:B------:R-:W-:Y:S01]  /*6220*/  FFMA R36, R36, R25.reuse, R48 ;  /* 0x0000001924247223 */ /* 0x080fe20000000030 */
[----:B------:R-:W-:Y:S01]  /*6230*/  FFMA R32, R32, R25, R42 ;  /* 0x0000001920207223 */ /* 0x000fe2000000002a */
[C---:B------:R-:W-:Y:S01]  /*6240*/  FFMA R42, R60.reuse, R3, R65 ;  /* 0x000000033c2a7223 */ /* 0x040fe20000000041 */
[----:B------:R-:W-:Y:S01]  /*6250*/  FFMA R48, R60, R29, R40 ;  /* 0x0000001d3c307223 */ /* 0x000fe20000000028 */
[----:B------:R-:W-:Y:S01]  /*6260*/  FFMA R51, R2, R60, R51 ;  /* 0x0000003c02337223 */ /* 0x000fe20000000033 */
[C---:B------:R-:W-:Y:S01]  /*6270*/  FFMA R53, R60.reuse, R28, R53 ;  /* 0x0000001c3c357223 */ /* 0x040fe20000000035 */
[C---:B------:R-:W-:Y:S01]  /*6280*/  FFMA R40, R60.reuse, R24, R67 ;  /* 0x000000183c287223 */ /* 0x040fe20000000043 */
[----:B------:R-:W-:Y:S01]  /*6290*/  FFMA R60, R60, R25, R44 ;  /* 0x000000193c3c7223 */ /* 0x000fe2000000002c */
[----:B------:R-:W-:Y:S01]  /*62a0*/  FFMA R41, R2, R8, R41 ;  /* 0x0000000802297223 */ /* 0x000fe20000000029 */
[C---:B------:R-:W-:Y:S01]  /*62b0*/  FFMA R44, R8.reuse, R3, R43 ;  /* 0x00000003082c7223 */ /* 0x040fe2000000002b */
[----:B------:R-:W2:Y:S01]  /*62c0*/  LDS.64 R30, [R50+UR4+0x1a80] ;  /* 0x001a8004321e7984 */ /* 0x000ea20008000a00 */
[----:B------:R-:W-:Y:S01]  /*62d0*/  FFMA R52, R8, R29, R42 ;  /* 0x0000001d08347223 */ /* 0x000fe2000000002a */
[----:B------:R-:W-:Y:S01]  /*62e0*/  FFMA R49, R2, R4, R49 ;  /* 0x0000000402317223 */ /* 0x000fe20000000031 */
[C---:B------:R-:W-:Y:S01]  /*62f0*/  FFMA R51, R8.reuse, R28, R51 ;  /* 0x0000001c08337223 */ /* 0x040fe20000000033 */
[----:B------:R-:W-:Y:S01]  /*6300*/  FFMA R42, R8, R24, R53 ;  /* 0x00000018082a7223 */ /* 0x000fe20000000035 */
[----:B------:R-:W-:Y:S01]  /*6310*/  FFMA R55, R4, R3, R55 ;  /* 0x0000000304377223 */ /* 0x000fe20000000037 */
[----:B------:R-:W-:Y:S01]  /*6320*/  FFMA R8, R8, R25, R48 ;  /* 0x0000001908087223 */ /* 0x000fe20000000030 */
[C---:B------:R-:W-:Y:S01]  /*6330*/  FFMA R41, R4.reuse, R28, R41 ;  /* 0x0000001c04297223 */ /* 0x040fe20000000029 */
[-C--:B------:R-:W-:Y:S01]  /*6340*/  FFMA R48, R4, R29.reuse, R44 ;  /* 0x0000001d04307223 */ /* 0x080fe2000000002c */
[----:B------:R-:W4:Y:S01]  /*6350*/  LDS.64 R2, [R50+UR4+0x1c80] ;  /* 0x001c800432027984 */ /* 0x000f220008000a00 */
[----:B------:R-:W-:Y:S01]  /*6360*/  FFMA R49, R28, R20, R49 ;  /* 0x000000141c317223 */ /* 0x000fe20000000031 */
[----:B------:R-:W-:Y:S01]  /*6370*/  FFMA R55, R20, R29, R55 ;  /* 0x0000001d14377223 */ /* 0x000fe20000000037 */
[CC--:B------:R-:W-:Y:S01]  /*6380*/  FFMA R44, R4.reuse, R24.reuse, R51 ;  /* 0x00000018042c7223 */ /* 0x0c0fe20000000033 */
[-C--:B------:R-:W-:Y:S01]  /*6390*/  FFMA R52, R4, R25.reuse, R52 ;  /* 0x0000001904347223 */ /* 0x080fe20000000034 */
[C---:B------:R-:W-:Y:S01]  /*63a0*/  FFMA R4, R20.reuse, R24, R41 ;  /* 0x0000001814047223 */ /* 0x040fe20000000029 */
[-C--:B------:R-:W-:Y:S01]  /*63b0*/  FFMA R48, R20, R25.reuse, R48 ;  /* 0x0000001914307223 */ /* 0x080fe20000000030 */
[----:B-1----:R-:W-:Y:S01]  /*63c0*/  FFMA R20, R24, R12, R49 ;  /* 0x0000000c18147223 */ /* 0x002fe20000000031 */
[----:B------:R-:W-:Y:S01]  /*63d0*/  FFMA R12, R12, R25, R55 ;  /* 0x000000190c0c7223 */ /* 0x000fe20000000037 */
[C---:B---3--:R-:W-:Y:S01]  /*63e0*/  FFMA R57, R26.reuse, R17, R57 ;  /* 0x000000111a397223 */ /* 0x048fe20000000039 */
[----:B------:R-:W1:Y:S01]  /*63f0*/  LDS.64 R24, [R50+UR4+0x1900] ;  /* 0x0019000432187984 */ /* 0x000e620008000a00 */
[C---:B------:R-:W-:Y:S01]  /*6400*/  FFMA R28, R26.reuse, R45, R16 ;  /* 0x0000002d1a1c7223 */ /* 0x040fe20000000010 */
[----:B------:R-:W-:Y:S01]  /*6410*/  FFMA R36, R17, R27, R36 ;  /* 0x0000001b11247223 */ /* 0x000fe20000000024 */
[C---:B------:R-:W-:Y:S01]  /*6420*/  FFMA R40, R26.reuse, R37, R40 ;  /* 0x000000251a287223 */ /* 0x040fe20000000028 */
[----:B------:R-:W3:Y:S01]  /*6430*/  LDS.64 R16, [R50+UR4+0x1b00] ;  /* 0x001b000432107984 */ /* 0x000ee20008000a00 */
        /* <DEDUP_REMOVED lines=9> */
[----:B------:R-:W-:-:S02]  /*64d0*/  FFMA R12, R5, R27, R12 ;  /* 0x0000001b050c7223 */ /* 0x000fc4000000000c */
[----:B------:R-:W5:Y:S01]  /*64e0*/  LDS.64 R26, [R50+UR4+0x1d00] ;  /* 0x001d0004321a7984 */ /* 0x000f620008000a00 */
[C---:B--2---:R-:W-:Y:S01]  /*64f0*/  FFMA R28, R30.reuse, R37, R28 ;  /* 0x000000251e1c7223 */ /* 0x044fe2000000001c */
        /* <DEDUP_REMOVED lines=8> */
[-C--:B------:R-:W-:Y:S01]  /*6580*/  FFMA R60, R33, R31.reuse, R60 ;  /* 0x0000001f213c7223 */ /* 0x080fe2000000003c */
[-C--:B------:R-:W-:Y:S01]  /*6590*/  FFMA R52, R9, R31.reuse, R52 ;  /* 0x0000001f09347223 */ /* 0x080fe20000000034 */
[----:B------:R-:W-:Y:S01]  /*65a0*/  FFMA R48, R5, R31, R48 ;  /* 0x0000001f05307223 */ /* 0x000fe20000000030 */
[----:B----4-:R-:W-:Y:S01]  /*65b0*/  FFMA R29, R2, R33, R28 ;  /* 0x00000021021d7223 */ /* 0x010fe2000000001c */
[----:B------:R-:W-:Y:S01]  /*65c0*/  FFMA R20, R30, R21, R20 ;  /* 0x000000151e147223 */ /* 0x000fe20000000014 */
[----:B------:R-:W-:Y:S01]  /*65d0*/  FFMA R12, R21, R31, R12 ;  /* 0x0000001f150c7223 */ /* 0x000fe2000000000c */
[----:B------:R-:W-:Y:S01]  /*65e0*/  FFMA R33, R33, R3, R32 ;  /* 0x0000000321217223 */ /* 0x000fe20000000020 */
[C---:B------:R-:W-:Y:S01]  /*65f0*/  FFMA R41, R2.reuse, R9, R42 ;  /* 0x0000000902297223 */ /* 0x040fe2000000002a */
[----:B------:R-:W-:Y:S01]  /*6600*/  FFMA R51, R9, R3, R8 ;  /* 0x0000000309337223 */ /* 0x000fe20000000008 */
[C---:B------:R-:W-:Y:S01]  /*6610*/  FFMA R57, R2.reuse, R37, R57 ;  /* 0x0000002502397223 */ /* 0x040fe20000000039 */
[C---:B------:R-:W-:Y:S01]  /*6620*/  FFMA R31, R2.reuse, R61, R40 ;  /* 0x0000003d021f7223 */ /* 0x040fe20000000028 */
[C---:B------:R-:W-:Y:S01]  /*6630*/  FFMA R43, R2.reuse, R5, R44 ;  /* 0x00000005022b7223 */ /* 0x040fe2000000002c */
[C---:B------:R-:W-:Y:S01]  /*6640*/  FFMA R45, R2.reuse, R21, R4 ;  /* 0x00000015022d7223 */ /* 0x040fe20000000004 */
[----:B------:R-:W2:Y:S01]  /*6650*/  LDS.64 R8, [R50+UR4+0x1980] ;  /* 0x0019800432087984 */ /* 0x000ea20008000a00 */
[-C--:B------:R-:W-:Y:S01]  /*6660*/  FFMA R37, R37, R3.reuse, R36 ;  /* 0x0000000325257223 */ /* 0x080fe20000000024 */
[-C--:B------:R-:W-:Y:S01]  /*6670*/  FFMA R61, R61, R3.reuse, R60 ;  /* 0x000000033d3d7223 */ /* 0x080fe2000000003c */
[-C--:B------:R-:W-:Y:S01]  /*6680*/  FFMA R5, R5, R3.reuse, R52 ;  /* 0x0000000305057223 */ /* 0x080fe20000000034 */
[----:B------:R-:W-:Y:S01]  /*6690*/  FFMA R21, R21, R3, R48 ;  /* 0x0000000315157223 */ /* 0x000fe20000000030 */
[----:B------:R-:W-:Y:S01]  /*66a0*/  FFMA R49, R2, R13, R20 ;  /* 0x0000000d02317223 */ /* 0x000fe20000000014 */
[----:B------:R-:W-:Y:S01]  /*66b0*/  FFMA R3, R13, R3, R12 ;  /* 0x000000030d037223 */ /* 0x000fe2000000000c */
[-C--:B-1----:R-:W-:Y:S01]  /*66c0*/  FFMA R13, R46, R25.reuse, R33 ;  /* 0x000000192e0d7223 */ /* 0x082fe20000000021 */
[----:B------:R-:W-:Y:S01]  /*66d0*/  FFMA R43, R24, R62, R43 ;  /* 0x0000003e182b7223 */ /* 0x000fe2000000002b */
[----:B------:R-:W1:Y:S01]  /*66e0*/  LDS.64 R32, [R50+UR4+0x1b80] ;  /* 0x001b800432207984 */ /* 0x000e620008000a00 */
[-C--:B------:R-:W-:Y:S01]  /*66f0*/  FFMA R5, R62, R25.reuse, R5 ;  /* 0x000000193e057223 */ /* 0x080fe20000000005 */
[-C--:B------:R-:W-:Y:S01]  /*6700*/  FFMA R45, R24, R10.reuse, R45 ;  /* 0x0000000a182d7223 */ /* 0x080fe2000000002d */
[----:B------:R-:W-:Y:S01]  /*6710*/  FFMA R21, R10, R25, R21 ;  /* 0x000000190a157223 */ /* 0x000fe20000000015 */
[----:B---3--:R-:W-:Y:S01]  /*6720*/  FFMA R43, R16, R10, R43 ;  /* 0x0000000a102b7223 */ /* 0x008fe2000000002b */
[----:B------:R-:W-:Y:S01]  /*6730*/  FFMA R5, R10, R17, R5 ;  /* 0x000000110a057223 */ /* 0x000fe20000000005 */
[C---:B------:R-:W-:Y:S01]  /*6740*/  FFMA R57, R24.reuse, R18, R57 ;  /* 0x0000001218397223 */ /* 0x040fe20000000039 */
[C---:B------:R-:W-:Y:S01]  /*6750*/  FFMA R29, R24.reuse, R46, R29 ;  /* 0x0000002e181d7223 */ /* 0x040fe2000000001d */
[C---:B------:R-:W-:Y:S01]  /*6760*/  FFMA R31, R24.reuse, R38, R31 ;  /* 0x00000026181f7223 */ /* 0x040fe2000000001f */
[----:B------:R-:W-:Y:S01]  /*6770*/  FFMA R41, R24, R34, R41 ;  /* 0x0000002218297223 */ /* 0x000fe20000000029 */
[-C--:B------:R-:W-:Y:S01]  /*6780*/  FFMA R37, R18, R25.reuse, R37 ;  /* 0x0000001912257223 */ /* 0x080fe20000000025 */
[-C--:B------:R-:W-:Y:S01]  /*6790*/  FFMA R49, R24, R6.reuse, R49 ;  /* 0x0000000618317223 */ /* 0x080fe20000000031 */
[----:B------:R-:W-:Y:S01]  /*67a0*/  FFMA R3, R6, R25, R3 ;  /* 0x0000001906037223 */ /* 0x000fe20000000003 */
[-C--:B------:R-:W-:Y:S01]  /*67b0*/  FFMA R45, R16, R6.reuse, R45 ;  /* 0x00000006102d7223 */ /* 0x080fe2000000002d */
[----:B------:R-:W-:Y:S01]  /*67c0*/  FFMA R21, R6, R17, R21 ;  /* 0x0000001106157223 */ /* 0x000fe20000000015 */
[----:B-----5:R-:W-:Y:S01]  /*67d0*/  FFMA R18, R26, R6, R43 ;  /* 0x000000061a127223 */ /* 0x020fe2000000002b */
[----:B------:R-:W-:Y:S01]  /*67e0*/  FFMA R6, R6, R27, R5 ;  /* 0x0000001b06067223 */ /* 0x000fe20000000005 */
[----:B------:R-:W-:Y:S01]  /*67f0*/  FFMA R51, R34, R25, R51 ;  /* 0x0000001922337223 */ /* 0x000fe20000000033 */
[----:B------:R-:W3:Y:S01]  /*6800*/  LDS.64 R4, [R50+UR4+0x1d80] ;  /* 0x001d800432047984 */ /* 0x000ee20008000a00 */
[C---:B------:R-:W-:Y:S01]  /*6810*/  FFMA R57, R16.reuse, R46, R57 ;  /* 0x0000002e10397223 */ /* 0x040fe20000000039 */
[C---:B------:R-:W-:Y:S01]  /*6820*/  FFMA R29, R16.reuse, R38, R29 ;  /* 0x00000026101d7223 */ /* 0x040fe2000000001d */
[C---:B------:R-:W-:Y:S01]  /*6830*/  FFMA R31, R16.reuse, R34, R31 ;  /* 0x00000022101f7223 */ /* 0x040fe2000000001f */
[C---:B------:R-:W-:Y:S01]  /*6840*/  FFMA R41, R16.reuse, R62, R41 ;  /* 0x0000003e10297223 */ /* 0x040fe20000000029 */
[----:B------:R-:W-:Y:S01]  /*6850*/  FFMA R49, R16, R22, R49 ;  /* 0x0000001610317223 */ /* 0x000fe20000000031 */
[-C--:B------:R-:W-:Y:S01]  /*6860*/  FFMA R51, R62, R17.reuse, R51 ;  /* 0x000000113e337223 */ /* 0x080fe20000000033 */
[C---:B------:R-:W-:Y:S01]  /*6870*/  FFMA R57, R26.reuse, R38, R57 ;  /* 0x000000261a397223 */ /* 0x040fe20000000039 */
[C---:B------:R-:W-:Y:S01]  /*6880*/  FFMA R2, R26.reuse, R34, R29 ;  /* 0x000000221a027223 */ /* 0x040fe2000000001d */
[C---:B------:R-:W-:Y:S01]  /*6890*/  FFMA R12, R26.reuse, R62, R31 ;  /* 0x0000003e1a0c7223 */ /* 0x040fe2000000001f */
[C---:B------:R-:W-:Y:S01]  /*68a0*/  FFMA R16, R26.reuse, R10, R41 ;  /* 0x0000000a1a107223 */ /* 0x040fe20000000029 */
[----:B------:R-:W-:Y:S01]  /*68b0*/  FFMA R20, R26, R22, R45 ;  /* 0x000000161a147223 */ /* 0x000fe2000000002d */
[----:B------:R-:W-:Y:S01]  /*68c0*/  FFMA R3, R22, R17, R3 ;  /* 0x0000001116037223 */ /* 0x000fe20000000003 */
[----:B------:R-:W-:Y:S01]  /*68d0*/  FFMA R26, R26, R14, R49 ;  /* 0x0000000e1a1a7223 */ /* 0x000fe20000000031 */
[----:B------:R-:W-:Y:S01]  /*68e0*/  FFMA R61, R38, R25, R61 ;  /* 0x00000019263d7223 */ /* 0x000fe2000000003d */
[----:B------:R-:W-:Y:S01]  /*68f0*/  FFMA R37, R46, R17, R37 ;  /* 0x000000112e257223 */ /* 0x000fe20000000025 */
[----:B------:R-:W-:Y:S01]  /*6900*/  FFMA R10, R10, R27, R51 ;  /* 0x0000001b0a0a7223 */ /* 0x000fe20000000033 */
[C---:B--2---:R-:W-:Y:S01]  /*6910*/  FFMA R57, R8.reuse, R19, R57 ;  /* 0x0000001308397223 */ /* 0x044fe20000000039 */
[C---:B------:R-:W-:Y:S01]  /*6920*/  FFMA R24, R8.reuse, R47, R2 ;  /* 0x0000002f08187223 */ /* 0x040fe20000000002 */
[C---:B------:R-:W-:Y:S01]  /*6930*/  FFMA R36, R8.reuse, R39, R12 ;  /* 0x0000002708247223 */ /* 0x040fe2000000000c */
[C---:B------:R-:W-:Y:S01]  /*6940*/  FFMA R44, R8.reuse, R35, R16 ;  /* 0x00000023082c7223 */ /* 0x040fe20000000010 */
[C---:B------:R-:W-:Y:S01]  /*6950*/  FFMA R46, R8.reuse, R63, R18 ;  /* 0x0000003f082e7223 */ /* 0x040fe20000000012 */
[C---:B------:R-:W-:Y:S01]  /*6960*/  FFMA R48, R8.reuse, R11, R20 ;  /* 0x0000000b08307223 */ /* 0x040fe20000000014 */
[----:B------:R-:W-:Y:S01]  /*6970*/  FFMA R26, R8, R7, R26 ;  /* 0x00000007081a7223 */ /* 0x000fe2000000001a */
[-C--:B------:R-:W-:Y:S01]  /*6980*/  FFMA R13, R38, R17.reuse, R13 ;  /* 0x00000011260d7223 */ /* 0x080fe2000000000d */
[----:B------:R-:W-:Y:S01]  /*6990*/  FFMA R61, R34, R17, R61 ;  /* 0x00000011223d7223 */ /* 0x000fe2000000003d */
[----:B------:R-:W-:Y:S01]  /*69a0*/  FFMA R14, R14, R27, R3 ;  /* 0x0000001b0e0e7223 */ /* 0x000fe20000000003 */
[----:B------:R-:W-:Y:S01]  /*69b0*/  LDS.128 R28, [R56+0x650] ;  /* 0x00065000381c7984 */ /* 0x000fe20000000c00 */
[-C--:B------:R-:W-:Y:S01]  /*69c0*/  FFMA R58, R35, R9.reuse, R10 ;  /* 0x00000009233a7223 */ /* 0x080fe2000000000a */
[----:B------:R-:W-:Y:S01]  /*69d0*/  FFMA R60, R63, R9, R6 ;  /* 0x000000093f3c7223 */ /* 0x000fe20000000006 */
[C---:B-1----:R-:W-:Y:S01]  /*69e0*/  FFMA R57, R32.reuse, R47, R57 ;  /* 0x0000002f20397223 */ /* 0x042fe20000000039 */
[----:B------:R-:W1:Y:S01]  /*69f0*/  LDS.64 R2, [R50+UR4+0x1e00] ;  /* 0x001e000432027984 */ /* 0x000e620008000a00 */
        /* <DEDUP_REMOVED lines=9> */
[----:B------:R-:W-:Y:S01]  /*6a90*/  FFMA R32, R32, R23, R26 ;  /* 0x0000001720207223 */ /* 0x000fe2000000001a */
[----:B------:R-:W-:Y:S01]  /*6aa0*/  LDS.64 R20, [R50+UR4+0x2000] ;  /* 0x0020000432147984 */ /* 0x000fe20008000a00 */
[-C--:B------:R-:W-:Y:S01]  /*6ab0*/  FFMA R38, R19, R9.reuse, R38 ;  /* 0x0000000913267223 */ /* 0x080fe20000000026 */
[-C--:B------:R-:W-:Y:S01]  /*6ac0*/  FFMA R34, R47, R9.reuse, R34 ;  /* 0x000000092f227223 */ /* 0x080fe20000000022 */
[-C--:B------:R-:W-:Y:S01]  /*6ad0*/  FFMA R62, R39, R9.reuse, R62 ;  /* 0x00000009273e7223 */ /* 0x080fe2000000003e */
[----:B------:R-:W2:Y:S01]  /*6ae0*/  LDS.128 R24, [R56+0x660] ;  /* 0x0006600038187984 */ /* 0x000ea20000000c00 */
[----:B------:R-:W-:Y:S01]  /*6af0*/  FFMA R22, R11, R9, R22 ;  /* 0x000000090b167223 */ /* 0x000fe20000000016 */
[----:B------:R-:W-:Y:S01]  /*6b00*/  FFMA R34, R39, R33, R34 ;  /* 0x0000002127227223 */ /* 0x000fe20000000022 */
[----:B------:R-:W-:Y:S01]  /*6b10*/  FFMA R14, R7, R9, R14 ;  /* 0x00000009070e7223 */ /* 0x000fe2000000000e */
[----:B------:R-:W4:Y:S01]  /*6b20*/  LDS.128 R16, [R56+0x630] ;  /* 0x0006300038107984 */ /* 0x000f220000000c00 */
[-C--:B------:R-:W-:Y:S01]  /*6b30*/  FFMA R38, R47, R33.reuse, R38 ;  /* 0x000000212f267223 */ /* 0x080fe20000000026 */
[-C--:B------:R-:W-:Y:S01]  /*6b40*/  FFMA R62, R35, R33.reuse, R62 ;  /* 0x00000021233e7223 */ /* 0x080fe2000000003e */
[-C--:B------:R-:W-:Y:S01]  /*6b50*/  FFMA R58, R63, R33.reuse, R58 ;  /* 0x000000213f3a7223 */ /* 0x080fe2000000003a */
[----:B------:R-:W5:Y:S01]  /*6b60*/  LDS.128 R40, [R56+0x640] ;  /* 0x0006400038287984 */ /* 0x000f620000000c00 */
[-C--:B------:R-:W-:Y:S01]  /*6b70*/  FFMA R60, R11, R33.reuse, R60 ;  /* 0x000000210b3c7223 */ /* 0x080fe2000000003c */
[-C--:B------:R-:W-:Y:S01]  /*6b80*/  FFMA R22, R7, R33.reuse, R22 ;  /* 0x0000002107167223 */ /* 0x080fe20000000016 */
[----:B------:R-:W-:Y:S01]  /*6b90*/  FFMA R14, R23, R33, R14 ;  /* 0x00000021170e7223 */ /* 0x000fe2000000000e */
[----:B------:R-:W5:Y:S01]  /*6ba0*/  LDS.64 R12, [R50+UR4+0x2200] ;  /* 0x00220004320c7984 */ /* 0x000f620008000a00 */
[C---:B---3--:R-:W-:Y:S01]  /*6bb0*/  FFMA R61, R4.reuse, R35, R6 ;  /* 0x00000023043d7223 */ /* 0x048fe20000000006 */
[C---:B------:R-:W-:Y:S01]  /*6bc0*/  FFMA R49, R4.reuse, R15, R32 ;  /* 0x0000000f04317223 */ /* 0x040fe20000000020 */
[----:B------:R-:W-:Y:S01]  /*6bd0*/  FFMA R71, R35, R5, R34 ;  /* 0x0000000523477223 */ /* 0x000fe20000000022 */
[----:B------:R-:W3:Y:S01]  /*6be0*/  LDS.128 R52, [R56+0x670] ;  /* 0x0006700038347984 */ /* 0x000ee20000000c00 */
[C---:B------:R-:W-:Y:S01]  /*6bf0*/  FFMA R69, R4.reuse, R39, R57 ;  /* 0x0000002704457223 */ /* 0x040fe20000000039 */
[C---:B------:R-:W-:Y:S01]  /*6c00*/  FFMA R57, R4.reuse, R11, R8 ;  /* 0x0000000b04397223 */ /* 0x040fe20000000008 */
[C---:B------:R-:W-:Y:S01]  /*6c10*/  FFMA R51, R4.reuse, R7, R10 ;  /* 0x0000000704337223 */ /* 0x040fe2000000000a */
[----:B------:R-:W3:Y:S01]  /*6c20*/  LDS.128 R44, [R56+0x680] ;  /* 0x00068000382c7984 */ /* 0x000ee20000000c00 */
[----:B------:R-:W-:Y:S01]  /*6c30*/  FFMA R67, R11, R5, R58 ;  /* 0x000000050b437223 */ /* 0x000fe2000000003a */
[C---:B------:R-:W-:Y:S01]  /*6c40*/  FFMA R59, R4.reuse, R63, R36 ;  /* 0x0000003f043b7223 */ /* 0x040fe20000000024 */
[-C--:B------:R-:W-:Y:S01]  /*6c50*/  FFMA R38, R39, R5.reuse, R38 ;  /* 0x0000000527267223 */ /* 0x080fe20000000026 */
[----:B------:R-:W3:Y:S01]  /*6c60*/  LDS.128 R32, [R56+0x690] ;  /* 0x0006900038207984 */ /* 0x000ee20000000c00 */
[----:B------:R-:W-:Y:S01]  /*6c70*/  FFMA R73, R63, R5, R62 ;  /* 0x000000053f497223 */ /* 0x000fe2000000003e */
[----:B------:R-:W-:Y:S01]  /*6c80*/  FFMA R37, R4, R23, R48 ;  /* 0x0000001704257223 */ /* 0x000fe20000000030 */
[-C--:B------:R-:W-:Y:S01]  /*6c90*/  FFMA R65, R7, R5.reuse, R60 ;  /* 0x0000000507417223 */ /* 0x080fe2000000003c */
[----:B------:R-:W3:Y:S01]  /*6ca0*/  LDS.128 R8, [R56+0x6a0] ;  /* 0x0006a00038087984 */ /* 0x000ee20000000c00 */
[-C--:B------:R-:W-:Y:S01]  /*6cb0*/  FFMA R39, R23, R5.reuse, R22 ;  /* 0x0000000517277223 */ /* 0x080fe20000000016 */
[----:B------:R-:W-:Y:S01]  /*6cc0*/  FFMA R63, R15, R5, R14 ;  /* 0x000000050f3f7223 */ /* 0x000fe2000000000e */
[----:B-1----:R-:W-:Y:S01]  /*6cd0*/  FFMA R23, R2, R28, R59 ;  /* 0x0000001c02177223 */ /* 0x002fe2000000003b */
[----:B------:R-:W1:Y:S01]  /*6ce0*/  LDS.128 R4, [R56+0x6b0] ;  /* 0x0006b00038047984 */ /* 0x000e620000000c00 */
[----:B------:R-:W-:-:S03]  /*6cf0*/  FFMA R22, R28, R3, R73 ;  /* 0x000000031c167223 */ /* 0x000fc60000000049 */
[----:B------:R-:W1:Y:S01]  /*6d00*/  LDS.64 R14, [R50+UR4+0x1e80] ;  /* 0x001e8004320e7984 */ /* 0x000e620008000a00 */
[C---:B--2---:R-:W-:Y:S01]  /*6d10*/  FFMA R36, R24.reuse, R3, R67 ;  /* 0x0000000318247223 */ /* 0x044fe20000000043 */
[C---:B------:R-:W-:Y:S01]  /*6d20*/  FFMA R67, R24.reuse, R20, R23 ;  /* 0x0000001418437223 */ /* 0x040fe20000000017 */
[----:B------:R-:W-:Y:S01]  /*6d30*/  FFMA R48, R24, R21, R22 ;  /* 0x0000001518307223 */ /* 0x000fe20000000016 */
[----:B------:R-:W-:Y:S01]  /*6d40*/  FFMA R57, R2, R24, R57 ;  /* 0x0000001802397223 */ /* 0x000fe20000000039 */
[----:B------:R-:W2:Y:S01]  /*6d50*/  LDS.64 R22, [R50+UR4+0x2080] ;  /* 0x0020800432167984 */ /* 0x000ea20008000a00 */
[C---:B----4-:R-:W-:Y:S01]  /*6d60*/  FFMA R69, R16.reuse, R2, R69 ;  /* 0x0000000210457223 */ /* 0x050fe20000000045 */
[-C--:B------:R-:W-:Y:S01]  /*6d70*/  FFMA R38, R16, R3.reuse, R38 ;  /* 0x0000000310267223 */ /* 0x080fe20000000026 */
[----:B-----5:R-:W-:Y:S01]  /*6d80*/  FFMA R61, R2, R40, R61 ;  /* 0x00000028023d7223 */ /* 0x020fe2000000003d */
[C---:B------:R-:W-:Y:S01]  /*6d90*/  FFMA R16, R40.reuse, R3, R71 ;  /* 0x0000000328107223 */ /* 0x040fe20000000047 */
[CC--:B------:R-:W-:Y:S01]  /*6da0*/  FFMA R69, R40.reuse, R20.reuse, R69 ;  /* 0x0000001428457223 */ /* 0x0c0fe20000000045 */
[-C--:B------:R-:W-:Y:S01]  /*6db0*/  FFMA R38, R40, R21.reuse, R38 ;  /* 0x0000001528267223 */ /* 0x080fe20000000026 */
[C---:B------:R-:W-:Y:S01]  /*6dc0*/  FFMA R61, R28.reuse, R20, R61 ;  /* 0x000000141c3d7223 */ /* 0x040fe2000000003d */
[C---:B------:R-:W-:Y:S01]  /*6dd0*/  FFMA R40, R28.reuse, R21, R16 ;  /* 0x000000151c287223 */ /* 0x040fe20000000010 */
[CC--:B------:R-:W-:Y:S01]  /*6de0*/  FFMA R59, R28.reuse, R12.reuse, R69 ;  /* 0x0000000c1c3b7223 */ /* 0x0c0fe20000000045 */
[----:B------:R-:W-:Y:S01]  /*6df0*/  FFMA R28, R28, R13, R38 ;  /* 0x0000000d1c1c7223 */ /* 0x000fe20000000026 */
[----:B---3--:R-:W-:Y:S01]  /*6e00*/  FFMA R38, R52, R3, R65 ;  /* 0x0000000334267223 */ /* 0x008fe20000000041 */
[----:B------:R-:W-:Y:S01]  /*6e10*/  FFMA R16, R24, R12, R61 ;  /* 0x0000000c18107223 */ /* 0x000fe2000000003d */
[----:B------:R-:W-:Y:S01]  /*6e20*/  FFMA R51, R2, R52, R51 ;  /* 0x0000003402337223 */ /* 0x000fe20000000033 */
[C---:B------:R-:W-:Y:S01]  /*6e30*/  FFMA R57, R52.reuse, R20, R57 ;  /* 0x0000001434397223 */ /* 0x040fe20000000039 */
[----:B------:R-:W-:Y:S01]  /*6e40*/  FFMA R58, R52, R21, R36 ;  /* 0x00000015343a7223 */ /* 0x000fe20000000024 */
[-C--:B------:R-:W-:Y:S01]  /*6e50*/  FFMA R24, R24, R13.reuse, R40 ;  /* 0x0000000d18187223 */ /* 0x080fe20000000028 */
[C---:B------:R-:W-:Y:S01]  /*6e60*/  FFMA R36, R52.reuse, R12, R67 ;  /* 0x0000000c34247223 */ /* 0x040fe20000000043 */
[----:B------:R-:W-:Y:S01]  /*6e70*/  FFMA R52, R52, R13, R48 ;  /* 0x0000000d34347223 */ /* 0x000fe20000000030 */
        /* <DEDUP_REMOVED lines=10> */
[----:B------:R-:W3:Y:S01]  /*6f20*/  LDS.64 R2, [R50+UR4+0x2280] ;  /* 0x0022800432027984 */ /* 0x000ee20008000a00 */
[----:B------:R-:W-:Y:S01]  /*6f30*/  FFMA R49, R20, R8, R49 ;  /* 0x0000000814317223 */ /* 0x000fe20000000031 */
[C---:B------:R-:W-:Y:S01]  /*6f40*/  FFMA R63, R8.reuse, R21, R63 ;  /* 0x00000015083f7223 */ /* 0x040fe2000000003f */
[C---:B------:R-:W-:Y:S01]  /*6f50*/  FFMA R20, R8.reuse, R12, R37 ;  /* 0x0000000c08147223 */ /* 0x040fe20000000025 */
[-C--:B------:R-:W-:Y:S01]  /*6f60*/  FFMA R58, R8, R13.reuse, R58 ;  /* 0x0000000d083a7223 */ /* 0x080fe2000000003a */
[----:B-1----:R-:W-:Y:S01]  /*6f70*/  FFMA R8, R12, R4, R49 ;  /* 0x000000040c087223 */ /* 0x002fe20000000031 */
[C---:B------:R-:W-:Y:S01]  /*6f80*/  FFMA R40, R32.reuse, R12, R51 ;  /* 0x0000000c20287223 */ /* 0x040fe20000000033 */
[-C--:B------:R-:W-:Y:S01]  /*6f90*/  FFMA R48, R32, R13.reuse, R48 ;  /* 0x0000000d20307223 */ /* 0x080fe20000000030 */
[----:B------:R-:W-:Y:S01]  /*6fa0*/  FFMA R4, R4, R13, R63 ;  /* 0x0000000d04047223 */ /* 0x000fe2000000003f */
[C---:B------:R-:W-:Y:S01]  /*6fb0*/  FFMA R16, R14.reuse, R41, R16 ;  /* 0x000000290e107223 */ /* 0x040fe20000000010 */
[----:B------:R-:W1:Y:S01]  /*6fc0*/  LDS.64 R12, [R50+UR4+0x1f00] ;  /* 0x001f0004320c7984 */ /* 0x000e620008000a00 */
[C---:B------:R-:W-:Y:S01]  /*6fd0*/  FFMA R59, R14.reuse, R17, R59 ;  /* 0x000000110e3b7223 */ /* 0x040fe2000000003b */
        /* <DEDUP_REMOVED lines=11> */
[C---:B------:R-:W-:Y:S01]  /*7090*/  FFMA R32, R33.reuse, R15, R4 ;  /* 0x0000000f21207223 */ /* 0x040fe20000000004 */
[C---:B--2---:R-:W-:Y:S01]  /*70a0*/  FFMA R4, R22.reuse, R29, R16 ;  /* 0x0000001d16047223 */ /* 0x044fe20000000010 */
[----:B------:R-:W2:Y:S01]  /*70b0*/  LDS.64 R14, [R50+UR4+0x2100] ;  /* 0x00210004320e7984 */ /* 0x000ea20008000a00 */
[C---:B------:R-:W-:Y:S01]  /*70c0*/  FFMA R8, R22.reuse, R9, R8 ;  /* 0x0000000916087223 */ /* 0x040fe20000000008 */
[C---:B------:R-:W-:Y:S01]  /*70d0*/  FFMA R20, R22.reuse, R33, R20 ;  /* 0x0000002116147223 */ /* 0x040fe20000000014 */
[-C--:B------:R-:W-:Y:S01]  /*70e0*/  FFMA R58, R33, R23.reuse, R58 ;  /* 0x00000017213a7223 */ /* 0x080fe2000000003a */
[----:B------:R-:W4:Y:S01]  /*70f0*/  LDS.64 R16, [R50+UR4+0x2300] ;  /* 0x0023000432107984 */ /* 0x000f220008000a00 */
[----:B------:R-:W-:Y:S01]  /*7100*/  FFMA R24, R29, R23, R24 ;  /* 0x000000171d187223 */ /* 0x000fe20000000018 */
[C---:B------:R-:W-:Y:S01]  /*7110*/  FFMA R59, R22.reuse, R41, R59 ;  /* 0x00000029163b7223 */ /* 0x040fe2000000003b */
[-C--:B------:R-:W-:Y:S01]  /*7120*/  FFMA R28, R41, R23.reuse, R28 ;  /* 0x00000017291c7223 */ /* 0x080fe2000000001c */
[----:B------:R-:W-:Y:S01]  /*7130*/  FFMA R32, R9, R23, R32 ;  /* 0x0000001709207223 */ /* 0x000fe20000000020 */
[C---:B------:R-:W-:Y:S01]  /*7140*/  FFMA R36, R22.reuse, R25, R36 ;  /* 0x0000001916247223 */ /* 0x040fe20000000024 */
[----:B------:R-:W-:Y:S01]  /*7150*/  FFMA R52, R25, R23, R52 ;  /* 0x0000001719347223 */ /* 0x000fe20000000034 */
[C---:B------:R-:W-:Y:S01]  /*7160*/  FFMA R38, R22.reuse, R53, R38 ;  /* 0x0000003516267223 */ /* 0x040fe20000000026 */
[----:B------:R-:W-:Y:S01]  /*7170*/  FFMA R40, R22, R45, R40 ;  /* 0x0000002d16287223 */ /* 0x000fe20000000028 */
[-C--:B------:R-:W-:Y:S01]  /*7180*/  FFMA R44, R53, R23.reuse, R44 ;  /* 0x00000017352c7223 */ /* 0x080fe2000000002c */
[----:B------:R-:W-:Y:S01]  /*7190*/  FFMA R48, R45, R23, R48 ;  /* 0x000000172d307223 */ /* 0x000fe20000000030 */
[C---:B---3--:R-:W-:Y:S01]  /*71a0*/  FFMA R41, R2.reuse, R9, R20 ;  /* 0x0000000902297223 */ /* 0x048fe20000000014 */
[C---:B------:R-:W-:Y:S01]  /*71b0*/  FFMA R49, R2.reuse, R5, R8 ;  /* 0x0000000502317223 */ /* 0x040fe20000000008 */
[----:B------:R-:W-:Y:S01]  /*71c0*/  FFMA R51, R9, R3, R58 ;  /* 0x0000000309337223 */ /* 0x000fe2000000003a */
[C---:B------:R-:W-:Y:S01]  /*71d0*/  FFMA R21, R2.reuse, R25, R4 ;  /* 0x0000001902157223 */ /* 0x040fe20000000004 */
[----:B------:R-:W3:Y:S01]  /*71e0*/  LDS.64 R8, [R50+UR4+0x1f80] ;  /* 0x001f800432087984 */ /* 0x000ee20008000a00 */
[----:B------:R-:W-:Y:S01]  /*71f0*/  FFMA R25, R25, R3, R24 ;  /* 0x0000000319197223 */ /* 0x000fe20000000018 */
[C---:B------:R-:W-:Y:S01]  /*7200*/  FFMA R23, R2.reuse, R53, R36 ;  /* 0x0000003502177223 */ /* 0x040fe20000000024 */
[----:B------:R-:W-:Y:S01]  /*7210*/  FFMA R53, R53, R3, R52 ;  /* 0x0000000335357223 */ /* 0x000fe20000000034 */
[C---:B------:R-:W-:Y:S01]  /*7220*/  FFMA R59, R2.reuse, R29, R59 ;  /* 0x0000001d023b7223 */ /* 0x040fe2000000003b */
[----:B------:R-:W-:Y:S01]  /*7230*/  FFMA R37, R2, R45, R38 ;  /* 0x0000002d02257223 */ /* 0x000fe20000000026 */
[----:B-1----:R-:W-:Y:S01]  /*7240*/  FFMA R21, R12, R42, R21 ;  /* 0x0000002a0c157223 */ /* 0x002fe20000000015 */
[----:B------:R-:W-:Y:S01]  /*7250*/  FFMA R25, R42, R13, R25 ;  /* 0x0000000d2a197223 */ /* 0x000fe20000000019 */
[----:B------:R-:W-:Y:S01]  /*7260*/  FFMA R39, R2, R33, R40 ;  /* 0x0000002102277223 */ /* 0x000fe20000000028 */
[-C--:B------:R-:W-:Y:S01]  /*7270*/  FFMA R29, R29, R3.reuse, R28 ;  /* 0x000000031d1d7223 */ /* 0x080fe2000000001c */
[-C--:B------:R-:W-:Y:S01]  /*7280*/  FFMA R45, R45, R3.reuse, R44 ;  /* 0x000000032d2d7223 */ /* 0x080fe2000000002c */
[-C--:B------:R-:W-:Y:S01]  /*7290*/  FFMA R33, R33, R3.reuse, R48 ;  /* 0x0000000321217223 */ /* 0x080fe20000000030 */
[----:B------:R-:W-:Y:S01]  /*72a0*/  FFMA R3, R5, R3, R32 ;  /* 0x0000000305037223 */ /* 0x000fe20000000020 */
[----:B------:R-:W-:Y:S01]  /*72b0*/  FFMA R23, R12, R30, R23 ;  /* 0x0000001e0c177223 */ /* 0x000fe20000000017 */
[-C--:B------:R-:W-:Y:S01]  /*72c0*/  FFMA R53, R30, R13.reuse, R53 ;  /* 0x0000000d1e357223 */ /* 0x080fe20000000035 */
[----:B------:R-:W-:Y:S01]  /*72d0*/  FFMA R37, R12, R26, R37 ;  /* 0x0000001a0c257223 */ /* 0x000fe20000000025 */
[----:B------:R-:W-:Y:S01]  /*72e0*/  FFMA R45, R26, R13, R45 ;  /* 0x0000000d1a2d7223 */ /* 0x000fe2000000002d */
[C---:B------:R-:W-:Y:S01]  /*72f0*/  FFMA R59, R12.reuse, R18, R59 ;  /* 0x000000120c3b7223 */ /* 0x040fe2000000003b */
[C---:B------:R-:W-:Y:S01]  /*7300*/  FFMA R39, R12.reuse, R54, R39 ;  /* 0x000000360c277223 */ /* 0x040fe20000000027 */
[C---:B------:R-:W-:Y:S01]  /*7310*/  FFMA R41, R12.reuse, R46, R41 ;  /* 0x0000002e0c297223 */ /* 0x040fe20000000029 */
[----:B------:R-:W-:Y:S01]  /*7320*/  FFMA R49, R12, R34, R49 ;  /* 0x000000220c317223 */ /* 0x000fe20000000031 */
[----:B--2---:R-:W-:Y:S01]  /*7330*/  FFMA R21, R14, R30, R21 ;  /* 0x0000001e0e157223 */ /* 0x004fe20000000015 */
[-C--:B------:R-:W-:Y:S01]  /*7340*/  FFMA R5, R30, R15.reuse, R25 ;  /* 0x0000000f1e057223 */ /* 0x080fe20000000019 */
[-C--:B------:R-:W-:Y:S01]  /*7350*/  FFMA R23, R14, R26.reuse, R23 ;  /* 0x0000001a0e177223 */ /* 0x080fe20000000017 */
[----:B------:R-:W1:Y:S01]  /*7360*/  LDS.64 R24, [R50+UR4+0x2180] ;  /* 0x0021800432187984 */ /* 0x000e620008000a00 */
[----:B------:R-:W-:Y:S01]  /*7370*/  FFMA R53, R26, R15, R53 ;  /* 0x0000000f1a357223 */ /* 0x000fe20000000035 */
[----:B----4-:R-:W-:Y:S01]  /*7380*/  FFMA R2, R16, R26, R21 ;  /* 0x0000001a10027223 */ /* 0x010fe20000000015 */
[----:B------:R-:W-:Y:S01]  /*7390*/  FFMA R26, R26, R17, R5 ;  /* 0x000000111a1a7223 */ /* 0x000fe20000000005 */
[----:B------:R-:W-:Y:S01]  /*73a0*/  FFMA R3, R34, R13, R3 ;  /* 0x0000000d22037223 */ /* 0x000fe20000000003 */
[----:B------:R-:W2:Y:S01]  /*73b0*/  LDS.64 R4, [R50+UR4+0x2380] ;  /* 0x0023800432047984 */ /* 0x000ea20008000a00 */
[----:B------:R-:W-:-:S04]  /*73c0*/  DEPBAR.LE SB0, 0x1 ;  /* 0x000080400000791a */ /* 0x000fc80000000000 */
[----:B------:R-:W-:Y:S01]  /*73d0*/  BAR.SYNC.DEFER_BLOCKING 0x0 ;  /* 0x0000000000007b1d */ /* 0x000fe20000010000 */
        /* <DEDUP_REMOVED lines=8> */
[C---:B------:R-:W-:Y:S01]  /*7460*/  FFMA R12, R16.reuse, R54, R23 ;  /* 0x00000036100c7223 */ /* 0x040fe20000000017 */
[----:B------:R-:W-:Y:S01]  /*7470*/  FFMA R14, R16, R46, R37 ;  /* 0x0000002e100e7223 */ /* 0x000fe20000000025 */
[----:B------:R-:W-:Y:S01]  /*7480*/  FFMA R51, R46, R13, R51 ;  /* 0x0000000d2e337223 */ /* 0x000fe20000000033 */
        /* <DEDUP_REMOVED lines=8> */
[----:B------:R-:W-:Y:S01]  /*7510*/  FFMA R6, R6, R17, R3 ;  /* 0x0000001106067223 */ /* 0x000fe20000000003 */
[C---:B---3--:R-:W-:Y:S01]  /*7520*/  FFMA R40, R8.reuse, R43, R2 ;  /* 0x0000002b08287223 */ /* 0x048fe20000000002 */
[C---:B------:R-:W-:Y:S01]  /*7530*/  FFMA R42, R8.reuse, R31, R12 ;  /* 0x0000001f082a7223 */ /* 0x040fe2000000000c */
[----:B------:R-:W-:Y:S01]  /*7540*/  FFMA R44, R8, R27, R14 ;  /* 0x0000001b082c7223 */ /* 0x000fe2000000000e */
[----:B------:R-:W-:Y:S01]  /*7550*/  LDS.64 R2, [R50+UR4+0x2400] ;  /* 0x0024000432027984 */ /* 0x000fe20008000a00 */
[-C--:B------:R-:W-:Y:S01]  /*7560*/  FFMA R34, R34, R17.reuse, R33 ;  /* 0x0000001122227223 */ /* 0x080fe20000000021 */
[-C--:B------:R-:W-:Y:S01]  /*7570*/  FFMA R30, R30, R17.reuse, R29 ;  /* 0x000000111e1e7223 */ /* 0x080fe2000000001d */
[----:B------:R-:W-:Y:S01]  /*7580*/  FFMA R10, R10, R17, R51 ;  /* 0x000000110a0a7223 */ /* 0x000fe20000000033 */
[----:B------:R-:W3:Y:S01]  /*7590*/  LDS.128 R12, [R56+0xa20] ;  /* 0x000a2000380c7984 */ /* 0x000ee20000000c00 */
[C---:B------:R-:W-:Y:S01]  /*75a0*/  FFMA R59, R8.reuse, R19, R59 ;  /* 0x00000013083b7223 */ /* 0x040fe2000000003b */
[C---:B------:R-:W-:Y:S01]  /*75b0*/  FFMA R18, R8.reuse, R55, R18 ;  /* 0x0000003708127223 */ /* 0x040fe20000000012 */
[C---:B------:R-:W-:Y:S01]  /*75c0*/  FFMA R48, R8.reuse, R47, R20 ;  /* 0x0000002f08307223 */ /* 0x040fe20000000014 */
[----:B------:R-:W4:Y:S01]  /*75d0*/  LDS.128 R36, [R56+0xa30] ;  /* 0x000a300038247984 */ /* 0x000f220000000c00 */
[----:B------:R-:W-:Y:S01]  /*75e0*/  FFMA R16, R8, R35, R16 ;  /* 0x0000002308107223 */ /* 0x000fe20000000010 */
[-C--:B------:R-:W-:Y:S01]  /*75f0*/  FFMA R30, R19, R9.reuse, R30 ;  /* 0x00000009131e7223 */ /* 0x080fe2000000001e */
[-C--:B------:R-:W-:Y:S01]  /*7600*/  FFMA R26, R43, R9.reuse, R26 ;  /* 0x000000092b1a7223 */ /* 0x080fe2000000001a */
[----:B------:R-:W5:Y:S01]  /*7610*/  LDS.64 R32, [R50+UR4+0x2600] ;  /* 0x0026000432207984 */ /* 0x000f620008000a00 */
[-C--:B------:R-:W-:Y:S01]  /*7620*/  FFMA R52, R47, R9.reuse, R10 ;  /* 0x000000092f347223 */ /* 0x080fe2000000000a */
[----:B------:R-:W-:Y:S01]  /*7630*/  FFMA R58, R35, R9, R6 ;  /* 0x00000009233a7223 */ /* 0x000fe20000000006 */
[-C--:B------:R-:W-:Y:S01]  /*7640*/  FFMA R54, R54, R17.reuse, R53 ;  /* 0x0000001136367223 */ /* 0x080fe20000000035 */
[----:B------:R-:W5:Y:S01]  /*7650*/  LDS.128 R20, [R56+0xa40] ;  /* 0x000a400038147984 */ /* 0x000f620000000c00 */
[----:B------:R-:W-:Y:S01]  /*7660*/  FFMA R46, R46, R17, R45 ;  /* 0x000000112e2e7223 */ /* 0x000fe2000000002d */
[C---:B-1----:R-:W-:Y:S01]  /*7670*/  FFMA R59, R24.reuse, R43, R59 ;  /* 0x0000002b183b7223 */ /* 0x042fe2000000003b */
[C---:B------:R-:W-:Y:S01]  /*7680*/  FFMA R6, R24.reuse, R31, R40 ;  /* 0x0000001f18067223 */ /* 0x040fe20000000028 */
[----:B------:R-:W1:Y:S01]  /*7690*/  LDS.64 R28, [R50+UR4+0x2800] ;  /* 0x00280004321c7984 */ /* 0x000e620008000a00 */
[C---:B------:R-:W-:Y:S01]  /*76a0*/  FFMA R8, R24.reuse, R27, R42 ;  /* 0x0000001b18087223 */ /* 0x040fe2000000002a */
[C---:B------:R-:W-:Y:S01]  /*76b0*/  FFMA R44, R24.reuse, R55, R44 ;  /* 0x00000037182c7223 */ /* 0x040fe2000000002c */
[C---:B------:R-:W-:Y:S01]  /*76c0*/  FFMA R10, R24.reuse, R47, R18 ;  /* 0x0000002f180a7223 */ /* 0x040fe20000000012 */
[C---:B------:R-:W-:Y:S01]  /*76d0*/  FFMA R48, R24.reuse, R35, R48 ;  /* 0x0000002318307223 */ /* 0x040fe20000000030 */
[----:B------:R-:W-:Y:S01]  /*76e0*/  FFMA R24, R24, R11, R16 ;  /* 0x0000000b18187223 */ /* 0x000fe20000000010 */
[-C--:B------:R-:W-:Y:S01]  /*76f0*/  FFMA R30, R43, R25.reuse, R30 ;  /* 0x000000192b1e7223 */ /* 0x080fe2000000001e */
[----:B------:R-:W1:Y:S01]  /*7700*/  LDS.128 R16, [R56+0xa50] ;  /* 0x000a500038107984 */ /* 0x000e620000000c00 */
[C---:B------:R-:W-:Y:S01]  /*7710*/  FFMA R26, R31.reuse, R25, R26 ;  /* 0x000000191f1a7223 */ /* 0x040fe2000000001a */
[-C--:B------:R-:W-:Y:S01]  /*7720*/  FFMA R54, R31, R9.reuse, R54 ;  /* 0x000000091f367223 */ /* 0x080fe20000000036 */
[-C--:B------:R-:W-:Y:S01]  /*7730*/  FFMA R46, R27, R9.reuse, R46 ;  /* 0x000000091b2e7223 */ /* 0x080fe2000000002e */
[----:B------:R-:W-:Y:S01]  /*7740*/  FFMA R34, R55, R9, R34 ;  /* 0x0000000937227223 */ /* 0x000fe20000000022 */
[----:B------:R-:W1:Y:S01]  /*7750*/  LDS.128 R60, [R56+0xa60] ;  /* 0x000a6000383c7984 */ /* 0x000e620000000c00 */
[C---:B--2---:R-:W-:Y:S01]  /*7760*/  FFMA R69, R4.reuse, R31, R59 ;  /* 0x0000001f04457223 */ /* 0x044fe2000000003b */
[----:B------:R-:W-:Y:S01]  /*7770*/  FFMA R30, R31, R5, R30 ;  /* 0x000000051f1e7223 */ /* 0x000fe2000000001e */
[-C--:B------:R-:W-:Y:S01]  /*7780*/  FFMA R54, R27, R25.reuse, R54 ;  /* 0x000000191b367223 */ /* 0x080fe20000000036 */
[-C--:B------:R-:W-:Y:S01]  /*7790*/  FFMA R46, R55, R25.reuse, R46 ;  /* 0x00000019372e7223 */ /* 0x080fe2000000002e */
[-C--:B------:R-:W-:Y:S01]  /*77a0*/  FFMA R34, R47, R25.reuse, R34 ;  /* 0x000000192f227223 */ /* 0x080fe20000000022 */
[-C--:B------:R-:W-:Y:S01]  /*77b0*/  FFMA R52, R35, R25.reuse, R52 ;  /* 0x0000001923347223 */ /* 0x080fe20000000034 */
[----:B------:R-:W-:Y:S01]  /*77c0*/  FFMA R58, R11, R25, R58 ;  /* 0x000000190b3a7223 */ /* 0x000fe2000000003a */
[C---:B------:R-:W-:Y:S01]  /*77d0*/  FFMA R59, R4.reuse, R27, R6 ;  /* 0x0000001b043b7223 */ /* 0x040fe20000000006 */
[C---:B------:R-:W-:Y:S01]  /*77e0*/  FFMA R49, R4.reuse, R7, R24 ;  /* 0x0000000704317223 */ /* 0x040fe20000000018 */
[----:B------:R-:W-:Y:S01]  /*77f0*/  FFMA R31, R27, R5, R26 ;  /* 0x000000051b1f7223 */ /* 0x000fe2000000001a */
[----:B------:R-:W2:Y:S01]  /*7800*/  LDS.128 R40, [R56+0xa70] ;  /* 0x000a700038287984 */ /* 0x000ea20000000c00 */
[C---:B------:R-:W-:Y:S01]  /*7810*/  FFMA R53, R4.reuse, R47, R44 ;  /* 0x0000002f04357223 */ /* 0x040fe2000000002c */
[----:B------:R-:W-:Y:S01]  /*7820*/  FFMA R67, R47, R5, R46 ;  /* 0x000000052f437223 */ /* 0x000fe2000000002e */
[C---:B------:R-:W-:Y:S01]  /*7830*/  FFMA R57, R4.reuse, R55, R8 ;  /* 0x0000003704397223 */ /* 0x040fe20000000008 */
[----:B------:R-:W2:Y:S01]  /*7840*/  LDS.128 R24, [R56+0xa80] ;  /* 0x000a800038187984 */ /* 0x000ea20000000c00 */
[C---:B------:R-:W-:Y:S01]  /*7850*/  FFMA R51, R4.reuse, R35, R10 ;  /* 0x0000002304337223 */ /* 0x040fe2000000000a */
[----:B------:R-:W-:Y:S01]  /*7860*/  FFMA R45, R4, R11, R48 ;  /* 0x0000000b042d7223 */ /* 0x000fe20000000030 */
[-C--:B------:R-:W-:Y:S01]  /*7870*/  FFMA R47, R11, R5.reuse, R52 ;  /* 0x000000050b2f7223 */ /* 0x080fe20000000034 */
[-C--:B------:R-:W-:Y:S01]  /*7880*/  FFMA R71, R55, R5.reuse, R54 ;  /* 0x0000000537477223 */ /* 0x080fe20000000036 */
[----:B------:R-:W2:Y:S01]  /*7890*/  LDS.128 R8, [R56+0xa90] ;  /* 0x000a900038087984 */ /* 0x000ea20000000c00 */
[-C--:B------:R-:W-:Y:S01]  /*78a0*/  FFMA R65, R35, R5.reuse, R34 ;  /* 0x0000000523417223 */ /* 0x080fe20000000022 */
[----:B------:R-:W-:Y:S01]  /*78b0*/  FFMA R55, R7, R5, R58 ;  /* 0x0000000507377223 */ /* 0x000fe2000000003a */
[C---:B---3--:R-:W-:Y:S01]  /*78c0*/  FFMA R69, R12.reuse, R2, R69 ;  /* 0x000000020c457223 */ /* 0x048fe20000000045 */
[-C--:B------:R-:W-:Y:S01]  /*78d0*/  FFMA R30, R12, R3.reuse, R30 ;  /* 0x000000030c1e7223 */ /* 0x080fe2000000001e */
[----:B------:R-:W3:Y:S01]  /*78e0*/  LDS.128 R4, [R56+0xaa0] ;  /* 0x000aa00038047984 */ /* 0x000ee20000000c00 */
[----:B----4-:R-:W-:Y:S01]  /*78f0*/  FFMA R59, R2, R36, R59 ;  /* 0x00000024023b7223 */ /* 0x010fe2000000003b */
[C---:B------:R-:W-:Y:S01]  /*7900*/  FFMA R12, R36.reuse, R3, R31 ;  /* 0x00000003240c7223 */ /* 0x040fe2000000001f */
[C---:B-----5:R-:W-:Y:S01]  /*7910*/  FFMA R69, R36.reuse, R32, R69 ;  /* 0x0000002024457223 */ /* 0x060fe20000000045 */
[----:B------:R-:W-:Y:S01]  /*7920*/  FFMA R36, R36, R33, R30 ;  /* 0x0000002124247223 */ /* 0x000fe2000000001e */
[----:B------:R-:W-:Y:S01]  /*7930*/  FFMA R35, R2, R20, R57 ;  /* 0x0000001402237223 */ /* 0x000fe20000000039 */
[----:B------:R-:W4:Y:S01]  /*7940*/  LDS.64 R30, [R50+UR4+0x2480] ;  /* 0x00248004321e7984 */ /* 0x000f220008000a00 */
[C---:B------:R-:W-:Y:S01]  /*7950*/  FFMA R34, R20.reuse, R3, R71 ;  /* 0x0000000314227223 */ /* 0x040fe20000000047 */
[C---:B------:R-:W-:Y:S01]  /*7960*/  FFMA R59, R20.reuse, R32, R59 ;  /* 0x00000020143b7223 */ /* 0x040fe2000000003b */
[C---:B------:R-:W-:Y:S01]  /*7970*/  FFMA R44, R20.reuse, R33, R12 ;  /* 0x00000021142c7223 */ /* 0x040fe2000000000c */
[C---:B-1----:R-:W-:Y:S01]  /*7980*/  FFMA R57, R20.reuse, R28, R69 ;  /* 0x0000001c14397223 */ /* 0x042fe20000000045 */
[----:B------:R-:W-:Y:S01]  /*7990*/  FFMA R20, R20, R29, R36 ;  /* 0x0000001d14147223 */ /* 0x000fe20000000024 */
[----:B------:R-:W-:Y:S01]  /*79a0*/  FFMA R36, R16, R3, R67 ;  /* 0x0000000310247223 */ /* 0x000fe20000000043 */
[----:B------:R-:W-:Y:S01]  /*79b0*/  FFMA R53, R2, R16, R53 ;  /* 0x0000001002357223 */ /* 0x000fe20000000035 */
[C---:B------:R-:W-:Y:S01]  /*79c0*/  FFMA R67, R16.reuse, R32, R35 ;  /* 0x0000002010437223 */ /* 0x040fe20000000023 */
[C---:B------:R-:W-:Y:S01]  /*79d0*/  FFMA R46, R16.reuse, R33, R34 ;  /* 0x00000021102e7223 */ /* 0x040fe20000000022 */
[C---:B------:R-:W-:Y:S01]  /*79e0*/  FFMA R12, R16.reuse, R28, R59 ;  /* 0x0000001c100c7223 */ /* 0x040fe2000000003b */
[----:B------:R-:W1:Y:S01]  /*79f0*/  LDS.64 R34, [R50+UR4+0x2680] ;  /* 0x0026800432227984 */ /* 0x000e620008000a00 */
[----:B------:R-:W-:Y:S01]  /*7a00*/  FFMA R16, R16, R29, R44 ;  /* 0x0000001d10107223 */ /* 0x000fe2000000002c */
[----:B------:R-:W-:Y:S01]  /*7a10*/  FFMA R48, R60, R33, R36 ;  /* 0x000000213c307223 */ /* 0x000fe20000000024 */
[----:B------:R-:W-:Y:S01]  /*7a20*/  FFMA R51, R2, R60, R51 ;  /* 0x0000003c02337223 */ /* 0x000fe20000000033 */
[C---:B------:R-:W-:Y:S01]  /*7a30*/  FFMA R44, R60.reuse, R3, R65 ;  /* 0x000000033c2c7223 */ /* 0x040fe20000000041 */
[C---:B------:R-:W-:Y:S01]  /*7a40*/  FFMA R53, R60.reuse, R32, R53 ;  /* 0x000000203c357223 */ /* 0x040fe20000000035 */
[C---:B------:R-:W-:Y:S01]  /*7a50*/  FFMA R36, R60.reuse, R28, R67 ;  /* 0x0000001c3c247223 */ /* 0x040fe20000000043 */
[----:B------:R-:W-:Y:S01]  /*7a60*/  FFMA R60, R60, R29, R46 ;  /* 0x0000001d3c3c7223 */ /* 0x000fe2000000002e */
[----:B--2---:R-:W-:Y:S01]  /*7a70*/  FFMA R45, R2, R40, R45 ;  /* 0x00000028022d7223 */ /* 0x004fe2000000002d */
[C---:B------:R-:W-:Y:S01]  /*7a80*/  FFMA R46, R40.reuse, R3, R47 ;  /* 0x00000003282e7223 */ /* 0x040fe2000000002f */
[C---:B------:R-:W-:Y:S01]  /*7a90*/  FFMA R52, R40.reuse, R33, R44 ;  /* 0x0000002128347223 */ /* 0x040fe2000000002c */
[----:B------:R-:W-:Y:S01]  /*7aa0*/  FFMA R51, R40, R32, R51 ;  /* 0x0000002028337223 */ /* 0x000fe20000000033 */
[----:B------:R-:W-:Y:S01]  /*7ab0*/  FFMA R49, R2, R24, R49 ;  /* 0x0000001802317223 */ /* 0x000fe20000000031 */
[----:B------:R-:W-:Y:S01]  /*7ac0*/  FFMA R55, R24, R3, R55 ;  /* 0x0000000318377223 */ /* 0x000fe20000000037 */
[C---:B------:R-:W-:Y:S01]  /*7ad0*/  FFMA R44, R40.reuse, R28, R53 ;  /* 0x0000001c282c7223 */ /* 0x040fe20000000035 */
[----:B------:R-:W2:Y:S01]  /*7ae0*/  LDS.64 R2, [R50+UR4+0x2880] ;  /* 0x0028800432027984 */ /* 0x000ea20008000a00 */
[----:B------:R-:W-:Y:S01]  /*7af0*/  FFMA R40, R40, R29, R48 ;  /* 0x0000001d28287223 */ /* 0x000fe20000000030 */
[C---:B------:R-:W-:Y:S01]  /*7b00*/  FFMA R45, R24.reuse, R32, R45 ;  /* 0x00000020182d7223 */ /* 0x040fe2000000002d */
[-C--:B------:R-:W-:Y:S01]  /*7b10*/  FFMA R48, R24, R33.reuse, R46 ;  /* 0x0000002118307223 */ /* 0x080fe2000000002e */
[----:B------:R-:W-:Y:S01]  /*7b20*/  FFMA R49, R32, R8, R49 ;  /* 0x0000000820317223 */ /* 0x000fe20000000031 */
[----:B------:R-:W-:Y:S01]  /*7b30*/  FFMA R55, R8, R33, R55 ;  /* 0x0000002108377223 */ /* 0x000fe20000000037 */
[CC--:B------:R-:W-:Y:S01]  /*7b40*/  FFMA R46, R24.reuse, R28.reuse, R51 ;  /* 0x0000001c182e7223 */ /* 0x0c0fe20000000033 */
[-C--:B------:R-:W-:Y:S01]  /*7b50*/  FFMA R52, R24, R29.reuse, R52 ;  /* 0x0000001d18347223 */ /* 0x080fe20000000034 */
[C---:B------:R-:W-:Y:S01]  /*7b60*/  FFMA R24, R8.reuse, R28, R45 ;  /* 0x0000001c08187223 */ /* 0x040fe2000000002d */
[-C--:B------:R-:W-:Y:S01]  /*7b70*/  FFMA R48, R8, R29.reuse, R48 ;  /* 0x0000001d08307223 */ /* 0x080fe20000000030 */
[----:B---3--:R-:W-:Y:S01]  /*7b80*/  FFMA R8, R28, R4, R49 ;  /* 0x000000041c087223 */ /* 0x008fe20000000031 */
[----:B------:R-:W-:-:S02]  /*7b90*/  FFMA R4, R4, R29, R55 ;  /* 0x0000001d04047223 */ /* 0x000fc40000000037 */
[----:B------:R-:W3:Y:S01]  /*7ba0*/  LDS.64 R28, [R50+UR4+0x2500] ;  /* 0x00250004321c7984 */ /* 0x000ee20008000a00 */
[C---:B----4-:R-:W-:Y:S01]  /*7bb0*/  FFMA R57, R30.reuse, R13, R57 ;  /* 0x0000000d1e397223 */ /* 0x050fe20000000039 */
[C---:B------:R-:W-:Y:S01]  /*7bc0*/  FFMA R32, R30.reuse, R37, R12 ;  /* 0x000000251e207223 */ /* 0x040fe2000000000c */
        /* <DEDUP_REMOVED lines=12> */
[C---:B------:R-:W-:Y:S01]  /*7c90*/  FFMA R4, R25.reuse, R31, R4 ;  /* 0x0000001f19047223 */ /* 0x040fe20000000004 */
[C---:B-1----:R-:W-:Y:S01]  /*7ca0*/  FFMA R8, R34.reuse, R9, R8 ;  /* 0x0000000922087223 */ /* 0x042fe20000000008 */
[----:B------:R-:W1:Y:S01]  /*7cb0*/  LDS.64 R30, [R50+UR4+0x2900] ;  /* 0x00290004321e7984 */ /* 0x000e620008000a00 */
[C---:B------:R-:W-:Y:S01]  /*7cc0*/  FFMA R24, R34.reuse, R25, R24 ;  /* 0x0000001922187223 */ /* 0x040fe20000000018 */
[-C--:B------:R-:W-:Y:S01]  /*7cd0*/  FFMA R48, R25, R35.reuse, R48 ;  /* 0x0000002319307223 */ /* 0x080fe20000000030 */
[----:B------:R-:W-:Y:S01]  /*7ce0*/  FFMA R4, R9, R35, R4 ;  /* 0x0000002309047223 */ /* 0x000fe20000000004 */
[C---:B------:R-:W-:Y:S01]  /*7cf0*/  FFMA R32, R34.reuse, R21, R32 ;  /* 0x0000001522207223 */ /* 0x040fe20000000020 */
[----:B------:R-:W-:Y:S01]  /*7d00*/  FFMA R16, R21, R35, R16 ;  /* 0x0000002315107223 */ /* 0x000fe20000000010 */
[C---:B------:R-:W-:Y:S01]  /*7d10*/  FFMA R57, R34.reuse, R37, R57 ;  /* 0x0000002522397223 */ /* 0x040fe20000000039 */
[C---:B------:R-:W-:Y:S01]  /*7d20*/  FFMA R36, R34.reuse, R17, R36 ;  /* 0x0000001122247223 */ /* 0x040fe20000000024 */
[C---:B------:R-:W-:Y:S01]  /*7d30*/  FFMA R44, R34.reuse, R61, R44 ;  /* 0x0000003d222c7223 */ /* 0x040fe2000000002c */
[----:B------:R-:W-:Y:S01]  /*7d40*/  FFMA R46, R34, R41, R46 ;  /* 0x00000029222e7223 */ /* 0x000fe2000000002e */
[C---:B--2---:R-:W-:Y:S01]  /*7d50*/  FFMA R47, R2.reuse, R9, R24 ;  /* 0x00000009022f7223 */ /* 0x044fe20000000018 */
[C---:B------:R-:W-:Y:S01]  /*7d60*/  FFMA R49, R2.reuse, R5, R8 ;  /* 0x0000000502317223 */ /* 0x040fe20000000008 */
[----:B------:R-:W-:Y:S01]  /*7d70*/  FFMA R51, R9, R3, R48 ;  /* 0x0000000309337223 */ /* 0x000fe20000000030 */
[-C--:B------:R-:W-:Y:S01]  /*7d80*/  FFMA R20, R37, R35.reuse, R20 ;  /* 0x0000002325147223 */ /* 0x080fe20000000014 */
[----:B------:R-:W2:Y:S01]  /*7d90*/  LDS.64 R8, [R50+UR4+0x2580] ;  /* 0x0025800432087984 */ /* 0x000ea20008000a00 */
[-C--:B------:R-:W-:Y:S01]  /*7da0*/  FFMA R60, R17, R35.reuse, R60 ;  /* 0x00000023113c7223 */ /* 0x080fe2000000003c */
        /* <DEDUP_REMOVED lines=13> */
[----:B---3--:R-:W-:Y:S01]  /*7e80*/  FFMA R33, R28, R38, R33 ;  /* 0x000000261c217223 */ /* 0x008fe20000000021 */
[-C--:B------:R-:W-:Y:S01]  /*7e90*/  FFMA R5, R38, R29.reuse, R17 ;  /* 0x0000001d26057223 */ /* 0x080fe20000000011 */
[-C--:B------:R-:W-:Y:S01]  /*7ea0*/  FFMA R35, R28, R22.reuse, R35 ;  /* 0x000000161c237223 */ /* 0x080fe20000000023 */
[----:B------:R-:W3:Y:S01]  /*7eb0*/  LDS.64 R16, [R50+UR4+0x2780] ;  /* 0x0027800432107984 */ /* 0x000ee20008000a00 */
[----:B------:R-:W-:Y:S01]  /*7ec0*/  FFMA R61, R22, R29, R61 ;  /* 0x0000001d163d7223 */ /* 0x000fe2000000003d */
[----:B----4-:R-:W-:Y:S01]  /*7ed0*/  FFMA R33, R12, R22, R33 ;  /* 0x000000160c217223 */ /* 0x010fe20000000021 */
[----:B------:R-:W-:Y:S01]  /*7ee0*/  FFMA R5, R22, R13, R5 ;  /* 0x0000000d16057223 */ /* 0x000fe20000000005 */
[C---:B------:R-:W-:Y:S01]  /*7ef0*/  FFMA R57, R28.reuse, R14, R57 ;  /* 0x0000000e1c397223 */ /* 0x040fe20000000039 */
[----:B------:R-:W-:Y:S01]  /*7f00*/  FFMA R37, R28, R18, R37 ;  /* 0x000000121c257223 */ /* 0x000fe20000000025 */
[-C--:B------:R-:W-:Y:S01]  /*7f10*/  FFMA R21, R14, R29.reuse, R21 ;  /* 0x0000001d0e157223 */ /* 0x080fe20000000015 */
[C---:B------:R-:W-:Y:S01]  /*7f20*/  FFMA R45, R28.reuse, R62, R45 ;  /* 0x0000003e1c2d7223 */ /* 0x040fe2000000002d */
[C---:B------:R-:W-:Y:S01]  /*7f30*/  FFMA R47, R28.reuse, R42, R47 ;  /* 0x0000002a1c2f7223 */ /* 0x040fe2000000002f */
[----:B------:R-:W-:Y:S01]  /*7f40*/  FFMA R49, R28, R26, R49 ;  /* 0x0000001a1c317223 */ /* 0x000fe20000000031 */
[----:B------:R-:W-:Y:S01]  /*7f50*/  FFMA R41, R18, R29, R41 ;  /* 0x0000001d12297223 */ /* 0x000fe20000000029 */
[-C--:B------:R-:W-:Y:S01]  /*7f60*/  FFMA R35, R12, R18.reuse, R35 ;  /* 0x000000120c237223 */ /* 0x080fe20000000023 */
[----:B------:R-:W-:Y:S01]  /*7f70*/  FFMA R61, R18, R13, R61 ;  /* 0x0000000d123d7223 */ /* 0x000fe2000000003d */
[----:B-1----:R-:W-:Y:S01]  /*7f80*/  FFMA R2, R30, R18, R33 ;  /* 0x000000121e027223 */ /* 0x002fe20000000021 */
[----:B------:R-:W-:Y:S01]  /*7f90*/  FFMA R3, R26, R29, R3 ;  /* 0x0000001d1a037223 */ /* 0x000fe20000000003 */
[C---:B------:R-:W-:Y:S01]  /*7fa0*/  FFMA R57, R12.reuse, R38, R57 ;  /* 0x000000260c397223 */ /* 0x040fe20000000039 */
[----:B------:R-:W-:Y:S01]  /*7fb0*/  FFMA R37, R12, R62, R37 ;  /* 0x0000003e0c257223 */ /* 0x000fe20000000025 */
[----:B------:R-:W-:Y:S01]  /*7fc0*/  FFMA R18, R18, R31, R5 ;  /* 0x0000001f12127223 */ /* 0x000fe20000000005 */
[----:B------:R-:W-:Y:S01]  /*7fd0*/  FFMA R21, R38, R13, R21 ;  /* 0x0000000d26157223 */ /* 0x000fe20000000015 */
[----:B------:R-:W1:Y:S01]  /*7fe0*/  LDS.64 R4, [R50+UR4+0x2980] ;  /* 0x0029800432047984 */ /* 0x000e620008000a00 */
[C---:B------:R-:W-:Y:S01]  /*7ff0*/  FFMA R45, R12.reuse, R42, R45 ;  /* 0x0000002a0c2d7223 */ /* 0x040fe2000000002d */
[C---:B------:R-:W-:Y:S01]  /*8000*/  FFMA R47, R12.reuse, R26, R47 ;  /* 0x0000001a0c2f7223 */ /* 0x040fe2000000002f */
[----:B------:R-:W-:Y:S01]  /*8010*/  FFMA R49, R12, R10, R49 ;  /* 0x0000000a0c317223 */ /* 0x000fe20000000031 */
[----:B------:R-:W-:Y:S01]  /*8020*/  FFMA R25, R62, R29, R25 ;  /* 0x0000001d3e197223 */ /* 0x000fe20000000019 */
[----:B------:R-:W-:Y:S01]  /*8030*/  FFMA R3, R10, R13, R3 ;  /* 0x0000000d0a037223 */ /* 0x000fe20000000003 */
[C---:B------:R-:W-:Y:S01]  /*8040*/  FFMA R57, R30.reuse, R22, R57 ;  /* 0x000000161e397223 */ /* 0x040fe20000000039 */
[C---:B------:R-:W-:Y:S01]  /*8050*/  FFMA R12, R30.reuse, R62, R35 ;  /* 0x0000003e1e0c7223 */ /* 0x040fe20000000023 */
[----:B------:R-:W-:Y:S01]  /*8060*/  FFMA R14, R30, R42, R37 ;  /* 0x0000002a1e0e7223 */ /* 0x000fe20000000025 */
[----:B------:R-:W-:Y:S01]  /*8070*/  FFMA R51, R42, R29, R51 ;  /* 0x0000001d2a337223 */ /* 0x000fe20000000033 */
[----:B------:R-:W-:Y:S01]  /*8080*/  FFMA R22, R22, R31, R21 ;  /* 0x0000001f16167223 */ /* 0x000fe20000000015 */
[C---:B------:R-:W-:Y:S01]  /*8090*/  FFMA R20, R30.reuse, R26, R45 ;  /* 0x0000001a1e147223 */ /* 0x040fe2000000002d */
[----:B------:R-:W-:Y:S01]  /*80a0*/  FFMA R24, R30, R10, R47 ;  /* 0x0000000a1e187223 */ /* 0x000fe2000000002f */
[-C--:B------:R-:W-:Y:S01]  /*80b0*/  FFMA R25, R42, R13.reuse, R25 ;  /* 0x0000000d2a197223 */ /* 0x080fe20000000019 */
[----:B------:R-:W-:Y:S01]  /*80c0*/  FFMA R30, R30, R6, R49 ;  /* 0x000000061e1e7223 */ /* 0x000fe20000000031 */
[-C--:B------:R-:W-:Y:S01]  /*80d0*/  FFMA R41, R62, R13.reuse, R41 ;  /* 0x0000000d3e297223 */ /* 0x080fe20000000029 */
[----:B------:R-:W-:Y:S01]  /*80e0*/  FFMA R51, R26, R13, R51 ;  /* 0x0000000d1a337223 */ /* 0x000fe20000000033 */
[----:B------:R-:W-:Y:S01]  /*80f0*/  FFMA R6, R6, R31, R3 ;  /* 0x0000001f06067223 */ /* 0x000fe20000000003 */
[C---:B--2---:R-:W-:Y:S01]  /*8100*/  FFMA R57, R8.reuse, R15, R57 ;  /* 0x0000000f08397223 */ /* 0x044fe20000000039 */
[C---:B------:R-:W-:Y:S01]  /*8110*/  FFMA R28, R8.reuse, R39, R2 ;  /* 0x00000027081c7223 */ /* 0x040fe20000000002 */
[C---:B------:R-:W-:Y:S01]  /*8120*/  FFMA R36, R8.reuse, R23, R12 ;  /* 0x0000001708247223 */ /* 0x040fe2000000000c */
[----:B------:R-:W-:Y:S01]  /*8130*/  FFMA R38, R8, R19, R14 ;  /* 0x0000001308267223 */ /* 0x000fe2000000000e */
[----:B------:R-:W-:Y:S01]  /*8140*/  FFMA R22, R15, R9, R22 ;  /* 0x000000090f167223 */ /* 0x000fe20000000016 */
[----:B------:R-:W-:Y:S01]  /*8150*/  LDS.64 R2, [R50+UR4+0x2a00] ;  /* 0x002a000432027984 */ /* 0x000fe20008000a00 */
[----:B------:R-:W-:Y:S01]  /*8160*/  FFMA R26, R26, R31, R25 ;  /* 0x0000001f1a1a7223 */ /* 0x000fe20000000019 */
[----:B------:R-:W-:Y:S01]  /*8170*/  FFMA R48, R8, R43, R24 ;  /* 0x0000002b08307223 */ /* 0x000fe20000000018 */
[----:B------:R-:W-:Y:S01]  /*8180*/  FFMA R10, R10, R31, R51 ;  /* 0x0000001f0a0a7223 */ /* 0x000fe20000000033 */
[----:B------:R-:W2:Y:S01]  /*8190*/  LDS.128 R12, [R56+0xab0] ;  /* 0x000ab000380c7984 */ /* 0x000ea20000000c00 */
[C---:B------:R-:W-:Y:S01]  /*81a0*/  FFMA R40, R8.reuse, R63, R20 ;  /* 0x0000003f08287223 */ /* 0x040fe20000000014 */
[----:B------:R-:W-:Y:S01]  /*81b0*/  FFMA R30, R8, R27, R30 ;  /* 0x0000001b081e7223 */ /* 0x000fe2000000001e */
[-C--:B------:R-:W-:Y:S01]  /*81c0*/  FFMA R58, R43, R9.reuse, R10 ;  /* 0x000000092b3a7223 */ /* 0x080fe2000000000a */
[----:B------:R-:W4:Y:S01]  /*81d0*/  LDS.128 R44, [R56+0xac0] ;  /* 0x000ac000382c7984 */ /* 0x000f220000000c00 */
[----:B------:R-:W-:Y:S01]  /*81e0*/  FFMA R60, R27, R9, R6 ;  /* 0x000000091b3c7223 */ /* 0x000fe20000000006 */
[----:B------:R-:W-:Y:S01]  /*81f0*/  FFMA R42, R42, R31, R41 ;  /* 0x0000001f2a2a7223 */ /* 0x000fe20000000029 */
[----:B------:R-:W-:Y:S01]  /*8200*/  FFMA R18, R39, R9, R18 ;  /* 0x0000000927127223 */ /* 0x000fe20000000012 */
[----:B------:R-:W5:Y:S01]  /*8210*/  LDS.64 R24, [R50+UR4+0x2c00] ;  /* 0x002c000432187984 */ /* 0x000f620008000a00 */
[C---:B---3--:R-:W-:Y:S01]  /*8220*/  FFMA R57, R16.reuse, R39, R57 ;  /* 0x0000002710397223 */ /* 0x048fe20000000039 */
[C---:B------:R-:W-:Y:S01]  /*8230*/  FFMA R6, R16.reuse, R23, R28 ;  /* 0x0000001710067223 */ /* 0x040fe2000000001c */
[C---:B------:R-:W-:Y:S01]  /*8240*/  FFMA R8, R16.reuse, R19, R36 ;  /* 0x0000001310087223 */ /* 0x040fe20000000024 */
[----:B------:R-:W3:Y:S01]  /*8250*/  LDS.128 R32, [R56+0xad0] ;  /* 0x000ad00038207984 */ /* 0x000ee20000000c00 */
[C---:B------:R-:W-:Y:S01]  /*8260*/  FFMA R10, R16.reuse, R63, R38 ;  /* 0x0000003f100a7223 */ /* 0x040fe20000000026 */
[C---:B------:R-:W-:Y:S01]  /*8270*/  FFMA R40, R16.reuse, R43, R40 ;  /* 0x0000002b10287223 */ /* 0x040fe20000000028 */
[----:B------:R-:W-:Y:S01]  /*8280*/  FFMA R48, R16, R27, R48 ;  /* 0x0000001b10307223 */ /* 0x000fe20000000030 */
[----:B------:R-:W-:Y:S01]  /*8290*/  FFMA R62, R62, R31, R61 ;  /* 0x0000001f3e3e7223 */ /* 0x000fe2000000003d */
[----:B------:R-:W-:Y:S01]  /*82a0*/  FFMA R16, R16, R11, R30 ;  /* 0x0000000b10107223 */ /* 0x000fe2000000001e */
[----:B------:R-:W3:Y:S01]  /*82b0*/  LDS.64 R20, [R50+UR4+0x2e00] ;  /* 0x002e000432147984 */ /* 0x000ee20008000a00 */
[----:B------:R-:W-:Y:S01]  /*82c0*/  FFMA R42, R19, R9, R42 ;  /* 0x00000009132a7223 */ /* 0x000fe2000000002a */
[-C--:B------:R-:W-:Y:S01]  /*82d0*/  FFMA R22, R39, R17.reuse, R22 ;  /* 0x0000001127167223 */ /* 0x080fe20000000016 */
[C---:B------:R-:W-:Y:S01]  /*82e0*/  FFMA R18, R23.reuse, R17, R18 ;  /* 0x0000001117127223 */ /* 0x040fe20000000012 */
[----:B------:R-:W3:Y:S01]  /*82f0*/  LDS.128 R28, [R56+0xae0] ;  /* 0x000ae000381c7984 */ /* 0x000ee20000000c00 */
[-C--:B------:R-:W-:Y:S01]  /*8300*/  FFMA R62, R23, R9.reuse, R62 ;  /* 0x00000009173e7223 */ /* 0x080fe2000000003e */
[C---:B------:R-:W-:Y:S01]  /*8310*/  FFMA R26, R63.reuse, R9, R26 ;  /* 0x000000093f1a7223 */ /* 0x040fe2000000001a */
[----:B------:R-:W-:Y:S01]  /*8320*/  FFMA R42, R63, R17, R42 ;  /* 0x000000113f2a7223 */ /* 0x000fe2000000002a */
[----:B------:R-:W3:Y:S01]  /*8330*/  LDS.128 R52, [R56+0xaf0] ;  /* 0x000af00038347984 */ /* 0x000ee20000000c00 */
[C---:B-1----:R-:W-:Y:S01]  /*8340*/  FFMA R69, R4.reuse, R23, R57 ;  /* 0x0000001704457223 */ /* 0x042fe20000000039 */
[----:B------:R-:W-:Y:S01]  /*8350*/  FFMA R22, R23, R5, R22 ;  /* 0x0000000517167223 */ /* 0x000fe20000000016 */
[-C--:B------:R-:W-:Y:S01]  /*8360*/  FFMA R62, R19, R17.reuse, R62 ;  /* 0x00000011133e7223 */ /* 0x080fe2000000003e */
[-C--:B------:R-:W-:Y:S01]  /*8370*/  FFMA R26, R43, R17.reuse, R26 ;  /* 0x000000112b1a7223 */ /* 0x080fe2000000001a */
[-C--:B------:R-:W-:Y:S01]  /*8380*/  FFMA R58, R27, R17.reuse, R58 ;  /* 0x000000111b3a7223 */ /* 0x080fe2000000003a */
[----:B------:R-:W-:Y:S01]  /*8390*/  FFMA R60, R11, R17, R60 ;  /* 0x000000110b3c7223 */ /* 0x000fe2000000003c */
[----:B------:R-:W1:Y:S01]  /*83a0*/  LDS.128 R36, [R56+0xb00] ;  /* 0x000b000038247984 */ /* 0x000e620000000c00 */
[C---:B------:R-:W-:Y:S01]  /*83b0*/  FFMA R61, R4.reuse, R19, R6 ;  /* 0x00000013043d7223 */ /* 0x040fe20000000006 */
[C---:B------:R-:W-:Y:S01]  /*83c0*/  FFMA R49, R4.reuse, R7, R16 ;  /* 0x0000000704317223 */ /* 0x040fe20000000010 */
[----:B------:R-:W-:Y:S01]  /*83d0*/  FFMA R23, R19, R5, R18 ;  /* 0x0000000513177223 */ /* 0x000fe20000000012 */
[C---:B------:R-:W-:Y:S01]  /*83e0*/  FFMA R57, R4.reuse, R43, R10 ;  /* 0x0000002b04397223 */ /* 0x040fe2000000000a */
[----:B------:R-:W1:Y:S01]  /*83f0*/  LDS.128 R16, [R56+0xb10] ;  /* 0x000b100038107984 */ /* 0x000e620000000c00 */
[----:B------:R-:W-:Y:S01]  /*8400*/  FFMA R67, R43, R5, R42 ;  /* 0x000000052b437223 */ /* 0x000fe2000000002a */
[C---:B------:R-:W-:Y:S01]  /*8410*/  FFMA R59, R4.reuse, R63, R8 ;  /* 0x0000003f043b7223 */ /* 0x040fe20000000008 */
[C---:B------:R-:W-:Y:S01]  /*8420*/  FFMA R41, R4.reuse, R11, R48 ;  /* 0x0000000b04297223 */ /* 0x040fe20000000030 */
[-C--:B------:R-:W-:Y:S01]  /*8430*/  FFMA R43, R11, R5.reuse, R58 ;  /* 0x000000050b2b7223 */ /* 0x080fe2000000003a */
[----:B------:R-:W-:Y:S01]  /*8440*/  FFMA R71, R63, R5, R62 ;  /* 0x000000053f477223 */ /* 0x000fe2000000003e */
[----:B------:R-:W1:Y:S01]  /*8450*/  LDS.128 R8, [R56+0xb20] ;  /* 0x000b200038087984 */ /* 0x000e620000000c00 */
[----:B------:R-:W-:Y:S01]  /*8460*/  FFMA R51, R4, R27, R40 ;  /* 0x0000001b04337223 */ /* 0x000fe20000000028 */
[-C--:B------:R-:W-:Y:S01]  /*8470*/  FFMA R65, R27, R5.reuse, R26 ;  /* 0x000000051b417223 */ /* 0x080fe2000000001a */
[----:B------:R-:W-:Y:S01]  /*8480*/  FFMA R63, R7, R5, R60 ;  /* 0x00000005073f7223 */ /* 0x000fe2000000003c */
[C---:B--2---:R-:W-:Y:S01]  /*8490*/  FFMA R69, R12.reuse, R2, R69 ;  /* 0x000000020c457223 */ /* 0x044fe20000000045 */
[-C--:B------:R-:W-:Y:S01]  /*84a0*/  FFMA R22, R12, R3.reuse, R22 ;  /* 0x000000030c167223 */ /* 0x080fe20000000016 */
[----:B------:R-:W2:Y:S01]  /*84b0*/  LDS.128 R4, [R56+0xb30] ;  /* 0x000b300038047984 */ /* 0x000ea20000000c00 */
[----:B----4-:R-:W-:Y:S01]  /*84c0*/  FFMA R61, R2, R44, R61 ;  /* 0x0000002c023d7223 */ /* 0x010fe2000000003d */
[C---:B------:R-:W-:Y:S01]  /*84d0*/  FFMA R12, R44.reuse, R3, R23 ;  /* 0x000000032c0c7223 */ /* 0x040fe20000000017 */
[C---:B-----5:R-:W-:Y:S01]  /*84e0*/  FFMA R69, R44.reuse, R24, R69 ;  /* 0x000000182c457223 */ /* 0x060fe20000000045 */
[----:B------:R-:W-:Y:S01]  /*84f0*/  FFMA R44, R44, R25, R22 ;  /* 0x000000192c2c7223 */ /* 0x000fe20000000016 */
[----:B---3--:R-:W-:Y:S01]  /*8500*/  FFMA R27, R2, R32, R59 ;  /* 0x00000020021b7223 */ /* 0x008fe2000000003b */
[----:B------:R-:W3:Y:S01]  /*8510*/  LDS.64 R22, [R50+UR4+0x2a80] ;  /* 0x002a800432167984 */ /* 0x000ee20008000a00 */
[C---:B------:R-:W-:Y:S01]  /*8520*/  FFMA R26, R32.reuse, R3, R71 ;  /* 0x00000003201a7223 */ /* 0x040fe20000000047 */
[C---:B------:R-:W-:Y:S01]  /*8530*/  FFMA R61, R32.reuse, R24, R61 ;  /* 0x00000018203d7223 */ /* 0x040fe2000000003d */
[C---:B------:R-:W-:Y:S01]  /*8540*/  FFMA R42, R32.reuse, R25, R12 ;  /* 0x00000019202a7223 */ /* 0x040fe2000000000c */
[C---:B------:R-:W-:Y:S01]  /*8550*/  FFMA R59, R32.reuse, R20, R69 ;  /* 0x00000014203b7223 */ /* 0x040fe20000000045 */
[----:B------:R-:W-:Y:S01]  /*8560*/  FFMA R32, R32, R21, R44 ;  /* 0x0000001520207223 */ /* 0x000fe2000000002c */
[----:B------:R-:W-:Y:S01]  /*8570*/  FFMA R40, R28, R3, R67 ;  /* 0x000000031c287223 */ /* 0x000fe20000000043 */
[----:B------:R-:W-:Y:S01]  /*8580*/  FFMA R57, R2, R28, R57 ;  /* 0x0000001c02397223 */ /* 0x000fe20000000039 */
[C---:B------:R-:W-:Y:S01]  /*8590*/  FFMA R67, R28.reuse, R24, R27 ;  /* 0x000000181c437223 */ /* 0x040fe2000000001b */
[C---:B------:R-:W-:Y:S01]  /*85a0*/  FFMA R44, R28.reuse, R25, R26 ;  /* 0x000000191c2c7223 */ /* 0x040fe2000000001a */
[C---:B------:R-:W-:Y:S01]  /*85b0*/  FFMA R12, R28.reuse, R20, R61 ;  /* 0x000000141c0c7223 */ /* 0x040fe2000000003d */
[----:B------:R-:W-:Y:S01]  /*85c0*/  FFMA R28, R28, R21, R42 ;  /* 0x000000151c1c7223 */ /* 0x000fe2000000002a */
[C---:B------:R-:W-:Y:S01]  /*85d0*/  FFMA R42, R52.reuse, R3, R65 ;  /* 0x00000003342a7223 */ /* 0x040fe20000000041 */
[----:B------:R-:W-:Y:S01]  /*85e0*/  FFMA R48, R52, R25, R40 ;  /* 0x0000001934307223 */ /* 0x000fe20000000028 */
[----:B------:R-:W-:Y:S01]  /*85f0*/  FFMA R51, R2, R52, R51 ;  /* 0x0000003402337223 */ /* 0x000fe20000000033 */
[C---:B------:R-:W-:Y:S01]  /*8600*/  FFMA R57, R52.reuse, R24, R57 ;  /* 0x0000001834397223 */ /* 0x040fe20000000039 */
[C---:B------:R-:W-:Y:S01]  /*8610*/  FFMA R40, R52.reuse, R20, R67 ;  /* 0x0000001434287223 */ /* 0x040fe20000000043 */
[----:B------:R-:W-:Y:S01]  /*8620*/  FFMA R52, R52, R21, R44 ;  /* 0x0000001534347223 */ /* 0x000fe2000000002c */
[----:B------:R-:W4:Y:S01]  /*8630*/  LDS.64 R26, [R50+UR4+0x2c80] ;  /* 0x002c8004321a7984 */ /* 0x000f220008000a00 */
[----:B-1----:R-:W-:Y:S01]  /*8640*/  FFMA R41, R2, R36, R41 ;  /* 0x0000002402297223 */ /* 0x002fe20000000029 */
        /* <DEDUP_REMOVED lines=9> */
[----:B------:R-:W1:Y:S01]  /*86e0*/  LDS.64 R2, [R50+UR4+0x2e80] ;  /* 0x002e800432027984 */ /* 0x000e620008000a00 */
[----:B------:R-:W-:Y:S01]  /*86f0*/  FFMA R49, R24, R8, R49 ;  /* 0x0000000818317223 */ /* 0x000fe20000000031 */
[----:B------:R-:W-:Y:S01]  /*8700*/  FFMA R63, R8, R25, R63 ;  /* 0x00000019083f7223 */ /* 0x000fe2000000003f */
[CC--:B------:R-:W-:Y:S01]  /*8710*/  FFMA R44, R16.reuse, R20.reuse, R51 ;  /* 0x00000014102c7223 */ /* 0x0c0fe20000000033 */
[-C--:B------:R-:W-:Y:S01]  /*8720*/  FFMA R58, R16, R21.reuse, R58 ;  /* 0x00000015103a7223 */ /* 0x080fe2000000003a */
[C---:B------:R-:W-:Y:S01]  /*8730*/  FFMA R16, R8.reuse, R20, R41 ;  /* 0x0000001408107223 */ /* 0x040fe20000000029 */
[-C--:B------:R-:W-:Y:S01]  /*8740*/  FFMA R48, R8, R21.reuse, R48 ;  /* 0x0000001508307223 */ /* 0x080fe20000000030 */
[----:B--2---:R-:W-:Y:S01]  /*8750*/  FFMA R8, R20, R4, R49 ;  /* 0x0000000414087223 */ /* 0x004fe20000000031 */
[----:B------:R-:W-:-:S02]  /*8760*/  FFMA R4, R4, R21, R63 ;  /* 0x0000001504047223 */ /* 0x000fc4000000003f */
[----:B------:R-:W2:Y:S01]  /*8770*/  LDS.64 R20, [R50+UR4+0x2b00] ;  /* 0x002b000432147984 */ /* 0x000ea20008000a00 */
[C---:B---3--:R-:W-:Y:S01]  /*8780*/  FFMA R59, R22.reuse, R13, R59 ;  /* 0x0000000d163b7223 */ /* 0x048fe2000000003b */
        /* <DEDUP_REMOVED lines=14> */
[----:B------:R-:W-:Y:S01]  /*8870*/  LDS.128 R60, [R56+0xb80] ;  /* 0x000b8000383c7984 */ /* 0x000fe20000000c00 */
[----:B----4-:R-:W-:-:S03]  /*8880*/  FFMA R8, R26, R9, R8 ;  /* 0x000000091a087223 */ /* 0x010fc60000000008 */
[----:B------:R-:W4:Y:S01]  /*8890*/  LDS.64 R22, [R50+UR4+0x2f00] ;  /* 0x002f000432167984 */ /* 0x000f220008000a00 */
[C---:B------:R-:W-:Y:S01]  /*88a0*/  FFMA R16, R26.reuse, R17, R16 ;  /* 0x000000111a107223 */ /* 0x040fe20000000010 */
        /* <DEDUP_REMOVED lines=11> */
[C---:B------:R-:W-:Y:S01]  /*8960*/  FFMA R4, R9.reuse, R27, R4 ;  /* 0x0000001b09047223 */ /* 0x040fe20000000004 */
[C---:B-1----:R-:W-:Y:S01]  /*8970*/  FFMA R45, R2.reuse, R9, R16 ;  /* 0x00000009022d7223 */ /* 0x042fe20000000010 */
[C---:B------:R-:W-:Y:S01]  /*8980*/  FFMA R49, R2.reuse, R5, R8 ;  /* 0x0000000502317223 */ /* 0x040fe20000000008 */
[----:B------:R-:W-:Y:S01]  /*8990*/  FFMA R51, R9, R3, R48 ;  /* 0x0000000309337223 */ /* 0x000fe20000000030 */
[C---:B------:R-:W-:Y:S01]  /*89a0*/  FFMA R25, R2.reuse, R29, R24 ;  /* 0x0000001d02197223 */ /* 0x040fe20000000018 */
[----:B------:R-:W1:Y:S01]  /*89b0*/  LDS.64 R8, [R50+UR4+0x2b80] ;  /* 0x002b800432087984 */ /* 0x000e620008000a00 */
        /* <DEDUP_REMOVED lines=10> */
[----:B--2---:R-:W-:Y:S01]  /*8a60*/  FFMA R25, R20, R46, R25 ;  /* 0x0000002e14197223 */ /* 0x004fe20000000019 */
[-C--:B------:R-:W-:Y:S01]  /*8a70*/  FFMA R5, R46, R21.reuse, R29 ;  /* 0x000000152e057223 */ /* 0x080fe2000000001d */
[-C--:B------:R-:W-:Y:S01]  /*8a80*/  FFMA R27, R20, R34.reuse, R27 ;  /* 0x00000022141b7223 */ /* 0x080fe2000000001b */
[----:B------:R-:W2:Y:S01]  /*8a90*/  LDS.64 R28, [R50+UR4+0x2d80] ;  /* 0x002d8004321c7984 */ /* 0x000ea20008000a00 */
[----:B------:R-:W-:Y:S01]  /*8aa0*/  FFMA R53, R34, R21, R53 ;  /* 0x0000001522357223 */ /* 0x000fe20000000035 */
[----:B---3--:R-:W-:Y:S01]  /*8ab0*/  FFMA R25, R12, R34, R25 ;  /* 0x000000220c197223 */ /* 0x008fe20000000019 */
[----:B------:R-:W-:Y:S01]  /*8ac0*/  FFMA R5, R34, R13, R5 ;  /* 0x0000000d22057223 */ /* 0x000fe20000000005 */
[-C--:B------:R-:W-:Y:S01]  /*8ad0*/  FFMA R41, R20, R30.reuse, R41 ;  /* 0x0000001e14297223 */ /* 0x080fe20000000029 */
[----:B------:R-:W-:Y:S01]  /*8ae0*/  FFMA R37, R30, R21, R37 ;  /* 0x000000151e257223 */ /* 0x000fe20000000025 */
[-C--:B------:R-:W-:Y:S01]  /*8af0*/  FFMA R27, R12, R30.reuse, R27 ;  /* 0x0000001e0c1b7223 */ /* 0x080fe2000000001b */
[----:B------:R-:W-:Y:S01]  /*8b00*/  FFMA R53, R30, R13, R53 ;  /* 0x0000000d1e357223 */ /* 0x000fe20000000035 */
[----:B----4-:R-:W-:Y:S01]  /*8b10*/  FFMA R2, R22, R30, R25 ;  /* 0x0000001e16027223 */ /* 0x010fe20000000019 */
[----:B------:R-:W-:Y:S01]  /*8b20*/  FFMA R30, R30, R23, R5 ;  /* 0x000000171e1e7223 */ /* 0x000fe20000000005 */
[----:B------:R-:W-:Y:S01]  /*8b30*/  FFMA R59, R20, R14, R59 ;  /* 0x0000000e143b7223 */ /* 0x000fe2000000003b */
[----:B------:R-:W3:Y:S01]  /*8b40*/  LDS.64 R4, [R50+UR4+0x2f80] ;  /* 0x002f800432047984 */ /* 0x000ee20008000a00 */
[-C--:B------:R-:W-:Y:S01]  /*8b50*/  FFMA R33, R14, R21.reuse, R33 ;  /* 0x000000150e217223 */ /* 0x080fe20000000021 */
[C---:B------:R-:W-:Y:S01]  /*8b60*/  FFMA R43, R20.reuse, R54, R43 ;  /* 0x00000036142b7223 */ /* 0x040fe2000000002b */
        /* <DEDUP_REMOVED lines=11> */
[C---:B------:R-:W-:Y:S01]  /*8c20*/  FFMA R59, R22.reuse, R34, R59 ;  /* 0x00000022163b7223 */ /* 0x040fe2000000003b */
[C---:B------:R-:W-:Y:S01]  /*8c30*/  FFMA R12, R22.reuse, R54, R27 ;  /* 0x00000036160c7223 */ /* 0x040fe2000000001b */
[----:B------:R-:W-:Y:S01]  /*8c40*/  FFMA R14, R22, R38, R41 ;  /* 0x00000026160e7223 */ /* 0x000fe20000000029 */
[----:B------:R-:W-:Y:S01]  /*8c50*/  FFMA R17, R54, R21, R17 ;  /* 0x0000001536117223 */ /* 0x000fe20000000011 */
        /* <DEDUP_REMOVED lines=8> */
[C---:B-1----:R-:W-:Y:S01]  /*8ce0*/  FFMA R59, R8.reuse, R15, R59 ;  /* 0x0000000f083b7223 */ /* 0x042fe2000000003b */
[C---:B------:R-:W-:Y:S01]  /*8cf0*/  FFMA R36, R8.reuse, R47, R2 ;  /* 0x0000002f08247223 */ /* 0x040fe20000000002 */
[C---:B------:R-:W-:Y:S01]  /*8d00*/  FFMA R44, R8.reuse, R35, R12 ;  /* 0x00000023082c7223 */ /* 0x040fe2000000000c */
[----:B------:R-:W-:Y:S01]  /*8d10*/  FFMA R46, R8, R31, R14 ;  /* 0x0000001f082e7223 */ /* 0x000fe2000000000e */
[----:B------:R-:W-:Y:S01]  /*8d20*/  FFMA R34, R15, R9, R34 ;  /* 0x000000090f227223 */ /* 0x000fe20000000022 */
[----:B------:R-:W-:Y:S01]  /*8d30*/  LDS.64 R2, [R50+UR4+0x3000] ;  /* 0x0030000432027984 */ /* 0x000fe20008000a00 */
[----:B------:R-:W-:Y:S01]  /*8d40*/  FFMA R10, R10, R23, R51 ;  /* 0x000000170a0a7223 */ /* 0x000fe20000000033 */
[C---:B------:R-:W-:Y:S01]  /*8d50*/  FFMA R48, R8.reuse, R55, R16 ;  /* 0x0000003708307223 */ /* 0x040fe20000000010 */
[C---:B------:R-:W-:Y:S01]  /*8d60*/  FFMA R20, R8.reuse, R39, R20 ;  /* 0x0000002708147223 */ /* 0x040fe20000000014 */
[----:B------:R-:W1:Y:S01]  /*8d70*/  LDS.128 R12, [R56+0xb40] ;  /* 0x000b4000380c7984 */ /* 0x000e620000000c00 */
[----:B------:R-:W-:Y:S01]  /*8d80*/  FFMA R22, R8, R19, R22 ;  /* 0x0000001308167223 */ /* 0x000fe20000000016 */
[-C--:B------:R-:W-:Y:S01]  /*8d90*/  FFMA R52, R39, R9.reuse, R10 ;  /* 0x0000000927347223 */ /* 0x080fe2000000000a */
[----:B------:R-:W-:Y:S01]  /*8da0*/  FFMA R58, R19, R9, R6 ;  /* 0x00000009133a7223 */ /* 0x000fe20000000006 */
[----:B------:R-:W4:Y:S01]  /*8db0*/  LDS.128 R40, [R56+0xb50] ;  /* 0x000b500038287984 */ /* 0x000f220000000c00 */
[----:B------:R-:W-:Y:S01]  /*8dc0*/  FFMA R38, R38, R23, R37 ;  /* 0x0000001726267223 */ /* 0x000fe20000000025 */
[----:B------:R-:W-:Y:S01]  /*8dd0*/  FFMA R30, R47, R9, R30 ;  /* 0x000000092f1e7223 */ /* 0x000fe2000000001e */
[C---:B--2---:R-:W-:Y:S01]  /*8de0*/  FFMA R59, R28.reuse, R47, R59 ;  /* 0x0000002f1c3b7223 */ /* 0x044fe2000000003b */
[----:B------:R-:W2:Y:S01]  /*8df0*/  LDS.64 R32, [R50+UR4+0x3200] ;  /* 0x0032000432207984 */ /* 0x000ea20008000a00 */
[C---:B------:R-:W-:Y:S01]  /*8e00*/  FFMA R36, R28.reuse, R35, R36 ;  /* 0x000000231c247223 */ /* 0x040fe20000000024 */
[C---:B------:R-:W-:Y:S01]  /*8e10*/  FFMA R6, R28.reuse, R31, R44 ;  /* 0x0000001f1c067223 */ /* 0x040fe2000000002c */
[C---:B------:R-:W-:Y:S01]  /*8e20*/  FFMA R8, R28.reuse, R55, R46 ;  /* 0x000000371c087223 */ /* 0x040fe2000000002e */
[----:B------:R-:W5:Y:S01]  /*8e30*/  LDS.128 R24, [R56+0xb60] ;  /* 0x000b600038187984 */ /* 0x000f620000000c00 */
[C---:B------:R-:W-:Y:S01]  /*8e40*/  FFMA R48, R28.reuse, R39, R48 ;  /* 0x000000271c307223 */ /* 0x040fe20000000030 */
[----:B------:R-:W-:Y:S01]  /*8e50*/  FFMA R10, R28, R19, R20 ;  /* 0x000000131c0a7223 */ /* 0x000fe20000000014 */
[-C--:B------:R-:W-:Y:S01]  /*8e60*/  FFMA R54, R54, R23.reuse, R53 ;  /* 0x0000001736367223 */ /* 0x080fe20000000035 */
[----:B------:R-:W-:Y:S01]  /*8e70*/  FFMA R18, R18, R23, R17 ;  /* 0x0000001712127223 */ /* 0x000fe20000000011 */
[----:B------:R-:W-:Y:S01]  /*8e80*/  FFMA R28, R28, R11, R22 ;  /* 0x0000000b1c1c7223 */ /* 0x000fe20000000016 */
[----:B------:R-:W5:Y:S01]  /*8e90*/  LDS.64 R16, [R50+UR4+0x3400] ;  /* 0x0034000432107984 */ /* 0x000f620008000a00 */
[----:B------:R-:W-:Y:S01]  /*8ea0*/  FFMA R38, R31, R9, R38 ;  /* 0x000000091f267223 */ /* 0x000fe20000000026 */
[C---:B------:R-:W-:Y:S01]  /*8eb0*/  FFMA R30, R35.reuse, R29, R30 ;  /* 0x0000001d231e7223 */ /* 0x040fe2000000001e */
[-C--:B------:R-:W-:Y:S01]  /*8ec0*/  FFMA R54, R35, R9.reuse, R54 ;  /* 0x0000000923367223 */ /* 0x080fe20000000036 */
[----:B------:R-:W5:Y:S01]  /*8ed0*/  LDS.128 R20, [R56+0xb70] ;  /* 0x000b700038147984 */ /* 0x000f620000000c00 */
[----:B------:R-:W-:Y:S01]  /*8ee0*/  FFMA R18, R55, R9, R18 ;  /* 0x0000000937127223 */ /* 0x000fe20000000012 */
[-C--:B------:R-:W-:Y:S01]  /*8ef0*/  FFMA R34, R47, R29.reuse, R34 ;  /* 0x0000001d2f227223 */ /* 0x080fe20000000022 */
[----:B------:R-:W-:Y:S01]  /*8f00*/  FFMA R38, R55, R29, R38 ;  /* 0x0000001d37267223 */ /* 0x000fe20000000026 */
[C---:B---3--:R-:W-:Y:S01]  /*8f10*/  FFMA R67, R4.reuse, R35, R59 ;  /* 0x0000002304437223 */ /* 0x048fe2000000003b */
[-C--:B------:R-:W-:Y:S01]  /*8f20*/  FFMA R54, R31, R29.reuse, R54 ;  /* 0x0000001d1f367223 */ /* 0x080fe20000000036 */
[-C--:B------:R-:W-:Y:S01]  /*8f30*/  FFMA R18, R39, R29.reuse, R18 ;  /* 0x0000001d27127223 */ /* 0x080fe20000000012 */
[-C--:B------:R-:W-:Y:S01]  /*8f40*/  FFMA R52, R19, R29.reuse, R52 ;  /* 0x0000001d13347223 */ /* 0x080fe20000000034 */
[----:B------:R-:W-:Y:S01]  /*8f50*/  FFMA R58, R11, R29, R58 ;  /* 0x0000001d0b3a7223 */ /* 0x000fe2000000003a */
[----:B------:R-:W3:Y:S01]  /*8f60*/  LDS.128 R44, [R56+0xb90] ;  /* 0x000b9000382c7984 */ /* 0x000ee20000000c00 */
[C---:B------:R-:W-:Y:S01]  /*8f70*/  FFMA R59, R4.reuse, R31, R36 ;  /* 0x0000001f043b7223 */ /* 0x040fe20000000024 */
[C---:B------:R-:W-:Y:S01]  /*8f80*/  FFMA R49, R4.reuse, R7, R28 ;  /* 0x0000000704317223 */ /* 0x040fe2000000001c */
[-C--:B------:R-:W-:Y:S01]  /*8f90*/  FFMA R69, R31, R5.reuse, R30 ;  /* 0x000000051f457223 */ /* 0x080fe2000000001e */
[----:B------:R-:W-:Y:S01]  /*8fa0*/  FFMA R34, R35, R5, R34 ;  /* 0x0000000523227223 */ /* 0x000fe20000000022 */
[----:B------:R-:W3:Y:S01]  /*8fb0*/  LDS.128 R28, [R56+0xba0] ;  /* 0x000ba000381c7984 */ /* 0x000ee20000000c00 */
[C---:B------:R-:W-:Y:S01]  /*8fc0*/  FFMA R53, R4.reuse, R39, R8 ;  /* 0x0000002704357223 */ /* 0x040fe20000000008 */
[----:B------:R-:W-:Y:S01]  /*8fd0*/  FFMA R35, R39, R5, R38 ;  /* 0x0000000527237223 */ /* 0x000fe20000000026 */
[C---:B------:R-:W-:Y:S01]  /*8fe0*/  FFMA R37, R4.reuse, R11, R10 ;  /* 0x0000000b04257223 */ /* 0x040fe2000000000a */
[----:B------:R-:W-:Y:S01]  /*8ff0*/  FFMA R39, R11, R5, R52 ;  /* 0x000000050b277223 */ /* 0x000fe20000000034 */
[C---:B------:R-:W-:Y:S01]  /*9000*/  FFMA R57, R4.reuse, R55, R6 ;  /* 0x0000003704397223 */ /* 0x040fe20000000006 */
[----:B------:R-:W3:Y:S01]  /*9010*/  LDS.128 R8, [R56+0xbb0] ;  /* 0x000bb00038087984 */ /* 0x000ee20000000c00 */
[----:B------:R-:W-:Y:S01]  /*9020*/  FFMA R71, R55, R5, R54 ;  /* 0x0000000537477223 */ /* 0x000fe20000000036 */
[----:B------:R-:W-:Y:S01]  /*9030*/  FFMA R51, R4, R19, R48 ;  /* 0x0000001304337223 */ /* 0x000fe20000000030 */
[-C--:B------:R-:W-:Y:S01]  /*9040*/  FFMA R65, R19, R5.reuse, R18 ;  /* 0x0000000513417223 */ /* 0x080fe20000000012 */
[----:B------:R-:W-:Y:S01]  /*9050*/  FFMA R55, R7, R5, R58 ;  /* 0x0000000507377223 */ /* 0x000fe2000000003a */
[----:B------:R-:W-:Y:S01]  /*9060*/  LDS.64 R18, [R50+UR4+0x3080] ;  /* 0x0030800432127984 */ /* 0x000fe20008000a00 */
[C---:B-1----:R-:W-:Y:S01]  /*9070*/  FFMA R67, R12.reuse, R2, R67 ;  /* 0x000000020c437223 */ /* 0x042fe20000000043 */
[-C--:B------:R-:W-:Y:S01]  /*9080*/  FFMA R34, R12, R3.reuse, R34 ;  /* 0x000000030c227223 */ /* 0x080fe20000000022 */
[----:B----4-:R-:W-:Y:S01]  /*9090*/  FFMA R59, R2, R40, R59 ;  /* 0x00000028023b7223 */ /* 0x010fe2000000003b */
[----:B------:R-:W1:Y:S01]  /*90a0*/  LDS.128 R4, [R56+0xbc0] ;  /* 0x000bc00038047984 */ /* 0x000e620000000c00 */
[C---:B------:R-:W-:Y:S01]  /*90b0*/  FFMA R12, R40.reuse, R3, R69 ;  /* 0x00000003280c7223 */ /* 0x040fe20000000045 */
[C---:B--2---:R-:W-:Y:S01]  /*90c0*/  FFMA R69, R40.reuse, R32, R67 ;  /* 0x0000002028457223 */ /* 0x044fe20000000043 */
[----:B------:R-:W-:Y:S01]  /*90d0*/  FFMA R40, R40, R33, R34 ;  /* 0x0000002128287223 */ /* 0x000fe20000000022 */
[----:B-----5:R-:W-:Y:S01]  /*90e0*/  FFMA R67, R2, R24, R57 ;  /* 0x0000001802437223 */ /* 0x020fe20000000039 */
        /* <DEDUP_REMOVED lines=13> */
[C---:B------:R-:W-:Y:S01]  /*91c0*/  FFMA R48, R60.reuse, R33, R36 ;  /* 0x000000213c307223 */ /* 0x040fe20000000024 */
[C---:B------:R-:W-:Y:S01]  /*91d0*/  FFMA R53, R60.reuse, R32, R53 ;  /* 0x000000203c357223 */ /* 0x040fe20000000035 */
[C---:B------:R-:W-:Y:S01]  /*91e0*/  FFMA R36, R60.reuse, R16, R67 ;  /* 0x000000103c247223 */ /* 0x040fe20000000043 */
[----:B------:R-:W-:Y:S01]  /*91f0*/  FFMA R60, R60, R17, R40 ;  /* 0x000000113c3c7223 */ /* 0x000fe20000000028 */
[----:B------:R-:W2:Y:S01]  /*9200*/  LDS.64 R34, [R50+UR4+0x3280] ;  /* 0x0032800432227984 */ /* 0x000ea20008000a00 */
[----:B---3--:R-:W-:Y:S01]  /*9210*/  FFMA R37, R2, R44, R37 ;  /* 0x0000002c02257223 */ /* 0x008fe20000000025 */
        /* <DEDUP_REMOVED lines=18> */
[C---:B------:R-:W-:Y:S01]  /*9340*/  FFMA R57, R18.reuse, R13, R57 ;  /* 0x0000000d12397223 */ /* 0x040fe20000000039 */
[----:B------:R-:W1:Y:S01]  /*9350*/  LDS.64 R16, [R50+UR4+0x3100] ;  /* 0x0031000432107984 */ /* 0x000e620008000a00 */
        /* <DEDUP_REMOVED lines=16> */
[C---:B------:R-:W-:Y:S01]  /*9460*/  FFMA R28, R34.reuse, R29, R28 ;  /* 0x0000001d221c7223 */ /* 0x040fe2000000001c */
        /* <DEDUP_REMOVED lines=9> */
[C---:B---3--:R-:W-:Y:S01]  /*9500*/  FFMA R41, R2.reuse, R9, R28 ;  /* 0x0000000902297223 */ /* 0x048fe2000000001c */
[C---:B------:R-:W-:Y:S01]  /*9510*/  FFMA R49, R2.reuse, R5, R8 ;  /* 0x0000000502317223 */ /* 0x040fe20000000008 */
[----:B------:R-:W-:Y:S01]  /*9520*/  FFMA R51, R9, R3, R48 ;  /* 0x0000000309337223 */ /* 0x000fe20000000030 */
[----:B------:R-:W-:Y:S01]  /*9530*/  FFMA R33, R2, R21, R32 ;  /* 0x0000001502217223 */ /* 0x000fe20000000020 */
[----:B------:R-:W2:Y:S01]  /*9540*/  LDS.64 R8, [R50+UR4+0x3180] ;  /* 0x0031800432087984 */ /* 0x000ea20008000a00 */
[----:B------:R-:W-:Y:S01]  /*9550*/  FFMA R21, R21, R3, R20 ;  /* 0x0000000315157223 */ /* 0x000fe20000000014 */
[----:B------:R-:W-:Y:S01]  /*9560*/  FFMA R40, R34, R45, R40 ;  /* 0x0000002d22287223 */ /* 0x000fe20000000028 */
[-C--:B------:R-:W-:Y:S01]  /*9570*/  FFMA R44, R61, R35.reuse, R44 ;  /* 0x000000233d2c7223 */ /* 0x080fe2000000002c */
[----:B------:R-:W-:Y:S01]  /*9580*/  FFMA R52, R45, R35, R52 ;  /* 0x000000232d347223 */ /* 0x000fe20000000034 */
[----:B------:R-:W-:Y:S01]  /*9590*/  FFMA R35, R2, R61, R36 ;  /* 0x0000003d02237223 */ /* 0x000fe20000000024 */
[----:B------:R-:W-:Y:S01]  /*95a0*/  FFMA R61, R61, R3, R60 ;  /* 0x000000033d3d7223 */ /* 0x000fe2000000003c */
[----:B-1----:R-:W-:Y:S01]  /*95b0*/  FFMA R33, R16, R42, R33 ;  /* 0x0000002a10217223 */ /* 0x002fe20000000021 */
[----:B------:R-:W-:Y:S01]  /*95c0*/  FFMA R21, R42, R17, R21 ;  /* 0x000000112a157223 */ /* 0x000fe20000000015 */
[C---:B------:R-:W-:Y:S01]  /*95d0*/  FFMA R57, R2.reuse, R25, R57 ;  /* 0x0000001902397223 */ /* 0x040fe20000000039 */
[C---:B------:R-:W-:Y:S01]  /*95e0*/  FFMA R37, R2.reuse, R45, R38 ;  /* 0x0000002d02257223 */ /* 0x040fe20000000026 */
[----:B------:R-:W-:Y:S01]  /*95f0*/  FFMA R39, R2, R29, R40 ;  /* 0x0000001d02277223 */ /* 0x000fe20000000028 */
[-C--:B------:R-:W-:Y:S01]  /*9600*/  FFMA R25, R25, R3.reuse, R24 ;  /* 0x0000000319197223 */ /* 0x080fe20000000018 */
[-C--:B------:R-:W-:Y:S01]  /*9610*/  FFMA R45, R45, R3.reuse, R44 ;  /* 0x000000032d2d7223 */ /* 0x080fe2000000002c */
[-C--:B------:R-:W-:Y:S01]  /*9620*/  FFMA R29, R29, R3.reuse, R52 ;  /* 0x000000031d1d7223 */ /* 0x080fe20000000034 */
[----:B------:R-:W-:Y:S01]  /*9630*/  FFMA R3, R5, R3, R4 ;  /* 0x0000000305037223 */ /* 0x000fe20000000004 */
[-C--:B------:R-:W-:Y:S01]  /*9640*/  FFMA R35, R16, R26.reuse, R35 ;  /* 0x0000001a10237223 */ /* 0x080fe20000000023 */
[----:B------:R-:W-:Y:S01]  /*9650*/  FFMA R61, R26, R17, R61 ;  /* 0x000000111a3d7223 */ /* 0x000fe2000000003d */
[----:B----4-:R-:W-:Y:S01]  /*9660*/  FFMA R33, R12, R26, R33 ;  /* 0x0000001a0c217223 */ /* 0x010fe20000000021 */
[----:B------:R-:W-:Y:S01]  /*9670*/  FFMA R5, R26, R13, R21 ;  /* 0x0000000d1a057223 */ /* 0x000fe20000000015 */
[-C--:B------:R-:W-:Y:S01]  /*9680*/  FFMA R37, R16, R22.reuse, R37 ;  /* 0x0000001610257223 */ /* 0x080fe20000000025 */
[----:B------:R-:W-:Y:S01]  /*9690*/  FFMA R45, R22, R17, R45 ;  /* 0x00000011162d7223 */ /* 0x000fe2000000002d */
[-C--:B------:R-:W-:Y:S01]  /*96a0*/  FFMA R35, R12, R22.reuse, R35 ;  /* 0x000000160c237223 */ /* 0x080fe20000000023 */
[----:B------:R-:W-:Y:S01]  /*96b0*/  FFMA R61, R22, R13, R61 ;  /* 0x0000000d163d7223 */ /* 0x000fe2000000003d */
[----:B-----5:R-:W-:Y:S01]  /*96c0*/  FFMA R2, R18, R22, R33 ;  /* 0x0000001612027223 */ /* 0x020fe20000000021 */
[----:B------:R-:W-:Y:S01]  /*96d0*/  FFMA R22, R22, R19, R5 ;  /* 0x0000001316167223 */ /* 0x000fe20000000005 */
[----:B------:R-:W1:Y:S01]  /*96e0*/  LDS.64 R20, [R50+UR4+0x3380] ;  /* 0x0033800432147984 */ /* 0x000e620008000a00 */
[----:B------:R-:W-:Y:S01]  /*96f0*/  FFMA R57, R16, R14, R57 ;  /* 0x0000000e10397223 */ /* 0x000fe20000000039 */
[----:B------:R-:W-:Y:S01]  /*9700*/  FFMA R25, R14, R17, R25 ;  /* 0x000000110e197223 */ /* 0x000fe20000000019 */
[----:B------:R-:W-:Y:S01]  /*9710*/  FFMA R39, R16, R62, R39 ;  /* 0x0000003e10277223 */ /* 0x000fe20000000027 */
[----:B------:R-:W3:Y:S01]  /*9720*/  LDS.64 R4, [R50+UR4+0x3580] ;  /* 0x0035800432047984 */ /* 0x000ee20008000a00 */
[----:B------:R-:W-:-:S04]  /*9730*/  DEPBAR.LE SB0, 0x0 ;  /* 0x000080000000791a */ /* 0x000fc80000000000 */
[----:B------:R-:W-:Y:S01]  /*9740*/  BAR.SYNC.DEFER_BLOCKING 0x0 ;  /* 0x0000000000007b1d */ /* 0x000fe20000010000 */
[C---:B------:R-:W-:Y:S01]  /*9750*/  FFMA R41, R16.reuse, R46, R41 ;  /* 0x0000002e10297223 */ /* 0x040fe20000000029 */
        /* <DEDUP_REMOVED lines=28> */
[-C--:B------:R-:W-:Y:S01]  /*9920*/  FFMA R30, R30, R19.reuse, R29 ;  /* 0x000000131e1e7223 */ /* 0x080fe2000000001d */
[----:B------:R-:W-:Y:S01]  /*9930*/  FFMA R10, R10, R19, R51 ;  /* 0x000000130a0a7223 */ /* 0x000fe20000000033 */
[C---:B------:R-:W-:Y:S01]  /*9940*/  FFMA R16, R8.reuse, R63, R16 ;  /* 0x0000003f08107223 */ /* 0x040fe20000000010 */
        /* <DEDUP_REMOVED lines=9> */
[C---:B-1----:R-:W-:Y:S01]  /*99e0*/  FFMA R57, R20.reuse, R43, R57 ;  /* 0x0000002b14397223 */ /* 0x042fe20000000039 */
[C---:B------:R-:W-:Y:S01]  /*99f0*/  FFMA R6, R20.reuse, R27, R40 ;  /* 0x0000001b14067223 */ /* 0x040fe20000000028 */
[C---:B------:R-:W-:Y:S01]  /*9a00*/  FFMA R8, R20.reuse, R23, R42 ;  /* 0x0000001714087223 */ /* 0x040fe2000000002a */
[----:B------:R-:W1:Y:S01]  /*9a10*/  LDS.128 R32, [R56+0xf50] ;  /* 0x000f500038207984 */ /* 0x000e620000000c00 */
[C---:B------:R-:W-:Y:S01]  /*9a20*/  FFMA R44, R20.reuse, R63, R44 ;  /* 0x0000003f142c7223 */ /* 0x040fe2000000002c */
[C---:B------:R-:W-:Y:S01]  /*9a30*/  FFMA R10, R20.reuse, R47, R16 ;  /* 0x0000002f140a7223 */ /* 0x040fe20000000010 */
[----:B------:R-:W-:Y:S01]  /*9a40*/  FFMA R48, R20, R31, R48 ;  /* 0x0000001f14307223 */ /* 0x000fe20000000030 */
[----:B------:R-:W1:Y:S01]  /*9a50*/  LDS.64 R24, [R50+UR4+0x3a00] ;  /* 0x003a000432187984 */ /* 0x000e620008000a00 */
[----:B------:R-:W-:Y:S01]  /*9a60*/  FFMA R62, R62, R19, R61 ;  /* 0x000000133e3e7223 */ /* 0x000fe2000000003d */
[----:B------:R-:W-:Y:S01]  /*9a70*/  FFMA R20, R20, R11, R18 ;  /* 0x0000000b14147223 */ /* 0x000fe20000000012 */
[----:B------:R-:W-:Y:S01]  /*9a80*/  FFMA R46, R23, R9, R46 ;  /* 0x00000009172e7223 */ /* 0x000fe2000000002e */
[----:B------:R-:W1:Y:S01]  /*9a90*/  LDS.128 R16, [R56+0xf60] ;  /* 0x000f600038107984 */ /* 0x000e620000000c00 */
[-C--:B------:R-:W-:Y:S01]  /*9aa0*/  FFMA R26, R43, R21.reuse, R26 ;  /* 0x000000152b1a7223 */ /* 0x080fe2000000001a */
[C---:B------:R-:W-:Y:S01]  /*9ab0*/  FFMA R22, R27.reuse, R21, R22 ;  /* 0x000000151b167223 */ /* 0x040fe20000000016 */
[-C--:B------:R-:W-:Y:S01]  /*9ac0*/  FFMA R62, R27, R9.reuse, R62 ;  /* 0x000000091b3e7223 */ /* 0x080fe2000000003e */
[C---:B------:R-:W-:Y:S01]  /*9ad0*/  FFMA R30, R63.reuse, R9, R30 ;  /* 0x000000093f1e7223 */ /* 0x040fe2000000001e */
[----:B------:R-:W1:Y:S01]  /*9ae0*/  LDS.128 R52, [R56+0xf70] ;  /* 0x000f700038347984 */ /* 0x000e620000000c00 */
[----:B------:R-:W-:Y:S01]  /*9af0*/  FFMA R46, R63, R21, R46 ;  /* 0x000000153f2e7223 */ /* 0x000fe2000000002e */
[C---:B---3--:R-:W-:Y:S01]  /*9b00*/  FFMA R69, R4.reuse, R27, R57 ;  /* 0x0000001b04457223 */ /* 0x048fe20000000039 */
[----:B------:R-:W-:Y:S01]  /*9b10*/  FFMA R26, R27, R5, R26 ;  /* 0x000000051b1a7223 */ /* 0x000fe2000000001a */
[-C--:B------:R-:W-:Y:S01]  /*9b20*/  FFMA R62, R23, R21.reuse, R62 ;  /* 0x00000015173e7223 */ /* 0x080fe2000000003e */
[-C--:B------:R-:W-:Y:S01]  /*9b30*/  FFMA R30, R47, R21.reuse, R30 ;  /* 0x000000152f1e7223 */ /* 0x080fe2000000001e */
[-C--:B------:R-:W-:Y:S01]  /*9b40*/  FFMA R58, R31, R21.reuse, R58 ;  /* 0x000000151f3a7223 */ /* 0x080fe2000000003a */
[----:B------:R-:W-:Y:S01]  /*9b50*/  FFMA R60, R11, R21, R60 ;  /* 0x000000150b3c7223 */ /* 0x000fe2000000003c */
[----:B------:R-:W3:Y:S01]  /*9b60*/  LDS.128 R40, [R56+0xf80] ;  /* 0x000f800038287984 */ /* 0x000ee20000000c00 */
[C---:B------:R-:W-:Y:S01]  /*9b70*/  FFMA R61, R4.reuse, R23, R6 ;  /* 0x00000017043d7223 */ /* 0x040fe20000000006 */
[C---:B------:R-:W-:Y:S01]  /*9b80*/  FFMA R49, R4.reuse, R7, R20 ;  /* 0x0000000704317223 */ /* 0x040fe20000000014 */
[----:B------:R-:W-:Y:S01]  /*9b90*/  FFMA R27, R23, R5, R22 ;  /* 0x00000005171b7223 */ /* 0x000fe20000000016 */
[C---:B------:R-:W-:Y:S01]  /*9ba0*/  FFMA R57, R4.reuse, R47, R44 ;  /* 0x0000002f04397223 */ /* 0x040fe2000000002c */
[----:B------:R-:W3:Y:S01]  /*9bb0*/  LDS.128 R20, [R56+0xf90] ;  /* 0x000f900038147984 */ /* 0x000ee20000000c00 */
[----:B------:R-:W-:Y:S01]  /*9bc0*/  FFMA R67, R47, R5, R46 ;  /* 0x000000052f437223 */ /* 0x000fe2000000002e */
[C---:B------:R-:W-:Y:S01]  /*9bd0*/  FFMA R59, R4.reuse, R63, R8 ;  /* 0x0000003f043b7223 */ /* 0x040fe20000000008 */
[C---:B------:R-:W-:Y:S01]  /*9be0*/  FFMA R51, R4.reuse, R31, R10 ;  /* 0x0000001f04337223 */ /* 0x040fe2000000000a */
[----:B------:R-:W-:Y:S01]  /*9bf0*/  FFMA R45, R4, R11, R48 ;  /* 0x0000000b042d7223 */ /* 0x000fe20000000030 */
[-C--:B------:R-:W-:Y:S01]  /*9c00*/  FFMA R47, R11, R5.reuse, R58 ;  /* 0x000000050b2f7223 */ /* 0x080fe2000000003a */
[-C--:B------:R-:W-:Y:S01]  /*9c10*/  FFMA R71, R63, R5.reuse, R62 ;  /* 0x000000053f477223 */ /* 0x080fe2000000003e */
[----:B------:R-:W3:Y:S01]  /*9c20*/  LDS.128 R8, [R56+0xfa0] ;  /* 0x000fa00038087984 */ /* 0x000ee20000000c00 */
        /* <DEDUP_REMOVED lines=9> */
[----:B-1----:R-:W-:Y:S01]  /*9cc0*/  FFMA R31, R2, R32, R59 ;  /* 0x00000020021f7223 */ /* 0x002fe2000000003b */
[----:B------:R-:W1:Y:S01]  /*9cd0*/  LDS.64 R26, [R50+UR4+0x3680] ;  /* 0x00368004321a7984 */ /* 0x000e620008000a00 */
        /* <DEDUP_REMOVED lines=38> */
[C---:B-1----:R-:W-:Y:S01]  /*9f40*/  FFMA R59, R26.reuse, R13, R59 ;  /* 0x0000000d1a3b7223 */ /* 0x042fe2000000003b */
[C---:B------:R-:W-:Y:S01]  /*9f50*/  FFMA R28, R26.reuse, R37, R12 ;  /* 0x000000251a1c7223 */ /* 0x040fe2000000000c */
[----:B------:R-:W-:Y:S01]  /*9f60*/  FFMA R32, R13, R27, R32 ;  /* 0x0000001b0d207223 */ /* 0x000fe20000000020 */
[C---:B------:R-:W-:Y:S01]  /*9f70*/  FFMA R36, R26.reuse, R33, R36 ;  /* 0x000000211a247223 */ /* 0x040fe20000000024 */
[----:B------:R-:W1:Y:S01]  /*9f80*/  LDS.64 R12, [R50+UR4+0x3900] ;  /* 0x00390004320c7984 */ /* 0x000e620008000a00 */
        /* <DEDUP_REMOVED lines=26> */
[C---:B---3--:R-:W-:Y:S01]  /*a130*/  FFMA R47, R2.reuse, R9, R20 ;  /* 0x00000009022f7223 */ /* 0x048fe20000000014 */
[C---:B------:R-:W-:Y:S01]  /*a140*/  FFMA R49, R2.reuse, R5, R8 ;  /* 0x0000000502317223 */ /* 0x040fe20000000008 */
[----:B------:R-:W-:Y:S01]  /*a150*/  FFMA R51, R9, R3, R48 ;  /* 0x0000000309337223 */ /* 0x000fe20000000030 */
[C---:B------:R-:W-:Y:S01]  /*a160*/  FFMA R29, R2.reuse, R17, R28 ;  /* 0x00000011021d7223 */ /* 0x040fe2000000001c */
[----:B------:R-:W3:Y:S01]  /*a170*/  LDS.64 R8, [R50+UR4+0x3780] ;  /* 0x0037800432087984 */ /* 0x000ee20008000a00 */
        /* <DEDUP_REMOVED lines=15> */
[----:B-1----:R-:W-:Y:S01]  /*a270*/  FFMA R29, R12, R34, R29 ;  /* 0x000000220c1d7223 */ /* 0x002fe2000000001d */
        /* <DEDUP_REMOVED lines=8> */
[----:B------:R-:W1:Y:S01]  /*a300*/  LDS.64 R4, [R50+UR4+0x3b80] ;  /* 0x003b800432047984 */ /* 0x000e620008000a00 */
        /* <DEDUP_REMOVED lines=25> */
[C---:B---3--:R-:W-:Y:S01]  /*a4a0*/  FFMA R59, R8.reuse, R15, R59 ;  /* 0x0000000f083b7223 */ /* 0x048fe2000000003b */
        /* <DEDUP_REMOVED lines=8> */
[----:B------:R-:W3:Y:S01]  /*a530*/  LDS.128 R12, [R56+0xfc0] ;  /* 0x000fc000380c7984 */ /* 0x000ee20000000c00 */
[----:B------:R-:W-:Y:S01]  /*a540*/  FFMA R26, R8, R23, R26 ;  /* 0x00000017081a7223 */ /* 0x000fe2000000001a */
[-C--:B------:R-:W-:Y:S01]  /*a550*/  FFMA R18, R39, R9.reuse, R18 ;  /* 0x0000000927127223 */ /* 0x080fe20000000012 */
[-C--:B------:R-:W-:Y:S01]  /*a560*/  FFMA R52, R43, R9.reuse, R10 ;  /* 0x000000092b347223 */ /* 0x080fe2000000000a */
[----:B------:R-:W4:Y:S01]  /*a570*/  LDS.128 R44, [R56+0xfd0] ;  /* 0x000fd000382c7984 */ /* 0x000f220000000c00 */
[----:B------:R-:W-:Y:S01]  /*a580*/  FFMA R58, R23, R9, R6 ;  /* 0x00000009173a7223 */ /* 0x000fe20000000006 */
[-C--:B------:R-:W-:Y:S01]  /*a590*/  FFMA R54, R54, R27.reuse, R53 ;  /* 0x0000001b36367223 */ /* 0x080fe20000000035 */
[-C--:B------:R-:W-:Y:S01]  /*a5a0*/  FFMA R42, R42, R27.reuse, R41 ;  /* 0x0000001b2a2a7223 */ /* 0x080fe20000000029 */
[----:B------:R-:W5:Y:S01]  /*a5b0*/  LDS.64 R32, [R50+UR4+0x3e00] ;  /* 0x003e000432207984 */ /* 0x000f620008000a00 */
[----:B------:R-:W-:Y:S01]  /*a5c0*/  FFMA R22, R22, R27, R21 ;  /* 0x0000001b16167223 */ /* 0x000fe20000000015 */
[C---:B--2---:R-:W-:Y:S01]  /*a5d0*/  FFMA R59, R16.reuse, R39, R59 ;  /* 0x00000027103b7223 */ /* 0x044fe2000000003b */
[C---:B------:R-:W-:Y:S01]  /*a5e0*/  FFMA R6, R16.reuse, R35, R36 ;  /* 0x0000002310067223 */ /* 0x040fe20000000024 */
[----:B------:R-:W2:Y:S01]  /*a5f0*/  LDS.128 R28, [R56+0xfe0] ;  /* 0x000fe000381c7984 */ /* 0x000ea20000000c00 */
[C---:B------:R-:W-:Y:S01]  /*a600*/  FFMA R8, R16.reuse, R19, R38 ;  /* 0x0000001310087223 */ /* 0x040fe20000000026 */
[C---:B------:R-:W-:Y:S01]  /*a610*/  FFMA R40, R16.reuse, R55, R40 ;  /* 0x0000003710287223 */ /* 0x040fe20000000028 */
[C---:B------:R-:W-:Y:S01]  /*a620*/  FFMA R48, R16.reuse, R43, R48 ;  /* 0x0000002b10307223 */ /* 0x040fe20000000030 */
[C---:B------:R-:W-:Y:S01]  /*a630*/  FFMA R10, R16.reuse, R23, R24 ;  /* 0x00000017100a7223 */ /* 0x040fe20000000018 */
[----:B------:R-:W-:Y:S01]  /*a640*/  FFMA R16, R16, R11, R26 ;  /* 0x0000000b10107223 */ /* 0x000fe2000000001a */
[----:B------:R-:W2:Y:S01]  /*a650*/  LDS.64 R20, [R50+UR4+0x4000] ;  /* 0x0040000432147984 */ /* 0x000ea20008000a00 */
[C---:B------:R-:W-:Y:S01]  /*a660*/  FFMA R18, R35.reuse, R17, R18 ;  /* 0x0000001123127223 */ /* 0x040fe20000000012 */
[-C--:B------:R-:W-:Y:S01]  /*a670*/  FFMA R54, R35, R9.reuse, R54 ;  /* 0x0000000923367223 */ /* 0x080fe20000000036 */
[-C--:B------:R-:W-:Y:S01]  /*a680*/  FFMA R42, R19, R9.reuse, R42 ;  /* 0x00000009132a7223 */ /* 0x080fe2000000002a */
[----:B------:R-:W2:Y:S01]  /*a690*/  LDS.128 R24, [R56+0xff0] ;  /* 0x000ff00038187984 */ /* 0x000ea20000000c00 */
[----:B------:R-:W-:Y:S01]  /*a6a0*/  FFMA R22, R55, R9, R22 ;  /* 0x0000000937167223 */ /* 0x000fe20000000016 */
[C---:B-1----:R-:W-:Y:S01]  /*a6b0*/  FFMA R67, R4.reuse, R35, R59 ;  /* 0x0000002304437223 */ /* 0x042fe2000000003b */
        /* <DEDUP_REMOVED lines=8> */
[-C--:B------:R-:W-:Y:S01]  /*a740*/  FFMA R69, R19, R5.reuse, R18 ;  /* 0x0000000513457223 */ /* 0x080fe20000000012 */
[----:B------:R-:W1:Y:S01]  /*a750*/  LDS.128 R36, [R56+0x1010] ;  /* 0x0010100038247984 */ /* 0x000e620000000c00 */
[----:B------:R-:W-:Y:S01]  /*a760*/  FFMA R34, R35, R5, R34 ;  /* 0x0000000523227223 */ /* 0x000fe20000000022 */
[C---:B------:R-:W-:Y:S01]  /*a770*/  FFMA R53, R4.reuse, R43, R40 ;  /* 0x0000002b04357223 */ /* 0x040fe20000000028 */
[----:B------:R-:W-:Y:S01]  /*a780*/  FFMA R35, R43, R5, R42 ;  /* 0x000000052b237223 */ /* 0x000fe2000000002a */
[----:B------:R-:W1:Y:S01]  /*a790*/  LDS.128 R16, [R56+0x1020] ;  /* 0x0010200038107984 */ /* 0x000e620000000c00 */
        /* <DEDUP_REMOVED lines=8> */
[----:B------:R-:W-:Y:S01]  /*a820*/  LDS.64 R22, [R50+UR4+0x3c80] ;  /* 0x003c800432167984 */ /* 0x000fe20008000a00 */
[C---:B---3--:R-:W-:Y:S01]  /*a830*/  FFMA R67, R12.reuse, R2, R67 ;  /* 0x000000020c437223 */ /* 0x048fe20000000043 */
[-C--:B------:R-:W-:Y:S01]  /*a840*/  FFMA R34, R12, R3.reuse, R34 ;  /* 0x000000030c227223 */ /* 0x080fe20000000022 */
[----:B----4-:R-:W-:Y:S01]  /*a850*/  FFMA R12, R44, R3, R69 ;  /* 0x000000032c0c7223 */ /* 0x010fe20000000045 */
[----:B------:R-:W3:Y:S01]  /*a860*/  LDS.128 R4, [R56+0x1040] ;  /* 0x0010400038047984 */ /* 0x000ee20000000c00 */
[----:B------:R-:W-:Y:S01]  /*a870*/  FFMA R59, R2, R44, R59 ;  /* 0x0000002c023b7223 */ /* 0x000fe2000000003b */
[C---:B-----5:R-:W-:Y:S01]  /*a880*/  FFMA R69, R44.reuse, R32, R67 ;  /* 0x000000202c457223 */ /* 0x060fe20000000043 */
[----:B------:R-:W-:Y:S01]  /*a890*/  FFMA R44, R44, R33, R34 ;  /* 0x000000212c2c7223 */ /* 0x000fe20000000022 */
[----:B--2---:R-:W-:Y:S01]  /*a8a0*/  FFMA R67, R2, R28, R57 ;  /* 0x0000001c02437223 */ /* 0x004fe20000000039 */
        /* <DEDUP_REMOVED lines=11> */
[----:B------:R-:W2:Y:S01]  /*a960*/  LDS.64 R34, [R50+UR4+0x3e80] ;  /* 0x003e800432227984 */ /* 0x000ea20008000a00 */
[----:B------:R-:W-:Y:S01]  /*a970*/  FFMA R24, R24, R21, R42 ;  /* 0x0000001518187223 */ /* 0x000fe2000000002a */
[C---:B------:R-:W-:Y:S01]  /*a980*/  FFMA R48, R60.reuse, R33, R40 ;  /* 0x000000213c307223 */ /* 0x040fe20000000028 */
[C---:B------:R-:W-:Y:S01]  /*a990*/  FFMA R42, R60.reuse, R3, R65 ;  /* 0x000000033c2a7223 */ /* 0x040fe20000000041 */
[C---:B------:R-:W-:Y:S01]  /*a9a0*/  FFMA R53, R60.reuse, R32, R53 ;  /* 0x000000203c357223 */ /* 0x040fe20000000035 */
[C---:B------:R-:W-:Y:S01]  /*a9b0*/  FFMA R40, R60.reuse, R20, R67 ;  /* 0x000000143c287223 */ /* 0x040fe20000000043 */
[----:B------:R-:W-:Y:S01]  /*a9c0*/  FFMA R60, R60, R21, R44 ;  /* 0x000000153c3c7223 */ /* 0x000fe2000000002c */
[----:B-1----:R-:W-:Y:S01]  /*a9d0*/  FFMA R41, R2, R36, R41 ;  /* 0x0000002402297223 */ /* 0x002fe20000000029 */
[C---:B------:R-:W-:Y:S01]  /*a9e0*/  FFMA R44, R36.reuse, R3, R43 ;  /* 0x00000003242c7223 */ /* 0x040fe2000000002b */
[C---:B------:R-:W-:Y:S01]  /*a9f0*/  FFMA R52, R36.reuse, R33, R42 ;  /* 0x0000002124347223 */ /* 0x040fe2000000002a */
[----:B------:R-:W-:Y:S01]  /*aa00*/  FFMA R51, R36, R32, R51 ;  /* 0x0000002024337223 */ /* 0x000fe20000000033 */
[----:B------:R-:W-:Y:S01]  /*aa10*/  FFMA R49, R2, R16, R49 ;  /* 0x0000001002317223 */ /* 0x000fe20000000031 */
[----:B------:R-:W-:Y:S01]  /*aa20*/  FFMA R55, R16, R3, R55 ;  /* 0x0000000310377223 */ /* 0x000fe20000000037 */
[C---:B------:R-:W-:Y:S01]  /*aa30*/  FFMA R42, R36.reuse, R20, R53 ;  /* 0x00000014242a7223 */ /* 0x040fe20000000035 */
[----:B------:R-:W1:Y:S01]  /*aa40*/  LDS.64 R2, [R50+UR4+0x4080] ;  /* 0x0040800432027984 */ /* 0x000e620008000a00 */
        /* <DEDUP_REMOVED lines=10> */
[----:B------:R-:W-:Y:S01]  /*aaf0*/  FFMA R4, R4, R21, R55 ;  /* 0x0000001504047223 */ /* 0x000fe20000000037 */
[C---:B------:R-:W-:Y:S01]  /*ab00*/  FFMA R57, R22.reuse, R13, R57 ;  /* 0x0000000d16397223 */ /* 0x040fe20000000039 */
[----:B------:R-:W3:Y:S01]  /*ab10*/  LDS.64 R20, [R50+UR4+0x3d00] ;  /* 0x003d000432147984 */ /* 0x000ee20008000a00 */
        /* <DEDUP_REMOVED lines=17> */
[----:B------:R-:W-:Y:S01]  /*ac30*/  FFMA R48, R17, R35, R48 ;  /* 0x0000002311307223 */ /* 0x000fe20000000030 */
[C---:B------:R-:W-:Y:S01]  /*ac40*/  FFMA R57, R34.reuse, R45, R57 ;  /* 0x0000002d22397223 */ /* 0x040fe20000000039 */
[-C--:B------:R-:W-:Y:S01]  /*ac50*/  FFMA R28, R45, R35.reuse, R28 ;  /* 0x000000232d1c7223 */ /* 0x080fe2000000001c */
[----:B------:R-:W-:Y:S01]  /*ac60*/  FFMA R4, R9, R35, R4 ;  /* 0x0000002309047223 */ /* 0x000fe20000000004 */
[C---:B------:R-:W-:Y:S01]  /*ac70*/  FFMA R32, R34.reuse, R29, R32 ;  /* 0x0000001d22207223 */ /* 0x040fe20000000020 */
[----:B------:R-:W-:Y:S01]  /*ac80*/  FFMA R24, R29, R35, R24 ;  /* 0x000000231d187223 */ /* 0x000fe20000000018 */
[C---:B------:R-:W-:Y:S01]  /*ac90*/  FFMA R40, R34.reuse, R25, R40 ;  /* 0x0000001922287223 */ /* 0x040fe20000000028 */
[C---:B------:R-:W-:Y:S01]  /*aca0*/  FFMA R42, R34.reuse, R61, R42 ;  /* 0x0000003d222a7223 */ /* 0x040fe2000000002a */
[----:B------:R-:W-:Y:S01]  /*acb0*/  FFMA R44, R34, R37, R44 ;  /* 0x00000025222c7223 */ /* 0x000fe2000000002c */
[C---:B-1----:R-:W-:Y:S01]  /*acc0*/  FFMA R45, R2.reuse, R9, R16 ;  /* 0x00000009022d7223 */ /* 0x042fe20000000010 */
[C---:B------:R-:W-:Y:S01]  /*acd0*/  FFMA R49, R2.reuse, R5, R8 ;  /* 0x0000000502317223 */ /* 0x040fe20000000008 */
[----:B------:R-:W-:Y:S01]  /*ace0*/  FFMA R51, R9, R3, R48 ;  /* 0x0000000309337223 */ /* 0x000fe20000000030 */
[-C--:B------:R-:W-:Y:S01]  /*acf0*/  FFMA R60, R25, R35.reuse, R60 ;  /* 0x00000023193c7223 */ /* 0x080fe2000000003c */
[----:B------:R-:W1:Y:S01]  /*ad00*/  LDS.64 R8, [R50+UR4+0x3d80] ;  /* 0x003d800432087984 */ /* 0x000e620008000a00 */
        /* <DEDUP_REMOVED lines=20> */
[-C--:B------:R-:W-:Y:S01]  /*ae50*/  FFMA R41, R20, R26.reuse, R41 ;  /* 0x0000001a14297223 */ /* 0x080fe20000000029 */
[----:B------:R-:W-:Y:S01]  /*ae60*/  FFMA R37, R26, R21, R37 ;  /* 0x000000151a257223 */ /* 0x000fe20000000025 */
[-C--:B------:R-:W-:Y:S01]  /*ae70*/  FFMA R35, R12, R26.reuse, R35 ;  /* 0x0000001a0c237223 */ /* 0x080fe20000000023 */
[----:B------:R-:W-:Y:S01]  /*ae80*/  FFMA R61, R26, R13, R61 ;  /* 0x0000000d1a3d7223 */ /* 0x000fe2000000003d */
[----:B--2---:R-:W-:Y:S01]  /*ae90*/  FFMA R2, R22, R26, R33 ;  /* 0x0000001a16027223 */ /* 0x004fe20000000021 */
[----:B------:R-:W-:Y:S01]  /*aea0*/  FFMA R26, R26, R23, R5 ;  /* 0x000000171a1a7223 */ /* 0x000fe20000000005 */
[----:B------:R-:W-:Y:S01]  /*aeb0*/  FFMA R57, R20, R14, R57 ;  /* 0x0000000e14397223 */ /* 0x000fe20000000039 */
[----:B------:R-:W2:Y:S01]  /*aec0*/  LDS.64 R4, [R50+UR4+0x4180] ;  /* 0x0041800432047984 */ /* 0x000ea20008000a00 */
        /* <DEDUP_REMOVED lines=8> */
[-C--:B------:R-:W-:Y:S01]  /*af50*/  FFMA R17, R62, R21.reuse, R17 ;  /* 0x000000153e117223 */ /* 0x080fe20000000011 */
        /* <DEDUP_REMOVED lines=9> */
[-C--:B------:R-:W-:Y:S01]  /*aff0*/  FFMA R37, R62, R13.reuse, R37 ;  /* 0x0000000d3e257223 */ /* 0x080fe20000000025 */
[-C--:B------:R-:W-:Y:S01]  /*b000*/  FFMA R17, R38, R13.reuse, R17 ;  /* 0x0000000d26117223 */ /* 0x080fe20000000011 */
[----:B------:R-:W-:Y:S01]  /*b010*/  FFMA R51, R18, R13, R51 ;  /* 0x0000000d12337223 */ /* 0x000fe20000000033 */
[C---:B------:R-:W-:Y:S01]  /*b020*/  FFMA R16, R22.reuse, R18, R43 ;  /* 0x0000001216107223 */ /* 0x040fe2000000002b */
[C---:B------:R-:W-:Y:S01]  /*b030*/  FFMA R20, R22.reuse, R10, R45 ;  /* 0x0000000a16147223 */ /* 0x040fe2000000002d */
        /* <DEDUP_REMOVED lines=8> */
[-C--:B------:R-:W-:Y:S01]  /*b0c0*/  FFMA R62, R62, R23.reuse, R61 ;  /* 0x000000173e3e7223 */ /* 0x080fe2000000003d */
[-C--:B------:R-:W-:Y:S01]  /*b0d0*/  FFMA R38, R38, R23.reuse, R37 ;  /* 0x0000001726267223 */ /* 0x080fe20000000025 */
[-C--:B------:R-:W-:Y:S01]  /*b0e0*/  FFMA R18, R18, R23.reuse, R17 ;  /* 0x0000001712127223 */ /* 0x080fe20000000011 */
[----:B------:R-:W1:Y:S01]  /*b0f0*/  LDS.128 R12, [R56+0x1050] ;  /* 0x00105000380c7984 */ /* 0x000e620000000c00 */
[----:B------:R-:W-:Y:S01]  /*b100*/  FFMA R10, R10, R23, R51 ;  /* 0x000000170a0a7223 */ /* 0x000fe20000000033 */
        /* <DEDUP_REMOVED lines=9> */
[----:B------:R-:W4:Y:S01]  /*b1a0*/  LDS.128 R20, [R56+0x1060] ;  /* 0x0010600038147984 */ /* 0x000f220000000c00 */
[C---:B---3--:R-:W-:Y:S01]  /*b1b0*/  FFMA R6, R24.reuse, R63, R40 ;  /* 0x0000003f18067223 */ /* 0x048fe20000000028 */
[C---:B------:R-:W-:Y:S01]  /*b1c0*/  FFMA R10, R24.reuse, R39, R42 ;  /* 0x00000027180a7223 */ /* 0x040fe2000000002a */
[C---:B------:R-:W-:Y:S01]  /*b1d0*/  FFMA R57, R24.reuse, R47, R57 ;  /* 0x0000002f18397223 */ /* 0x040fe20000000039 */
[----:B------:R-:W3:Y:S01]  /*b1e0*/  LDS.64 R8, [R50+UR4+0x4400] ;  /* 0x0044000432087984 */ /* 0x000ee20008000a00 */
[C---:B------:R-:W-:Y:S01]  /*b1f0*/  FFMA R28, R24.reuse, R31, R28 ;  /* 0x0000001f181c7223 */ /* 0x040fe2000000001c */
[C---:B------:R-:W-:Y:S01]  /*b200*/  FFMA R36, R24.reuse, R27, R36 ;  /* 0x0000001b18247223 */ /* 0x040fe20000000024 */
[C---:B------:R-:W-:Y:S01]  /*b210*/  FFMA R18, R24.reuse, R19, R44 ;  /* 0x0000001318127223 */ /* 0x040fe2000000002c */
[----:B------:R-:W5:Y:S01]  /*b220*/  LDS.128 R32, [R56+0x1070] ;  /* 0x0010700038207984 */ /* 0x000f620000000c00 */
[----:B------:R-:W-:Y:S01]  /*b230*/  FFMA R24, R24, R11, R46 ;  /* 0x0000000b18187223 */ /* 0x000fe2000000002e */
[-C--:B------:R-:W-:Y:S01]  /*b240*/  FFMA R26, R31, R25.reuse, R26 ;  /* 0x000000191f1a7223 */ /* 0x080fe2000000001a */
[-C--:B------:R-:W-:Y:S01]  /*b250*/  FFMA R30, R47, R25.reuse, R30 ;  /* 0x000000192f1e7223 */ /* 0x080fe2000000001e */
[----:B------:R-:W5:Y:S01]  /*b260*/  LDS.64 R16, [R50+UR4+0x4600] ;  /* 0x0046000432107984 */ /* 0x000f620008000a00 */
[-C--:B------:R-:W-:Y:S01]  /*b270*/  FFMA R62, R27, R25.reuse, R62 ;  /* 0x000000191b3e7223 */ /* 0x080fe2000000003e */
[-C--:B------:R-:W-:Y:S01]  /*b280*/  FFMA R38, R63, R25.reuse, R38 ;  /* 0x000000193f267223 */ /* 0x080fe20000000026 */
[-C--:B------:R-:W-:Y:S01]  /*b290*/  FFMA R48, R39, R25.reuse, R48 ;  /* 0x0000001927307223 */ /* 0x080fe20000000030 */
[----:B------:R-:W5:Y:S01]  /*b2a0*/  LDS.128 R40, [R56+0x1080] ;  /* 0x0010800038287984 */ /* 0x000f620000000c00 */
[-C--:B------:R-:W-:Y:S01]  /*b2b0*/  FFMA R58, R19, R25.reuse, R58 ;  /* 0x00000019133a7223 */ /* 0x080fe2000000003a */
[----:B------:R-:W-:Y:S01]  /*b2c0*/  FFMA R60, R11, R25, R60 ;  /* 0x000000190b3c7223 */ /* 0x000fe2000000003c */
[C---:B--2---:R-:W-:Y:S01]  /*b2d0*/  FFMA R61, R4.reuse, R27, R28 ;  /* 0x0000001b043d7223 */ /* 0x044fe2000000001c */
[----:B------:R-:W2:Y:S01]  /*b2e0*/  LDS.128 R52, [R56+0x1090] ;  /* 0x0010900038347984 */ /* 0x000ea20000000c00 */
[C---:B------:R-:W-:Y:S01]  /*b2f0*/  FFMA R51, R4.reuse, R7, R24 ;  /* 0x0000000704337223 */ /* 0x040fe20000000018 */
[----:B------:R-:W-:Y:S01]  /*b300*/  FFMA R69, R27, R5, R26 ;  /* 0x000000051b457223 */ /* 0x000fe2000000001a */
[C---:B------:R-:W-:Y:S01]  /*b310*/  FFMA R29, R4.reuse, R31, R57 ;  /* 0x0000001f041d7223 */ /* 0x040fe20000000039 */
[----:B------:R-:W2:Y:S01]  /*b320*/  LDS.128 R44, [R56+0x10a0] ;  /* 0x0010a000382c7984 */ /* 0x000ea20000000c00 */
[C---:B------:R-:W-:Y:S01]  /*b330*/  FFMA R59, R4.reuse, R63, R36 ;  /* 0x0000003f043b7223 */ /* 0x040fe20000000024 */
[C---:B------:R-:W-:Y:S01]  /*b340*/  FFMA R57, R4.reuse, R39, R6 ;  /* 0x0000002704397223 */ /* 0x040fe20000000006 */
[-C--:B------:R-:W-:Y:S01]  /*b350*/  FFMA R30, R31, R5.reuse, R30 ;  /* 0x000000051f1e7223 */ /* 0x080fe2000000001e */
[----:B------:R-:W2:Y:S01]  /*b360*/  LDS.128 R24, [R56+0x10b0] ;  /* 0x0010b00038187984 */ /* 0x000ea20000000c00 */
[-C--:B------:R-:W-:Y:S01]  /*b370*/  FFMA R71, R63, R5.reuse, R62 ;  /* 0x000000053f477223 */ /* 0x080fe2000000003e */
[----:B------:R-:W-:Y:S01]  /*b380*/  FFMA R67, R39, R5, R38 ;  /* 0x0000000527437223 */ /* 0x000fe20000000026 */
[C---:B------:R-:W-:Y:S01]  /*b390*/  FFMA R49, R4.reuse, R19, R10 ;  /* 0x0000001304317223 */ /* 0x040fe2000000000a */
[----:B------:R-:W-:Y:S01]  /*b3a0*/  FFMA R37, R4, R11, R18 ;  /* 0x0000000b04257223 */ /* 0x000fe20000000012 */
[-C--:B------:R-:W-:Y:S01]  /*b3b0*/  FFMA R63, R19, R5.reuse, R48 ;  /* 0x00000005133f7223 */ /* 0x080fe20000000030 */
[-C--:B------:R-:W-:Y:S01]  /*b3c0*/  FFMA R39, R11, R5.reuse, R58 ;  /* 0x000000050b277223 */ /* 0x080fe2000000003a */
[----:B------:R-:W-:Y:S01]  /*b3d0*/  FFMA R65, R7, R5, R60 ;  /* 0x0000000507417223 */ /* 0x000fe2000000003c */
[C---:B-1----:R-:W-:Y:S01]  /*b3e0*/  FFMA R11, R12.reuse, R2, R29 ;  /* 0x000000020c0b7223 */ /* 0x042fe2000000001d */
[----:B------:R-:W1:Y:S01]  /*b3f0*/  LDS.128 R4, [R56+0x10c0] ;  /* 0x0010c00038047984 */ /* 0x000e620000000c00 */
[-C--:B------:R-:W-:Y:S01]  /*b400*/  FFMA R12, R12, R3.reuse, R30 ;  /* 0x000000030c0c7223 */ /* 0x080fe2000000001e */
[----:B----4-:R-:W-:-:S02]  /*b410*/  FFMA R18, R20, R3, R69 ;  /* 0x0000000314127223 */ /* 0x010fc40000000045 */
[----:B------:R4:W1:Y:S01]  /*b420*/  LDS.128 R28, [R56+0x10d0] ;  /* 0x0010d000381c7984 */ /* 0x0008620000000c00 */
[----:B------:R-:W-:Y:S01]  /*b430*/  FFMA R61, R2, R20, R61 ;  /* 0x00000014023d7223 */ /* 0x000fe2000000003d */
[C---:B---3--:R-:W-:Y:S01]  /*b440*/  FFMA R69, R20.reuse, R8, R11 ;  /* 0x0000000814457223 */ /* 0x048fe2000000000b */
[----:B------:R-:W-:Y:S01]  /*b450*/  FFMA R20, R20, R9, R12 ;  /* 0x0000000914147223 */ /* 0x000fe2000000000c */
[----:B------:R-:W3:Y:S01]  /*b460*/  LDS.64 R10, [R50+UR4+0x4280] ;  /* 0x00428004320a7984 */ /* 0x000ee20008000a00 */
[----:B-----5:R-:W-:Y:S01]  /*b470*/  FFMA R12, R32, R3, R71 ;  /* 0x00000003200c7223 */ /* 0x020fe20000000047 */
        /* <DEDUP_REMOVED lines=11> */
[----:B--2---:R-:W-:Y:S01]  /*b530*/  FFMA R48, R52, R9, R20 ;  /* 0x0000000934307223 */ /* 0x004fe20000000014 */
[----:B------:R-:W2:Y:S01]  /*b540*/  LDS.64 R18, [R50+UR4+0x4480] ;  /* 0x0044800432127984 */ /* 0x000ea20008000a00 */
[----:B------:R-:W-:Y:S01]  /*b550*/  FFMA R49, R2, R52, R49 ;  /* 0x0000003402317223 */ /* 0x000fe20000000031 */
[C---:B------:R-:W-:Y:S01]  /*b560*/  FFMA R36, R52.reuse, R3, R63 ;  /* 0x0000000334247223 */ /* 0x040fe2000000003f */
[C---:B------:R-:W-:Y:S01]  /*b570*/  FFMA R57, R52.reuse, R8, R57 ;  /* 0x0000000834397223 */ /* 0x040fe20000000039 */
[C---:B------:R-:W-:Y:S01]  /*b580*/  FFMA R20, R52.reuse, R16, R67 ;  /* 0x0000001034147223 */ /* 0x040fe20000000043 */
[----:B------:R-:W-:Y:S01]  /*b590*/  FFMA R52, R52, R17, R38 ;  /* 0x0000001134347223 */ /* 0x000fe20000000026 */
[----:B------:R-:W-:Y:S01]  /*b5a0*/  FFMA R37, R2, R44, R37 ;  /* 0x0000002c02257223 */ /* 0x000fe20000000025 */
[-C--:B------:R-:W-:Y:S01]  /*b5b0*/  FFMA R38, R44, R3.reuse, R39 ;  /* 0x000000032c267223 */ /* 0x080fe20000000027 */
[----:B------:R-:W-:Y:S01]  /*b5c0*/  FFMA R51, R2, R24, R51 ;  /* 0x0000001802337223 */ /* 0x000fe20000000033 */
[----:B------:R-:W-:Y:S01]  /*b5d0*/  FFMA R65, R24, R3, R65 ;  /* 0x0000000318417223 */ /* 0x000fe20000000041 */
[C---:B------:R-:W-:Y:S01]  /*b5e0*/  FFMA R49, R44.reuse, R8, R49 ;  /* 0x000000082c317223 */ /* 0x040fe20000000031 */
[----:B------:R-:W5:Y:S01]  /*b5f0*/  LDS.64 R2, [R50+UR4+0x4680] ;  /* 0x0046800432027984 */ /* 0x000f620008000a00 */
[C---:B----4-:R-:W-:Y:S01]  /*b600*/  FFMA R56, R44.reuse, R9, R36 ;  /* 0x000000092c387223 */ /* 0x050fe20000000024 */
[----:B------:R-:W-:Y:S01]  /*b610*/  FFMA R36, R44, R16, R57 ;  /* 0x000000102c247223 */ /* 0x000fe20000000039 */
[----:B------:R-:W-:Y:S01]  /*b620*/  FFMA R37, R24, R8, R37 ;  /* 0x0000000818257223 */ /* 0x000fe20000000025 */
[----:B------:R-:W-:Y:S01]  /*b630*/  FFMA R44, R44, R17, R48 ;  /* 0x000000112c2c7223 */ /* 0x000fe20000000030 */
[----:B-1----:R-:W-:Y:S01]  /*b640*/  FFMA R51, R8, R4, R51 ;  /* 0x0000000408337223 */ /* 0x002fe20000000033 */
[-C--:B------:R-:W-:Y:S01]  /*b650*/  FFMA R48, R24, R9.reuse, R38 ;  /* 0x0000000918307223 */ /* 0x080fe20000000026 */
[----:B------:R-:W-:Y:S01]  /*b660*/  FFMA R65, R4, R9, R65 ;  /* 0x0000000904417223 */ /* 0x000fe20000000041 */
[CC--:B------:R-:W-:Y:S01]  /*b670*/  FFMA R38, R24.reuse, R16.reuse, R49 ;  /* 0x0000001018267223 */ /* 0x0c0fe20000000031 */
[-C--:B------:R-:W-:Y:S01]  /*b680*/  FFMA R56, R24, R17.reuse, R56 ;  /* 0x0000001118387223 */ /* 0x080fe20000000038 */
[----:B------:R-:W-:Y:S01]  /*b690*/  FFMA R24, R4, R16, R37 ;  /* 0x0000001004187223 */ /* 0x000fe20000000025 */
[----:B------:R-:W-:Y:S01]  /*b6a0*/  FFMA R16, R16, R28, R51 ;  /* 0x0000001c10107223 */ /* 0x000fe20000000033 */
[-C--:B------:R-:W-:Y:S01]  /*b6b0*/  FFMA R48, R4, R17.reuse, R48 ;  /* 0x0000001104307223 */ /* 0x080fe20000000030 */
[----:B------:R-:W-:Y:S01]  /*b6c0*/  FFMA R28, R28, R17, R65 ;  /* 0x000000111c1c7223 */ /* 0x000fe20000000041 */
[----:B------:R-:W1:Y:S01]  /*b6d0*/  LDS.64 R8, [R50+UR4+0x4300] ;  /* 0x0043000432087984 */ /* 0x000e620008000a00 */
[C---:B---3--:R-:W-:Y:S01]  /*b6e0*/  FFMA R59, R10.reuse, R13, R59 ;  /* 0x0000000d0a3b7223 */ /* 0x048fe2000000003b */
        /* <DEDUP_REMOVED lines=13> */
[C---:B--2---:R-:W-:Y:S01]  /*b7c0*/  FFMA R4, R18.reuse, R33, R12 ;  /* 0x0000002112047223 */ /* 0x044fe2000000000c */
[----:B------:R-:W2:Y:S01]  /*b7d0*/  LDS.64 R10, [R50+UR4+0x4500] ;  /* 0x00450004320a7984 */ /* 0x000ea20008000a00 */
[C---:B------:R-:W-:Y:S01]  /*b7e0*/  FFMA R59, R18.reuse, R21, R59 ;  /* 0x00000015123b7223 */ /* 0x040fe2000000003b */
[C---:B------:R-:W-:Y:S01]  /*b7f0*/  FFMA R20, R18.reuse, R41, R20 ;  /* 0x0000002912147223 */ /* 0x040fe20000000014 */
[C---:B------:R-:W-:Y:S01]  /*b800*/  FFMA R36, R18.reuse, R53, R36 ;  /* 0x0000003512247223 */ /* 0x040fe20000000024 */
[C---:B------:R-:W-:Y:S01]  /*b810*/  FFMA R38, R18.reuse, R45, R38 ;  /* 0x0000002d12267223 */ /* 0x040fe20000000026 */
[C---:B------:R-:W-:Y:S01]  /*b820*/  FFMA R24, R18.reuse, R25, R24 ;  /* 0x0000001912187223 */ /* 0x040fe20000000018 */
[----:B------:R-:W-:Y:S01]  /*b830*/  FFMA R16, R18, R5, R16 ;  /* 0x0000000512107223 */ /* 0x000fe20000000010 */
[----:B------:R-:W3:Y:S01]  /*b840*/  LDS.64 R12, [R50+UR4+0x4700] ;  /* 0x00470004320c7984 */ /* 0x000ee20008000a00 */
[-C--:B------:R-:W-:Y:S01]  /*b850*/  FFMA R32, R21, R19.reuse, R32 ;  /* 0x0000001315207223 */ /* 0x080fe20000000020 */
[-C--:B------:R-:W-:Y:S01]  /*b860*/  FFMA R40, R33, R19.reuse, R40 ;  /* 0x0000001321287223 */ /* 0x080fe20000000028 */
[-C--:B------:R-:W-:Y:S01]  /*b870*/  FFMA R52, R41, R19.reuse, R52 ;  /* 0x0000001329347223 */ /* 0x080fe20000000034 */
[-C--:B------:R-:W-:Y:S01]  /*b880*/  FFMA R44, R53, R19.reuse, R44 ;  /* 0x00000013352c7223 */ /* 0x080fe2000000002c */
[-C--:B------:R-:W-:Y:S01]  /*b890*/  FFMA R56, R45, R19.reuse, R56 ;  /* 0x000000132d387223 */ /* 0x080fe20000000038 */
[-C--:B------:R-:W-:Y:S01]  /*b8a0*/  FFMA R48, R25, R19.reuse, R48 ;  /* 0x0000001319307223 */ /* 0x080fe20000000030 */
[----:B------:R-:W-:Y:S01]  /*b8b0*/  FFMA R28, R5, R19, R28 ;  /* 0x00000013051c7223 */ /* 0x000fe2000000001c */
[C---:B-----5:R-:W-:Y:S01]  /*b8c0*/  FFMA R59, R2.reuse, R33, R59 ;  /* 0x00000021023b7223 */ /* 0x060fe2000000003b */
        /* <DEDUP_REMOVED lines=13> */
[-C--:B-1----:R-:W-:Y:S01]  /*b9a0*/  FFMA R33, R14, R9.reuse, R33 ;  /* 0x000000090e217223 */ /* 0x082fe20000000021 */
[----:B------:R-:W1:Y:S01]  /*b9b0*/  LDS.64 R2, [R50+UR4+0x4380] ;  /* 0x0043800432027984 */ /* 0x000e620008000a00 */
[-C--:B------:R-:W-:Y:S01]  /*b9c0*/  FFMA R51, R46, R9.reuse, R5 ;  /* 0x000000092e337223 */ /* 0x080fe20000000005 */
[-C--:B------:R-:W-:Y:S01]  /*b9d0*/  FFMA R41, R22, R9.reuse, R41 ;  /* 0x0000000916297223 */ /* 0x080fe20000000029 */
[-C--:B------:R-:W-:Y:S01]  /*b9e0*/  FFMA R53, R34, R9.reuse, R53 ;  /* 0x0000000922357223 */ /* 0x080fe20000000035 */
[----:B------:R-:W4:Y:S01]  /*b9f0*/  LDS.64 R4, [R50+UR4+0x4580] ;  /* 0x0045800432047984 */ /* 0x000f220008000a00 */
[-C--:B------:R-:W-:Y:S01]  /*ba00*/  FFMA R45, R42, R9.reuse, R45 ;  /* 0x000000092a2d7223 */ /* 0x080fe2000000002d */
[-C--:B------:R-:W-:Y:S01]  /*ba10*/  FFMA R25, R54, R9.reuse, R25 ;  /* 0x0000000936197223 */ /* 0x080fe20000000019 */
[----:B------:R-:W-:Y:S01]  /*ba20*/  FFMA R29, R26, R9, R29 ;  /* 0x000000091a1d7223 */ /* 0x000fe2000000001d */
[C---:B------:R-:W-:Y:S01]  /*ba30*/  FFMA R59, R8.reuse, R14, R59 ;  /* 0x0000000e083b7223 */ /* 0x040fe2000000003b */
[----:B------:R-:W-:Y:S01]  /*ba40*/  FFMA R17, R8, R22, R17 ;  /* 0x0000001608117223 */ /* 0x000fe20000000011 */
[-C--:B--2---:R-:W-:Y:S01]  /*ba50*/  FFMA R9, R26, R11.reuse, R51 ;  /* 0x0000000b1a097223 */ /* 0x084fe20000000033 */
[C---:B------:R-:W-:Y:S01]  /*ba60*/  FFMA R19, R8.reuse, R34, R19 ;  /* 0x0000002208137223 */ /* 0x040fe20000000013 */
[----:B------:R-:W2:Y:S01]  /*ba70*/  LDS.64 R50, [R50+UR4+0x4780] ;  /* 0x0047800432327984 */ /* 0x000ea20008000a00 */
        /* <DEDUP_REMOVED lines=46> */
[----:B------:R-:W1:Y:S01]  /*bd60*/  LDC.64 R2, c[0x0][0x390] ;  /* 0x0000e400ff027b82 */ /* 0x000e620000000a00 */
        /* <DEDUP_REMOVED lines=22> */
[----:B------:R-:W-:Y:S01]  /*bed0*/  FFMA R55, R55, R51, R54 ;  /* 0x0000003337377223 */ /* 0x000fe20000000036 */
[----:B-1----:R-:W-:-:S04]  /*bee0*/  IMAD.WIDE.U32 R2, R0, 0x4, R2 ;  /* 0x0000000400027825 */ /* 0x002fc800078e0002 */
[-C--:B------:R-:W-:Y:S01]  /*bef0*/  FFMA R47, R47, R51.reuse, R46 ;  /* 0x000000332f2f7223 */ /* 0x080fe2000000002e */
[-C--:B------:R-:W-:Y:S01]  /*bf00*/  FFMA R27, R27, R51.reuse, R26 ;  /* 0x000000331b1b7223 */ /* 0x080fe2000000001a */
[-C--:B------:R-:W-:Y:S01]  /*bf10*/  FFMA R7, R7, R51.reuse, R6 ;  /* 0x0000003307077223 */ /* 0x080fe20000000006 */
[----:B------:R-:W-:Y:S01]  /*bf20*/  FFMA R31, R31, R51, R30 ;  /* 0x000000331f1f7223 */ /* 0x000fe2000000001e */
[----:B------:R-:W-:Y:S04]  /*bf30*/  STG.E desc[UR16][R2.64], R59 ;  /* 0x0000003b02007986 */ /* 0x000fe8000c101910 */
        /* <DEDUP_REMOVED lines=12> */
[----:B------:R-:W-:Y:S01]  /*c000*/  STG.E desc[UR16][R2.64+0xc04], R31 ;  /* 0x000c041f02007986 */ /* 0x000fe2000c101910 */
[----:B------:R-:W-:Y:S05]  /*c010*/  EXIT ;  /* 0x000000000000794d */ /* 0x000fea0003800000 */
.L_x_13:
[----:B------:R-:W-:-:S00]  /*c020*/  BRA `(.L_x_13) ;  /* 0xfffffffc00fc7947 */ /* 0x000fc0000383ffff */
[----:B------:R-:W-:-:S00]  /*c030*/  NOP ;  /* 0x0000000000007918 */ /* 0x000fc00000000000 */
        /* <DEDUP_REMOVED lines=12> */
.L_x_14:


//--------------------- .nv.shared.main_kernel0   --------------------------
	.section	.nv.shared.main_kernel0,"aw",@nobits
	.sectionflags	@""
	.align	4
.nv.shared.main_kernel0:
	.zero		24640


//--------------------- .nv.shared.reserved.0     --------------------------
	.section	.nv.shared.reserved.0,"aw",@nobits
	.weak		__nv_reservedSMEM_offset_0_alias
	.size		__nv_reservedSMEM_offset_0_alias, 0, 64
	.other		__nv_reservedSMEM_offset_0_alias,@"STO_CUDA_RESERVED_SHARED STV_DEFAULT"
__nv_reservedSMEM_offset_0_alias:
	.zero		0
	.zero		64


//--------------------- .nv.constant0.main_kernel0 --------------------------
	.section	.nv.constant0.main_kernel0,"a",@progbits
	.sectionflags	@""
	.align	4
.nv.constant0.main_kernel0:
	.zero		920


//--------------------- SYMBOLS --------------------------

	.type		.nv.reservedSmem.offset0,@object
	.size		.nv.reservedSmem.offset0,0x4
	.type		.nv.reservedSmem.cap,@object
	.size		.nv.reservedSmem.cap,0x4
